//
// Generated by NVIDIA NVVM Compiler
//
// Compiler Build ID: CL-36424714
// Cuda compilation tools, release 13.0, V13.0.88
// Based on NVVM 20.0.0
//

.version 9.0
.target sm_100
.address_size 64

	// .globl	_Z9reduce_v0PfS_m
// _ZZN3cub18CUB_300001_SM_10006detail6reduce28DeviceReduceSingleTileKernelINS2_10policy_hubIfjN4cuda3std3__44plusIfEEE10Policy1000EN6thrust24THRUST_300001_SM_1000_NS10device_ptrIfEEPfjS9_ffNS7_10__identityEEEvT0_T1_T2_T3_T4_T6_E12temp_storage has been demoted
// _ZZN3cub18CUB_300001_SM_10006detail6reduce18DeviceReduceKernelINS2_10policy_hubIfjN4cuda3std3__44plusIfEEE10Policy1000EN6thrust24THRUST_300001_SM_1000_NS10device_ptrIfEEjS9_fNS7_10__identityEEEvT0_PT3_T1_NS0_13GridEvenShareISK_EET2_T4_E12temp_storage has been demoted
// _ZZN3cub18CUB_300001_SM_10006detail6reduce28DeviceReduceSingleTileKernelINS2_10policy_hubIfjN4cuda3std3__44plusIfEEE10Policy1000EPfSC_iS9_ffNS7_10__identityEEEvT0_T1_T2_T3_T4_T6_E12temp_storage has been demoted
// _ZZN3cub18CUB_300001_SM_10006detail6reduce28DeviceReduceSingleTileKernelINS2_10policy_hubIfyN4cuda3std3__44plusIfEEE10Policy1000EN6thrust24THRUST_300001_SM_1000_NS10device_ptrIfEEPfyS9_ffNS7_10__identityEEEvT0_T1_T2_T3_T4_T6_E12temp_storage has been demoted
// _ZZN3cub18CUB_300001_SM_10006detail6reduce18DeviceReduceKernelINS2_10policy_hubIfyN4cuda3std3__44plusIfEEE10Policy1000EN6thrust24THRUST_300001_SM_1000_NS10device_ptrIfEEyS9_fNS7_10__identityEEEvT0_PT3_T1_NS0_13GridEvenShareISK_EET2_T4_E12temp_storage has been demoted
// _ZZN3cub18CUB_300001_SM_10006detail6reduce28DeviceReduceSingleTileKernelINS2_10policy_hubIfyN4cuda3std3__44plusIfEEE10Policy1000EPfSC_iS9_ffNS7_10__identityEEEvT0_T1_T2_T3_T4_T6_E12temp_storage has been demoted
.global .align 1 .b8 _ZN34_INTERNAL_98a36351_4_k_cu_12dd9eb94cuda3std3__45__cpo5beginE[1];
.global .align 1 .b8 _ZN34_INTERNAL_98a36351_4_k_cu_12dd9eb94cuda3std3__45__cpo3endE[1];
.global .align 1 .b8 _ZN34_INTERNAL_98a36351_4_k_cu_12dd9eb94cuda3std3__45__cpo6cbeginE[1];
.global .align 1 .b8 _ZN34_INTERNAL_98a36351_4_k_cu_12dd9eb94cuda3std3__45__cpo4cendE[1];
.global .align 1 .b8 _ZN34_INTERNAL_98a36351_4_k_cu_12dd9eb94cuda3std3__45__cpo6rbeginE[1];
.global .align 1 .b8 _ZN34_INTERNAL_98a36351_4_k_cu_12dd9eb94cuda3std3__45__cpo4rendE[1];
.global .align 1 .b8 _ZN34_INTERNAL_98a36351_4_k_cu_12dd9eb94cuda3std3__45__cpo7crbeginE[1];
.global .align 1 .b8 _ZN34_INTERNAL_98a36351_4_k_cu_12dd9eb94cuda3std3__45__cpo5crendE[1];
.global .align 1 .b8 _ZN34_INTERNAL_98a36351_4_k_cu_12dd9eb94cuda3std3__436_GLOBAL__N__98a36351_4_k_cu_12dd9eb96ignoreE[1];
.global .align 1 .b8 _ZN34_INTERNAL_98a36351_4_k_cu_12dd9eb94cuda3std3__419piecewise_constructE[1];
.global .align 1 .b8 _ZN34_INTERNAL_98a36351_4_k_cu_12dd9eb94cuda3std3__48in_placeE[1];
.global .align 1 .b8 _ZN34_INTERNAL_98a36351_4_k_cu_12dd9eb94cuda3std3__420unreachable_sentinelE[1];
.global .align 1 .b8 _ZN34_INTERNAL_98a36351_4_k_cu_12dd9eb94cuda3std3__47nulloptE[1];
.global .align 1 .b8 _ZN34_INTERNAL_98a36351_4_k_cu_12dd9eb94cuda3std3__48unexpectE[1];
.global .align 1 .b8 _ZN34_INTERNAL_98a36351_4_k_cu_12dd9eb94cuda3std6ranges3__45__cpo4swapE[1];
.global .align 1 .b8 _ZN34_INTERNAL_98a36351_4_k_cu_12dd9eb94cuda3std6ranges3__45__cpo9iter_moveE[1];
.global .align 1 .b8 _ZN34_INTERNAL_98a36351_4_k_cu_12dd9eb94cuda3std6ranges3__45__cpo5beginE[1];
.global .align 1 .b8 _ZN34_INTERNAL_98a36351_4_k_cu_12dd9eb94cuda3std6ranges3__45__cpo3endE[1];
.global .align 1 .b8 _ZN34_INTERNAL_98a36351_4_k_cu_12dd9eb94cuda3std6ranges3__45__cpo6cbeginE[1];
.global .align 1 .b8 _ZN34_INTERNAL_98a36351_4_k_cu_12dd9eb94cuda3std6ranges3__45__cpo4cendE[1];
.global .align 1 .b8 _ZN34_INTERNAL_98a36351_4_k_cu_12dd9eb94cuda3std6ranges3__45__cpo7advanceE[1];
.global .align 1 .b8 _ZN34_INTERNAL_98a36351_4_k_cu_12dd9eb94cuda3std6ranges3__45__cpo9iter_swapE[1];
.global .align 1 .b8 _ZN34_INTERNAL_98a36351_4_k_cu_12dd9eb94cuda3std6ranges3__45__cpo4nextE[1];
.global .align 1 .b8 _ZN34_INTERNAL_98a36351_4_k_cu_12dd9eb94cuda3std6ranges3__45__cpo4prevE[1];
.global .align 1 .b8 _ZN34_INTERNAL_98a36351_4_k_cu_12dd9eb94cuda3std6ranges3__45__cpo4dataE[1];
.global .align 1 .b8 _ZN34_INTERNAL_98a36351_4_k_cu_12dd9eb94cuda3std6ranges3__45__cpo5cdataE[1];
.global .align 1 .b8 _ZN34_INTERNAL_98a36351_4_k_cu_12dd9eb94cuda3std6ranges3__45__cpo4sizeE[1];
.global .align 1 .b8 _ZN34_INTERNAL_98a36351_4_k_cu_12dd9eb94cuda3std6ranges3__45__cpo5ssizeE[1];
.global .align 1 .b8 _ZN34_INTERNAL_98a36351_4_k_cu_12dd9eb94cuda3std6ranges3__45__cpo8distanceE[1];
.global .align 1 .b8 _ZN34_INTERNAL_98a36351_4_k_cu_12dd9eb96thrust24THRUST_300001_SM_1000_NS8cuda_cub3parE[1];
.global .align 1 .b8 _ZN34_INTERNAL_98a36351_4_k_cu_12dd9eb96thrust24THRUST_300001_SM_1000_NS8cuda_cub10par_nosyncE[1];
.global .align 1 .b8 _ZN34_INTERNAL_98a36351_4_k_cu_12dd9eb96thrust24THRUST_300001_SM_1000_NS6system6detail10sequential3seqE[1];
.global .align 1 .b8 _ZN34_INTERNAL_98a36351_4_k_cu_12dd9eb96thrust24THRUST_300001_SM_1000_NS12placeholders2_1E[1];
.global .align 1 .b8 _ZN34_INTERNAL_98a36351_4_k_cu_12dd9eb96thrust24THRUST_300001_SM_1000_NS12placeholders2_2E[1];
.global .align 1 .b8 _ZN34_INTERNAL_98a36351_4_k_cu_12dd9eb96thrust24THRUST_300001_SM_1000_NS12placeholders2_3E[1];
.global .align 1 .b8 _ZN34_INTERNAL_98a36351_4_k_cu_12dd9eb96thrust24THRUST_300001_SM_1000_NS12placeholders2_4E[1];
.global .align 1 .b8 _ZN34_INTERNAL_98a36351_4_k_cu_12dd9eb96thrust24THRUST_300001_SM_1000_NS12placeholders2_5E[1];
.global .align 1 .b8 _ZN34_INTERNAL_98a36351_4_k_cu_12dd9eb96thrust24THRUST_300001_SM_1000_NS12placeholders2_6E[1];
.global .align 1 .b8 _ZN34_INTERNAL_98a36351_4_k_cu_12dd9eb96thrust24THRUST_300001_SM_1000_NS12placeholders2_7E[1];
.global .align 1 .b8 _ZN34_INTERNAL_98a36351_4_k_cu_12dd9eb96thrust24THRUST_300001_SM_1000_NS12placeholders2_8E[1];
.global .align 1 .b8 _ZN34_INTERNAL_98a36351_4_k_cu_12dd9eb96thrust24THRUST_300001_SM_1000_NS12placeholders2_9E[1];
.global .align 1 .b8 _ZN34_INTERNAL_98a36351_4_k_cu_12dd9eb96thrust24THRUST_300001_SM_1000_NS12placeholders3_10E[1];
.global .align 1 .b8 _ZN34_INTERNAL_98a36351_4_k_cu_12dd9eb96thrust24THRUST_300001_SM_1000_NS3seqE[1];

.visible .entry _Z9reduce_v0PfS_m(
	.param .u64 .ptr .align 1 _Z9reduce_v0PfS_m_param_0,
	.param .u64 .ptr .align 1 _Z9reduce_v0PfS_m_param_1,
	.param .u64 _Z9reduce_v0PfS_m_param_2
)
{
	.reg .pred 	%p<3>;
	.reg .b32 	%r<5>;
	.reg .b32 	%f<3>;
	.reg .b64 	%rd<9>;

	ld.param.u64 	%rd2, [_Z9reduce_v0PfS_m_param_0];
	ld.param.u64 	%rd3, [_Z9reduce_v0PfS_m_param_1];
	ld.param.u64 	%rd4, [_Z9reduce_v0PfS_m_param_2];
	mov.u32 	%r1, %ctaid.x;
	mov.u32 	%r2, %ntid.x;
	mov.u32 	%r3, %tid.x;
	mad.lo.s32 	%r4, %r1, %r2, %r3;
	cvt.u64.u32 	%rd1, %r4;
	setp.le.u64 	%p1, %rd4, %rd1;
	@%p1 bra 	$L__BB0_3;
	cvta.to.global.u64 	%rd5, %rd2;
	shl.b64 	%rd6, %rd1, 2;
	add.s64 	%rd7, %rd5, %rd6;
	ld.global.f32 	%f1, [%rd7];
	setp.eq.f32 	%p2, %f1, 0f00000000;
	@%p2 bra 	$L__BB0_3;
	cvta.to.global.u64 	%rd8, %rd3;
	atom.global.add.f32 	%f2, [%rd8], %f1;
$L__BB0_3:
	ret;

}
	// .globl	_ZN3cub18CUB_300001_SM_10006detail11EmptyKernelIvEEvv
.visible .entry _ZN3cub18CUB_300001_SM_10006detail11EmptyKernelIvEEvv()
{


	ret;

}
	// .globl	_ZN3cub18CUB_300001_SM_10006detail6reduce28DeviceReduceSingleTileKernelINS2_10policy_hubIfjN4cuda3std3__44plusIfEEE10Policy1000EN6thrust24THRUST_300001_SM_1000_NS10device_ptrIfEEPfjS9_ffNS7_10__identityEEEvT0_T1_T2_T3_T4_T6_
.visible .entry _ZN3cub18CUB_300001_SM_10006detail6reduce28DeviceReduceSingleTileKernelINS2_10policy_hubIfjN4cuda3std3__44plusIfEEE10Policy1000EN6thrust24THRUST_300001_SM_1000_NS10device_ptrIfEEPfjS9_ffNS7_10__identityEEEvT0_T1_T2_T3_T4_T6_(
	.param .align 8 .b8 _ZN3cub18CUB_300001_SM_10006detail6reduce28DeviceReduceSingleTileKernelINS2_10policy_hubIfjN4cuda3std3__44plusIfEEE10Policy1000EN6thrust24THRUST_300001_SM_1000_NS10device_ptrIfEEPfjS9_ffNS7_10__identityEEEvT0_T1_T2_T3_T4_T6__param_0[8],
	.param .u64 .ptr .align 1 _ZN3cub18CUB_300001_SM_10006detail6reduce28DeviceReduceSingleTileKernelINS2_10policy_hubIfjN4cuda3std3__44plusIfEEE10Policy1000EN6thrust24THRUST_300001_SM_1000_NS10device_ptrIfEEPfjS9_ffNS7_10__identityEEEvT0_T1_T2_T3_T4_T6__param_1,
	.param .u32 _ZN3cub18CUB_300001_SM_10006detail6reduce28DeviceReduceSingleTileKernelINS2_10policy_hubIfjN4cuda3std3__44plusIfEEE10Policy1000EN6thrust24THRUST_300001_SM_1000_NS10device_ptrIfEEPfjS9_ffNS7_10__identityEEEvT0_T1_T2_T3_T4_T6__param_2,
	.param .align 1 .b8 _ZN3cub18CUB_300001_SM_10006detail6reduce28DeviceReduceSingleTileKernelINS2_10policy_hubIfjN4cuda3std3__44plusIfEEE10Policy1000EN6thrust24THRUST_300001_SM_1000_NS10device_ptrIfEEPfjS9_ffNS7_10__identityEEEvT0_T1_T2_T3_T4_T6__param_3[1],
	.param .f32 _ZN3cub18CUB_300001_SM_10006detail6reduce28DeviceReduceSingleTileKernelINS2_10policy_hubIfjN4cuda3std3__44plusIfEEE10Policy1000EN6thrust24THRUST_300001_SM_1000_NS10device_ptrIfEEPfjS9_ffNS7_10__identityEEEvT0_T1_T2_T3_T4_T6__param_4,
	.param .align 1 .b8 _ZN3cub18CUB_300001_SM_10006detail6reduce28DeviceReduceSingleTileKernelINS2_10policy_hubIfjN4cuda3std3__44plusIfEEE10Policy1000EN6thrust24THRUST_300001_SM_1000_NS10device_ptrIfEEPfjS9_ffNS7_10__identityEEEvT0_T1_T2_T3_T4_T6__param_5[1]
)
.maxntid 512
.minnctapersm 1
{
	.reg .pred 	%p<67>;
	.reg .b32 	%r<211>;
	.reg .b32 	%f<384>;
	.reg .b64 	%rd<84>;
	// demoted variable
	.shared .align 4 .b8 _ZZN3cub18CUB_300001_SM_10006detail6reduce28DeviceReduceSingleTileKernelINS2_10policy_hubIfjN4cuda3std3__44plusIfEEE10Policy1000EN6thrust24THRUST_300001_SM_1000_NS10device_ptrIfEEPfjS9_ffNS7_10__identityEEEvT0_T1_T2_T3_T4_T6_E12temp_storage[84];
	ld.param.u64 	%rd9, [_ZN3cub18CUB_300001_SM_10006detail6reduce28DeviceReduceSingleTileKernelINS2_10policy_hubIfjN4cuda3std3__44plusIfEEE10Policy1000EN6thrust24THRUST_300001_SM_1000_NS10device_ptrIfEEPfjS9_ffNS7_10__identityEEEvT0_T1_T2_T3_T4_T6__param_0];
	ld.param.u64 	%rd10, [_ZN3cub18CUB_300001_SM_10006detail6reduce28DeviceReduceSingleTileKernelINS2_10policy_hubIfjN4cuda3std3__44plusIfEEE10Policy1000EN6thrust24THRUST_300001_SM_1000_NS10device_ptrIfEEPfjS9_ffNS7_10__identityEEEvT0_T1_T2_T3_T4_T6__param_1];
	ld.param.u32 	%r51, [_ZN3cub18CUB_300001_SM_10006detail6reduce28DeviceReduceSingleTileKernelINS2_10policy_hubIfjN4cuda3std3__44plusIfEEE10Policy1000EN6thrust24THRUST_300001_SM_1000_NS10device_ptrIfEEPfjS9_ffNS7_10__identityEEEvT0_T1_T2_T3_T4_T6__param_2];
	ld.param.f32 	%f42, [_ZN3cub18CUB_300001_SM_10006detail6reduce28DeviceReduceSingleTileKernelINS2_10policy_hubIfjN4cuda3std3__44plusIfEEE10Policy1000EN6thrust24THRUST_300001_SM_1000_NS10device_ptrIfEEPfjS9_ffNS7_10__identityEEEvT0_T1_T2_T3_T4_T6__param_4];
	cvta.to.global.u64 	%rd1, %rd10;
	setp.ne.s32 	%p1, %r51, 0;
	@%p1 bra 	$L__BB2_3;
	mov.u32 	%r193, %tid.x;
	setp.ne.s32 	%p66, %r193, 0;
	@%p66 bra 	$L__BB2_52;
	st.global.f32 	[%rd1], %f42;
	bra.uni 	$L__BB2_52;
$L__BB2_3:
	cvta.to.global.u64 	%rd2, %rd9;
	setp.gt.u32 	%p2, %r51, 8191;
	@%p2 bra 	$L__BB2_28;
	mov.u32 	%r1, %tid.x;
	setp.ge.u32 	%p24, %r1, %r51;
	mov.f32 	%f371, 0f00000000;
	mov.u32 	%r197, %r1;
	@%p24 bra 	$L__BB2_6;
	mul.wide.u32 	%rd73, %r1, 4;
	add.s64 	%rd74, %rd2, %rd73;
	ld.global.f32 	%f371, [%rd74];
	add.s32 	%r197, %r1, 512;
$L__BB2_6:
	setp.ge.u32 	%p25, %r197, %r51;
	@%p25 bra 	$L__BB2_19;
	not.b32 	%r120, %r197;
	add.s32 	%r121, %r51, %r120;
	shr.u32 	%r122, %r121, 9;
	add.s32 	%r4, %r122, 1;
	and.b32  	%r5, %r4, 15;
	setp.lt.u32 	%p26, %r121, 7680;
	@%p26 bra 	$L__BB2_10;
	and.b32  	%r123, %r4, 16777200;
	neg.s32 	%r195, %r123;
	mul.wide.u32 	%rd75, %r197, 4;
	add.s64 	%rd76, %rd75, %rd2;
	add.s64 	%rd82, %rd76, 16384;
$L__BB2_9:
	.pragma "nounroll";
	ld.global.f32 	%f205, [%rd82+-16384];
	add.f32 	%f206, %f371, %f205;
	ld.global.f32 	%f207, [%rd82+-14336];
	add.f32 	%f208, %f206, %f207;
	ld.global.f32 	%f209, [%rd82+-12288];
	add.f32 	%f210, %f208, %f209;
	ld.global.f32 	%f211, [%rd82+-10240];
	add.f32 	%f212, %f210, %f211;
	ld.global.f32 	%f213, [%rd82+-8192];
	add.f32 	%f214, %f212, %f213;
	ld.global.f32 	%f215, [%rd82+-6144];
	add.f32 	%f216, %f214, %f215;
	ld.global.f32 	%f217, [%rd82+-4096];
	add.f32 	%f218, %f216, %f217;
	ld.global.f32 	%f219, [%rd82+-2048];
	add.f32 	%f220, %f218, %f219;
	ld.global.f32 	%f221, [%rd82];
	add.f32 	%f222, %f220, %f221;
	ld.global.f32 	%f223, [%rd82+2048];
	add.f32 	%f224, %f222, %f223;
	ld.global.f32 	%f225, [%rd82+4096];
	add.f32 	%f226, %f224, %f225;
	ld.global.f32 	%f227, [%rd82+6144];
	add.f32 	%f228, %f226, %f227;
	ld.global.f32 	%f229, [%rd82+8192];
	add.f32 	%f230, %f228, %f229;
	ld.global.f32 	%f231, [%rd82+10240];
	add.f32 	%f232, %f230, %f231;
	ld.global.f32 	%f233, [%rd82+12288];
	add.f32 	%f234, %f232, %f233;
	ld.global.f32 	%f235, [%rd82+14336];
	add.f32 	%f371, %f234, %f235;
	add.s32 	%r197, %r197, 8192;
	add.s32 	%r195, %r195, 16;
	add.s64 	%rd82, %rd82, 32768;
	setp.ne.s32 	%p27, %r195, 0;
	@%p27 bra 	$L__BB2_9;
$L__BB2_10:
	setp.eq.s32 	%p28, %r5, 0;
	@%p28 bra 	$L__BB2_19;
	and.b32  	%r12, %r4, 7;
	setp.lt.u32 	%p29, %r5, 8;
	@%p29 bra 	$L__BB2_13;
	mul.wide.u32 	%rd77, %r197, 4;
	add.s64 	%rd78, %rd2, %rd77;
	ld.global.f32 	%f237, [%rd78];
	add.f32 	%f238, %f371, %f237;
	ld.global.f32 	%f239, [%rd78+2048];
	add.f32 	%f240, %f238, %f239;
	ld.global.f32 	%f241, [%rd78+4096];
	add.f32 	%f242, %f240, %f241;
	ld.global.f32 	%f243, [%rd78+6144];
	add.f32 	%f244, %f242, %f243;
	ld.global.f32 	%f245, [%rd78+8192];
	add.f32 	%f246, %f244, %f245;
	ld.global.f32 	%f247, [%rd78+10240];
	add.f32 	%f248, %f246, %f247;
	ld.global.f32 	%f249, [%rd78+12288];
	add.f32 	%f250, %f248, %f249;
	ld.global.f32 	%f251, [%rd78+14336];
	add.f32 	%f371, %f250, %f251;
	add.s32 	%r197, %r197, 4096;
$L__BB2_13:
	setp.eq.s32 	%p30, %r12, 0;
	@%p30 bra 	$L__BB2_19;
	and.b32  	%r15, %r4, 3;
	setp.lt.u32 	%p31, %r12, 4;
	@%p31 bra 	$L__BB2_16;
	mul.wide.u32 	%rd79, %r197, 4;
	add.s64 	%rd80, %rd2, %rd79;
	ld.global.f32 	%f253, [%rd80];
	add.f32 	%f254, %f371, %f253;
	ld.global.f32 	%f255, [%rd80+2048];
	add.f32 	%f256, %f254, %f255;
	ld.global.f32 	%f257, [%rd80+4096];
	add.f32 	%f258, %f256, %f257;
	ld.global.f32 	%f259, [%rd80+6144];
	add.f32 	%f371, %f258, %f259;
	add.s32 	%r197, %r197, 2048;
$L__BB2_16:
	setp.eq.s32 	%p32, %r15, 0;
	@%p32 bra 	$L__BB2_19;
	mul.wide.u32 	%rd81, %r197, 4;
	add.s64 	%rd83, %rd2, %rd81;
	neg.s32 	%r200, %r15;
$L__BB2_18:
	.pragma "nounroll";
	ld.global.f32 	%f260, [%rd83];
	add.f32 	%f371, %f371, %f260;
	add.s64 	%rd83, %rd83, 2048;
	add.s32 	%r200, %r200, 1;
	setp.ne.s32 	%p33, %r200, 0;
	@%p33 bra 	$L__BB2_18;
$L__BB2_19:
	setp.lt.u32 	%p34, %r51, 512;
	@%p34 bra 	$L__BB2_24;
	// begin inline asm
	mov.u32 %r162, %laneid;
	// end inline asm
	mov.b32 	%r164, %f371;
	mov.b32 	%r165, 1;
	mov.b32 	%r186, 31;
	mov.b32 	%r187, -1;
	// begin inline asm
	shfl.sync.down.b32 %r163, %r164, %r165, %r186, %r187;
	// end inline asm
	setp.gt.s32 	%p58, %r162, 30;
	mov.b32 	%f319, %r163;
	add.f32 	%f320, %f371, %f319;
	selp.f32 	%f321, %f371, %f320, %p58;
	mov.b32 	%r169, %f321;
	mov.b32 	%r170, 2;
	// begin inline asm
	shfl.sync.down.b32 %r168, %r169, %r170, %r186, %r187;
	// end inline asm
	setp.gt.s32 	%p59, %r162, 29;
	mov.b32 	%f322, %r168;
	add.f32 	%f323, %f321, %f322;
	selp.f32 	%f324, %f321, %f323, %p59;
	mov.b32 	%r174, %f324;
	mov.b32 	%r175, 4;
	// begin inline asm
	shfl.sync.down.b32 %r173, %r174, %r175, %r186, %r187;
	// end inline asm
	setp.gt.s32 	%p60, %r162, 27;
	mov.b32 	%f325, %r173;
	add.f32 	%f326, %f324, %f325;
	selp.f32 	%f327, %f324, %f326, %p60;
	mov.b32 	%r179, %f327;
	mov.b32 	%r180, 8;
	// begin inline asm
	shfl.sync.down.b32 %r178, %r179, %r180, %r186, %r187;
	// end inline asm
	setp.gt.s32 	%p61, %r162, 23;
	mov.b32 	%f328, %r178;
	add.f32 	%f329, %f327, %f328;
	selp.f32 	%f330, %f327, %f329, %p61;
	mov.b32 	%r184, %f330;
	mov.b32 	%r185, 16;
	// begin inline asm
	shfl.sync.down.b32 %r183, %r184, %r185, %r186, %r187;
	// end inline asm
	setp.gt.s32 	%p62, %r162, 15;
	mov.b32 	%f331, %r183;
	add.f32 	%f16, %f330, %f331;
	selp.f32 	%f383, %f330, %f16, %p62;
	setp.ne.s32 	%p63, %r162, 0;
	@%p63 bra 	$L__BB2_22;
	shr.u32 	%r188, %r1, 3;
	and.b32  	%r189, %r188, 124;
	mov.u32 	%r190, _ZZN3cub18CUB_300001_SM_10006detail6reduce28DeviceReduceSingleTileKernelINS2_10policy_hubIfjN4cuda3std3__44plusIfEEE10Policy1000EN6thrust24THRUST_300001_SM_1000_NS10device_ptrIfEEPfjS9_ffNS7_10__identityEEEvT0_T1_T2_T3_T4_T6_E12temp_storage;
	add.s32 	%r191, %r190, %r189;
	st.shared.f32 	[%r191+16], %f16;
$L__BB2_22:
	bar.sync 	0;
	setp.ne.s32 	%p64, %r1, 0;
	@%p64 bra 	$L__BB2_50;
	ld.shared.f32 	%f332, [_ZZN3cub18CUB_300001_SM_10006detail6reduce28DeviceReduceSingleTileKernelINS2_10policy_hubIfjN4cuda3std3__44plusIfEEE10Policy1000EN6thrust24THRUST_300001_SM_1000_NS10device_ptrIfEEPfjS9_ffNS7_10__identityEEEvT0_T1_T2_T3_T4_T6_E12temp_storage+20];
	add.f32 	%f333, %f383, %f332;
	ld.shared.f32 	%f334, [_ZZN3cub18CUB_300001_SM_10006detail6reduce28DeviceReduceSingleTileKernelINS2_10policy_hubIfjN4cuda3std3__44plusIfEEE10Policy1000EN6thrust24THRUST_300001_SM_1000_NS10device_ptrIfEEPfjS9_ffNS7_10__identityEEEvT0_T1_T2_T3_T4_T6_E12temp_storage+24];
	add.f32 	%f335, %f333, %f334;
	ld.shared.f32 	%f336, [_ZZN3cub18CUB_300001_SM_10006detail6reduce28DeviceReduceSingleTileKernelINS2_10policy_hubIfjN4cuda3std3__44plusIfEEE10Policy1000EN6thrust24THRUST_300001_SM_1000_NS10device_ptrIfEEPfjS9_ffNS7_10__identityEEEvT0_T1_T2_T3_T4_T6_E12temp_storage+28];
	add.f32 	%f337, %f335, %f336;
	ld.shared.f32 	%f338, [_ZZN3cub18CUB_300001_SM_10006detail6reduce28DeviceReduceSingleTileKernelINS2_10policy_hubIfjN4cuda3std3__44plusIfEEE10Policy1000EN6thrust24THRUST_300001_SM_1000_NS10device_ptrIfEEPfjS9_ffNS7_10__identityEEEvT0_T1_T2_T3_T4_T6_E12temp_storage+32];
	add.f32 	%f339, %f337, %f338;
	ld.shared.f32 	%f340, [_ZZN3cub18CUB_300001_SM_10006detail6reduce28DeviceReduceSingleTileKernelINS2_10policy_hubIfjN4cuda3std3__44plusIfEEE10Policy1000EN6thrust24THRUST_300001_SM_1000_NS10device_ptrIfEEPfjS9_ffNS7_10__identityEEEvT0_T1_T2_T3_T4_T6_E12temp_storage+36];
	add.f32 	%f341, %f339, %f340;
	ld.shared.f32 	%f342, [_ZZN3cub18CUB_300001_SM_10006detail6reduce28DeviceReduceSingleTileKernelINS2_10policy_hubIfjN4cuda3std3__44plusIfEEE10Policy1000EN6thrust24THRUST_300001_SM_1000_NS10device_ptrIfEEPfjS9_ffNS7_10__identityEEEvT0_T1_T2_T3_T4_T6_E12temp_storage+40];
	add.f32 	%f343, %f341, %f342;
	ld.shared.f32 	%f344, [_ZZN3cub18CUB_300001_SM_10006detail6reduce28DeviceReduceSingleTileKernelINS2_10policy_hubIfjN4cuda3std3__44plusIfEEE10Policy1000EN6thrust24THRUST_300001_SM_1000_NS10device_ptrIfEEPfjS9_ffNS7_10__identityEEEvT0_T1_T2_T3_T4_T6_E12temp_storage+44];
	add.f32 	%f345, %f343, %f344;
	ld.shared.f32 	%f346, [_ZZN3cub18CUB_300001_SM_10006detail6reduce28DeviceReduceSingleTileKernelINS2_10policy_hubIfjN4cuda3std3__44plusIfEEE10Policy1000EN6thrust24THRUST_300001_SM_1000_NS10device_ptrIfEEPfjS9_ffNS7_10__identityEEEvT0_T1_T2_T3_T4_T6_E12temp_storage+48];
	add.f32 	%f347, %f345, %f346;
	ld.shared.f32 	%f348, [_ZZN3cub18CUB_300001_SM_10006detail6reduce28DeviceReduceSingleTileKernelINS2_10policy_hubIfjN4cuda3std3__44plusIfEEE10Policy1000EN6thrust24THRUST_300001_SM_1000_NS10device_ptrIfEEPfjS9_ffNS7_10__identityEEEvT0_T1_T2_T3_T4_T6_E12temp_storage+52];
	add.f32 	%f349, %f347, %f348;
	ld.shared.f32 	%f350, [_ZZN3cub18CUB_300001_SM_10006detail6reduce28DeviceReduceSingleTileKernelINS2_10policy_hubIfjN4cuda3std3__44plusIfEEE10Policy1000EN6thrust24THRUST_300001_SM_1000_NS10device_ptrIfEEPfjS9_ffNS7_10__identityEEEvT0_T1_T2_T3_T4_T6_E12temp_storage+56];
	add.f32 	%f351, %f349, %f350;
	ld.shared.f32 	%f352, [_ZZN3cub18CUB_300001_SM_10006detail6reduce28DeviceReduceSingleTileKernelINS2_10policy_hubIfjN4cuda3std3__44plusIfEEE10Policy1000EN6thrust24THRUST_300001_SM_1000_NS10device_ptrIfEEPfjS9_ffNS7_10__identityEEEvT0_T1_T2_T3_T4_T6_E12temp_storage+60];
	add.f32 	%f353, %f351, %f352;
	ld.shared.f32 	%f354, [_ZZN3cub18CUB_300001_SM_10006detail6reduce28DeviceReduceSingleTileKernelINS2_10policy_hubIfjN4cuda3std3__44plusIfEEE10Policy1000EN6thrust24THRUST_300001_SM_1000_NS10device_ptrIfEEPfjS9_ffNS7_10__identityEEEvT0_T1_T2_T3_T4_T6_E12temp_storage+64];
	add.f32 	%f355, %f353, %f354;
	ld.shared.f32 	%f356, [_ZZN3cub18CUB_300001_SM_10006detail6reduce28DeviceReduceSingleTileKernelINS2_10policy_hubIfjN4cuda3std3__44plusIfEEE10Policy1000EN6thrust24THRUST_300001_SM_1000_NS10device_ptrIfEEPfjS9_ffNS7_10__identityEEEvT0_T1_T2_T3_T4_T6_E12temp_storage+68];
	add.f32 	%f357, %f355, %f356;
	ld.shared.f32 	%f358, [_ZZN3cub18CUB_300001_SM_10006detail6reduce28DeviceReduceSingleTileKernelINS2_10policy_hubIfjN4cuda3std3__44plusIfEEE10Policy1000EN6thrust24THRUST_300001_SM_1000_NS10device_ptrIfEEPfjS9_ffNS7_10__identityEEEvT0_T1_T2_T3_T4_T6_E12temp_storage+72];
	add.f32 	%f359, %f357, %f358;
	ld.shared.f32 	%f360, [_ZZN3cub18CUB_300001_SM_10006detail6reduce28DeviceReduceSingleTileKernelINS2_10policy_hubIfjN4cuda3std3__44plusIfEEE10Policy1000EN6thrust24THRUST_300001_SM_1000_NS10device_ptrIfEEPfjS9_ffNS7_10__identityEEEvT0_T1_T2_T3_T4_T6_E12temp_storage+76];
	add.f32 	%f383, %f359, %f360;
	bra.uni 	$L__BB2_50;
$L__BB2_24:
	// begin inline asm
	mov.u32 %r124, %laneid;
	// end inline asm
	and.b32  	%r150, %r1, 992;
	add.s32 	%r151, %r150, 32;
	setp.gt.u32 	%p35, %r151, %r51;
	not.b32 	%r152, %r150;
	add.s32 	%r153, %r51, %r152;
	selp.b32 	%r148, %r153, 31, %p35;
	mov.b32 	%r126, %f371;
	mov.b32 	%r127, 1;
	mov.b32 	%r149, -1;
	// begin inline asm
	shfl.sync.down.b32 %r125, %r126, %r127, %r148, %r149;
	// end inline asm
	setp.lt.s32 	%p36, %r124, %r148;
	mov.b32 	%f261, %r125;
	add.f32 	%f262, %f371, %f261;
	selp.f32 	%f263, %f262, %f371, %p36;
	mov.b32 	%r131, %f263;
	mov.b32 	%r132, 2;
	// begin inline asm
	shfl.sync.down.b32 %r130, %r131, %r132, %r148, %r149;
	// end inline asm
	add.s32 	%r154, %r124, 2;
	setp.gt.s32 	%p37, %r154, %r148;
	mov.b32 	%f264, %r130;
	add.f32 	%f265, %f263, %f264;
	selp.f32 	%f266, %f263, %f265, %p37;
	mov.b32 	%r136, %f266;
	mov.b32 	%r137, 4;
	// begin inline asm
	shfl.sync.down.b32 %r135, %r136, %r137, %r148, %r149;
	// end inline asm
	add.s32 	%r155, %r124, 4;
	setp.gt.s32 	%p38, %r155, %r148;
	mov.b32 	%f267, %r135;
	add.f32 	%f268, %f266, %f267;
	selp.f32 	%f269, %f266, %f268, %p38;
	mov.b32 	%r141, %f269;
	mov.b32 	%r142, 8;
	// begin inline asm
	shfl.sync.down.b32 %r140, %r141, %r142, %r148, %r149;
	// end inline asm
	add.s32 	%r156, %r124, 8;
	setp.gt.s32 	%p39, %r156, %r148;
	mov.b32 	%f270, %r140;
	add.f32 	%f271, %f269, %f270;
	selp.f32 	%f272, %f269, %f271, %p39;
	mov.b32 	%r146, %f272;
	mov.b32 	%r147, 16;
	// begin inline asm
	shfl.sync.down.b32 %r145, %r146, %r147, %r148, %r149;
	// end inline asm
	add.s32 	%r157, %r124, 16;
	setp.gt.s32 	%p40, %r157, %r148;
	mov.b32 	%f273, %r145;
	add.f32 	%f274, %f272, %f273;
	selp.f32 	%f383, %f272, %f274, %p40;
	setp.ne.s32 	%p41, %r124, 0;
	@%p41 bra 	$L__BB2_26;
	shr.u32 	%r158, %r1, 3;
	and.b32  	%r159, %r158, 124;
	mov.u32 	%r160, _ZZN3cub18CUB_300001_SM_10006detail6reduce28DeviceReduceSingleTileKernelINS2_10policy_hubIfjN4cuda3std3__44plusIfEEE10Policy1000EN6thrust24THRUST_300001_SM_1000_NS10device_ptrIfEEPfjS9_ffNS7_10__identityEEEvT0_T1_T2_T3_T4_T6_E12temp_storage;
	add.s32 	%r161, %r160, %r159;
	st.shared.f32 	[%r161+16], %f383;
$L__BB2_26:
	bar.sync 	0;
	setp.ne.s32 	%p42, %r1, 0;
	@%p42 bra 	$L__BB2_50;
	setp.gt.u32 	%p43, %r51, 32;
	ld.shared.f32 	%f275, [_ZZN3cub18CUB_300001_SM_10006detail6reduce28DeviceReduceSingleTileKernelINS2_10policy_hubIfjN4cuda3std3__44plusIfEEE10Policy1000EN6thrust24THRUST_300001_SM_1000_NS10device_ptrIfEEPfjS9_ffNS7_10__identityEEEvT0_T1_T2_T3_T4_T6_E12temp_storage+20];
	add.f32 	%f276, %f383, %f275;
	selp.f32 	%f277, %f276, %f383, %p43;
	setp.gt.u32 	%p44, %r51, 64;
	ld.shared.f32 	%f278, [_ZZN3cub18CUB_300001_SM_10006detail6reduce28DeviceReduceSingleTileKernelINS2_10policy_hubIfjN4cuda3std3__44plusIfEEE10Policy1000EN6thrust24THRUST_300001_SM_1000_NS10device_ptrIfEEPfjS9_ffNS7_10__identityEEEvT0_T1_T2_T3_T4_T6_E12temp_storage+24];
	add.f32 	%f279, %f278, %f277;
	selp.f32 	%f280, %f279, %f277, %p44;
	setp.gt.u32 	%p45, %r51, 96;
	ld.shared.f32 	%f281, [_ZZN3cub18CUB_300001_SM_10006detail6reduce28DeviceReduceSingleTileKernelINS2_10policy_hubIfjN4cuda3std3__44plusIfEEE10Policy1000EN6thrust24THRUST_300001_SM_1000_NS10device_ptrIfEEPfjS9_ffNS7_10__identityEEEvT0_T1_T2_T3_T4_T6_E12temp_storage+28];
	add.f32 	%f282, %f281, %f280;
	selp.f32 	%f283, %f282, %f280, %p45;
	setp.gt.u32 	%p46, %r51, 128;
	ld.shared.f32 	%f284, [_ZZN3cub18CUB_300001_SM_10006detail6reduce28DeviceReduceSingleTileKernelINS2_10policy_hubIfjN4cuda3std3__44plusIfEEE10Policy1000EN6thrust24THRUST_300001_SM_1000_NS10device_ptrIfEEPfjS9_ffNS7_10__identityEEEvT0_T1_T2_T3_T4_T6_E12temp_storage+32];
	add.f32 	%f285, %f284, %f283;
	selp.f32 	%f286, %f285, %f283, %p46;
	setp.gt.u32 	%p47, %r51, 160;
	ld.shared.f32 	%f287, [_ZZN3cub18CUB_300001_SM_10006detail6reduce28DeviceReduceSingleTileKernelINS2_10policy_hubIfjN4cuda3std3__44plusIfEEE10Policy1000EN6thrust24THRUST_300001_SM_1000_NS10device_ptrIfEEPfjS9_ffNS7_10__identityEEEvT0_T1_T2_T3_T4_T6_E12temp_storage+36];
	add.f32 	%f288, %f287, %f286;
	selp.f32 	%f289, %f288, %f286, %p47;
	setp.gt.u32 	%p48, %r51, 192;
	ld.shared.f32 	%f290, [_ZZN3cub18CUB_300001_SM_10006detail6reduce28DeviceReduceSingleTileKernelINS2_10policy_hubIfjN4cuda3std3__44plusIfEEE10Policy1000EN6thrust24THRUST_300001_SM_1000_NS10device_ptrIfEEPfjS9_ffNS7_10__identityEEEvT0_T1_T2_T3_T4_T6_E12temp_storage+40];
	add.f32 	%f291, %f290, %f289;
	selp.f32 	%f292, %f291, %f289, %p48;
	setp.gt.u32 	%p49, %r51, 224;
	ld.shared.f32 	%f293, [_ZZN3cub18CUB_300001_SM_10006detail6reduce28DeviceReduceSingleTileKernelINS2_10policy_hubIfjN4cuda3std3__44plusIfEEE10Policy1000EN6thrust24THRUST_300001_SM_1000_NS10device_ptrIfEEPfjS9_ffNS7_10__identityEEEvT0_T1_T2_T3_T4_T6_E12temp_storage+44];
	add.f32 	%f294, %f293, %f292;
	selp.f32 	%f295, %f294, %f292, %p49;
	setp.gt.u32 	%p50, %r51, 256;
	ld.shared.f32 	%f296, [_ZZN3cub18CUB_300001_SM_10006detail6reduce28DeviceReduceSingleTileKernelINS2_10policy_hubIfjN4cuda3std3__44plusIfEEE10Policy1000EN6thrust24THRUST_300001_SM_1000_NS10device_ptrIfEEPfjS9_ffNS7_10__identityEEEvT0_T1_T2_T3_T4_T6_E12temp_storage+48];
	add.f32 	%f297, %f296, %f295;
	selp.f32 	%f298, %f297, %f295, %p50;
	setp.gt.u32 	%p51, %r51, 288;
	ld.shared.f32 	%f299, [_ZZN3cub18CUB_300001_SM_10006detail6reduce28DeviceReduceSingleTileKernelINS2_10policy_hubIfjN4cuda3std3__44plusIfEEE10Policy1000EN6thrust24THRUST_300001_SM_1000_NS10device_ptrIfEEPfjS9_ffNS7_10__identityEEEvT0_T1_T2_T3_T4_T6_E12temp_storage+52];
	add.f32 	%f300, %f299, %f298;
	selp.f32 	%f301, %f300, %f298, %p51;
	setp.gt.u32 	%p52, %r51, 320;
	ld.shared.f32 	%f302, [_ZZN3cub18CUB_300001_SM_10006detail6reduce28DeviceReduceSingleTileKernelINS2_10policy_hubIfjN4cuda3std3__44plusIfEEE10Policy1000EN6thrust24THRUST_300001_SM_1000_NS10device_ptrIfEEPfjS9_ffNS7_10__identityEEEvT0_T1_T2_T3_T4_T6_E12temp_storage+56];
	add.f32 	%f303, %f302, %f301;
	selp.f32 	%f304, %f303, %f301, %p52;
	setp.gt.u32 	%p53, %r51, 352;
	ld.shared.f32 	%f305, [_ZZN3cub18CUB_300001_SM_10006detail6reduce28DeviceReduceSingleTileKernelINS2_10policy_hubIfjN4cuda3std3__44plusIfEEE10Policy1000EN6thrust24THRUST_300001_SM_1000_NS10device_ptrIfEEPfjS9_ffNS7_10__identityEEEvT0_T1_T2_T3_T4_T6_E12temp_storage+60];
	add.f32 	%f306, %f305, %f304;
	selp.f32 	%f307, %f306, %f304, %p53;
	setp.gt.u32 	%p54, %r51, 384;
	ld.shared.f32 	%f308, [_ZZN3cub18CUB_300001_SM_10006detail6reduce28DeviceReduceSingleTileKernelINS2_10policy_hubIfjN4cuda3std3__44plusIfEEE10Policy1000EN6thrust24THRUST_300001_SM_1000_NS10device_ptrIfEEPfjS9_ffNS7_10__identityEEEvT0_T1_T2_T3_T4_T6_E12temp_storage+64];
	add.f32 	%f309, %f308, %f307;
	selp.f32 	%f310, %f309, %f307, %p54;
	setp.gt.u32 	%p55, %r51, 416;
	ld.shared.f32 	%f311, [_ZZN3cub18CUB_300001_SM_10006detail6reduce28DeviceReduceSingleTileKernelINS2_10policy_hubIfjN4cuda3std3__44plusIfEEE10Policy1000EN6thrust24THRUST_300001_SM_1000_NS10device_ptrIfEEPfjS9_ffNS7_10__identityEEEvT0_T1_T2_T3_T4_T6_E12temp_storage+68];
	add.f32 	%f312, %f311, %f310;
	selp.f32 	%f313, %f312, %f310, %p55;
	setp.gt.u32 	%p56, %r51, 448;
	ld.shared.f32 	%f314, [_ZZN3cub18CUB_300001_SM_10006detail6reduce28DeviceReduceSingleTileKernelINS2_10policy_hubIfjN4cuda3std3__44plusIfEEE10Policy1000EN6thrust24THRUST_300001_SM_1000_NS10device_ptrIfEEPfjS9_ffNS7_10__identityEEEvT0_T1_T2_T3_T4_T6_E12temp_storage+72];
	add.f32 	%f315, %f314, %f313;
	selp.f32 	%f316, %f315, %f313, %p56;
	setp.gt.u32 	%p57, %r51, 480;
	ld.shared.f32 	%f317, [_ZZN3cub18CUB_300001_SM_10006detail6reduce28DeviceReduceSingleTileKernelINS2_10policy_hubIfjN4cuda3std3__44plusIfEEE10Policy1000EN6thrust24THRUST_300001_SM_1000_NS10device_ptrIfEEPfjS9_ffNS7_10__identityEEEvT0_T1_T2_T3_T4_T6_E12temp_storage+76];
	add.f32 	%f318, %f317, %f316;
	selp.f32 	%f383, %f318, %f316, %p57;
	bra.uni 	$L__BB2_50;
$L__BB2_28:
	mov.u32 	%r21, %tid.x;
	mul.wide.u32 	%rd11, %r21, 4;
	add.s64 	%rd12, %rd2, %rd11;
	ld.global.f32 	%f43, [%rd12];
	ld.global.f32 	%f44, [%rd12+2048];
	ld.global.f32 	%f45, [%rd12+4096];
	ld.global.f32 	%f46, [%rd12+6144];
	ld.global.f32 	%f47, [%rd12+8192];
	ld.global.f32 	%f48, [%rd12+10240];
	ld.global.f32 	%f49, [%rd12+12288];
	ld.global.f32 	%f50, [%rd12+14336];
	ld.global.f32 	%f51, [%rd12+16384];
	ld.global.f32 	%f52, [%rd12+18432];
	ld.global.f32 	%f53, [%rd12+20480];
	ld.global.f32 	%f54, [%rd12+22528];
	ld.global.f32 	%f55, [%rd12+24576];
	ld.global.f32 	%f56, [%rd12+26624];
	ld.global.f32 	%f57, [%rd12+28672];
	ld.global.f32 	%f58, [%rd12+30720];
	add.f32 	%f59, %f43, %f44;
	add.f32 	%f60, %f45, %f46;
	add.f32 	%f61, %f47, %f48;
	add.f32 	%f62, %f49, %f50;
	add.f32 	%f63, %f51, %f52;
	add.f32 	%f64, %f53, %f54;
	add.f32 	%f65, %f55, %f56;
	add.f32 	%f66, %f57, %f58;
	add.f32 	%f67, %f59, %f60;
	add.f32 	%f68, %f61, %f62;
	add.f32 	%f69, %f63, %f64;
	add.f32 	%f70, %f65, %f66;
	add.f32 	%f71, %f67, %f68;
	add.f32 	%f72, %f69, %f70;
	add.f32 	%f382, %f71, %f72;
	add.s32 	%r22, %r51, -8192;
	setp.lt.u32 	%p3, %r22, 8192;
	mov.b32 	%r202, 8192;
	@%p3 bra 	$L__BB2_32;
	mov.b32 	%r202, 8192;
$L__BB2_30:
	add.s32 	%r54, %r21, %r202;
	mul.wide.u32 	%rd13, %r54, 4;
	add.s64 	%rd14, %rd2, %rd13;
	ld.global.f32 	%f73, [%rd14];
	ld.global.f32 	%f74, [%rd14+2048];
	ld.global.f32 	%f75, [%rd14+4096];
	ld.global.f32 	%f76, [%rd14+6144];
	ld.global.f32 	%f77, [%rd14+8192];
	ld.global.f32 	%f78, [%rd14+10240];
	ld.global.f32 	%f79, [%rd14+12288];
	ld.global.f32 	%f80, [%rd14+14336];
	ld.global.f32 	%f81, [%rd14+16384];
	ld.global.f32 	%f82, [%rd14+18432];
	ld.global.f32 	%f83, [%rd14+20480];
	ld.global.f32 	%f84, [%rd14+22528];
	ld.global.f32 	%f85, [%rd14+24576];
	ld.global.f32 	%f86, [%rd14+26624];
	ld.global.f32 	%f87, [%rd14+28672];
	ld.global.f32 	%f88, [%rd14+30720];
	add.f32 	%f89, %f382, %f73;
	add.f32 	%f90, %f74, %f75;
	add.f32 	%f91, %f76, %f77;
	add.f32 	%f92, %f78, %f79;
	add.f32 	%f93, %f80, %f81;
	add.f32 	%f94, %f82, %f83;
	add.f32 	%f95, %f84, %f85;
	add.f32 	%f96, %f86, %f87;
	add.f32 	%f97, %f89, %f90;
	add.f32 	%f98, %f91, %f92;
	add.f32 	%f99, %f93, %f94;
	add.f32 	%f100, %f95, %f96;
	add.f32 	%f101, %f97, %f98;
	add.f32 	%f102, %f99, %f100;
	add.f32 	%f103, %f101, %f102;
	add.f32 	%f382, %f103, %f88;
	sub.s32 	%r55, %r51, %r202;
	setp.lt.u32 	%p4, %r55, 8192;
	@%p4 bra 	$L__BB2_46;
	add.s32 	%r202, %r202, 8192;
	setp.le.u32 	%p5, %r202, %r22;
	@%p5 bra 	$L__BB2_30;
$L__BB2_32:
	setp.le.u32 	%p6, %r51, %r202;
	sub.s32 	%r56, %r51, %r202;
	setp.ge.s32 	%p7, %r21, %r56;
	or.pred  	%p8, %p6, %p7;
	@%p8 bra 	$L__BB2_46;
	not.b32 	%r58, %r21;
	add.s32 	%r59, %r51, %r58;
	sub.s32 	%r60, %r59, %r202;
	shr.u32 	%r61, %r60, 9;
	add.s32 	%r26, %r61, 1;
	and.b32  	%r27, %r26, 15;
	setp.lt.u32 	%p9, %r60, 7680;
	mov.u32 	%r207, %r21;
	@%p9 bra 	$L__BB2_37;
	or.b32  	%r205, %r21, 4096;
	add.s32 	%r204, %r21, %r202;
	and.b32  	%r62, %r26, 16777200;
	neg.s32 	%r203, %r62;
$L__BB2_35:
	.pragma "nounroll";
	mul.wide.u32 	%rd15, %r204, 4;
	add.s64 	%rd16, %rd2, %rd15;
	ld.global.f32 	%f105, [%rd16];
	add.f32 	%f106, %f382, %f105;
	add.s32 	%r63, %r204, 512;
	mul.wide.u32 	%rd17, %r63, 4;
	add.s64 	%rd18, %rd2, %rd17;
	ld.global.f32 	%f107, [%rd18];
	add.f32 	%f108, %f106, %f107;
	add.s32 	%r64, %r204, 1024;
	mul.wide.u32 	%rd19, %r64, 4;
	add.s64 	%rd20, %rd2, %rd19;
	ld.global.f32 	%f109, [%rd20];
	add.f32 	%f110, %f108, %f109;
	add.s32 	%r65, %r204, 1536;
	mul.wide.u32 	%rd21, %r65, 4;
	add.s64 	%rd22, %rd2, %rd21;
	ld.global.f32 	%f111, [%rd22];
	add.f32 	%f112, %f110, %f111;
	add.s32 	%r66, %r204, 2048;
	mul.wide.u32 	%rd23, %r66, 4;
	add.s64 	%rd24, %rd2, %rd23;
	ld.global.f32 	%f113, [%rd24];
	add.f32 	%f114, %f112, %f113;
	add.s32 	%r67, %r204, 2560;
	mul.wide.u32 	%rd25, %r67, 4;
	add.s64 	%rd26, %rd2, %rd25;
	ld.global.f32 	%f115, [%rd26];
	add.f32 	%f116, %f114, %f115;
	add.s32 	%r68, %r204, 3072;
	mul.wide.u32 	%rd27, %r68, 4;
	add.s64 	%rd28, %rd2, %rd27;
	ld.global.f32 	%f117, [%rd28];
	add.f32 	%f118, %f116, %f117;
	add.s32 	%r69, %r204, 3584;
	mul.wide.u32 	%rd29, %r69, 4;
	add.s64 	%rd30, %rd2, %rd29;
	ld.global.f32 	%f119, [%rd30];
	add.f32 	%f120, %f118, %f119;
	add.s32 	%r70, %r204, 4096;
	mul.wide.u32 	%rd31, %r70, 4;
	add.s64 	%rd32, %rd2, %rd31;
	ld.global.f32 	%f121, [%rd32];
	add.f32 	%f122, %f120, %f121;
	add.s32 	%r71, %r204, 4608;
	mul.wide.u32 	%rd33, %r71, 4;
	add.s64 	%rd34, %rd2, %rd33;
	ld.global.f32 	%f123, [%rd34];
	add.f32 	%f124, %f122, %f123;
	add.s32 	%r72, %r204, 5120;
	mul.wide.u32 	%rd35, %r72, 4;
	add.s64 	%rd36, %rd2, %rd35;
	ld.global.f32 	%f125, [%rd36];
	add.f32 	%f126, %f124, %f125;
	add.s32 	%r73, %r204, 5632;
	mul.wide.u32 	%rd37, %r73, 4;
	add.s64 	%rd38, %rd2, %rd37;
	ld.global.f32 	%f127, [%rd38];
	add.f32 	%f128, %f126, %f127;
	add.s32 	%r74, %r204, 6144;
	mul.wide.u32 	%rd39, %r74, 4;
	add.s64 	%rd40, %rd2, %rd39;
	ld.global.f32 	%f129, [%rd40];
	add.f32 	%f130, %f128, %f129;
	add.s32 	%r75, %r204, 6656;
	mul.wide.u32 	%rd41, %r75, 4;
	add.s64 	%rd42, %rd2, %rd41;
	ld.global.f32 	%f131, [%rd42];
	add.f32 	%f132, %f130, %f131;
	add.s32 	%r76, %r204, 7168;
	mul.wide.u32 	%rd43, %r76, 4;
	add.s64 	%rd44, %rd2, %rd43;
	ld.global.f32 	%f133, [%rd44];
	add.f32 	%f134, %f132, %f133;
	add.s32 	%r77, %r204, 7680;
	mul.wide.u32 	%rd45, %r77, 4;
	add.s64 	%rd46, %rd2, %rd45;
	ld.global.f32 	%f135, [%rd46];
	add.f32 	%f382, %f134, %f135;
	add.s32 	%r205, %r205, 8192;
	add.s32 	%r204, %r204, 8192;
	add.s32 	%r203, %r203, 16;
	setp.ne.s32 	%p10, %r203, 0;
	@%p10 bra 	$L__BB2_35;
	add.s32 	%r207, %r205, -4096;
$L__BB2_37:
	setp.eq.s32 	%p11, %r27, 0;
	@%p11 bra 	$L__BB2_46;
	and.b32  	%r39, %r26, 7;
	setp.lt.u32 	%p12, %r27, 8;
	@%p12 bra 	$L__BB2_40;
	add.s32 	%r78, %r207, %r202;
	mul.wide.u32 	%rd47, %r78, 4;
	add.s64 	%rd48, %rd2, %rd47;
	ld.global.f32 	%f137, [%rd48];
	add.f32 	%f138, %f382, %f137;
	add.s32 	%r79, %r78, 512;
	mul.wide.u32 	%rd49, %r79, 4;
	add.s64 	%rd50, %rd2, %rd49;
	ld.global.f32 	%f139, [%rd50];
	add.f32 	%f140, %f138, %f139;
	add.s32 	%r80, %r78, 1024;
	mul.wide.u32 	%rd51, %r80, 4;
	add.s64 	%rd52, %rd2, %rd51;
	ld.global.f32 	%f141, [%rd52];
	add.f32 	%f142, %f140, %f141;
	add.s32 	%r81, %r78, 1536;
	mul.wide.u32 	%rd53, %r81, 4;
	add.s64 	%rd54, %rd2, %rd53;
	ld.global.f32 	%f143, [%rd54];
	add.f32 	%f144, %f142, %f143;
	add.s32 	%r82, %r78, 2048;
	mul.wide.u32 	%rd55, %r82, 4;
	add.s64 	%rd56, %rd2, %rd55;
	ld.global.f32 	%f145, [%rd56];
	add.f32 	%f146, %f144, %f145;
	add.s32 	%r83, %r78, 2560;
	mul.wide.u32 	%rd57, %r83, 4;
	add.s64 	%rd58, %rd2, %rd57;
	ld.global.f32 	%f147, [%rd58];
	add.f32 	%f148, %f146, %f147;
	add.s32 	%r84, %r78, 3072;
	mul.wide.u32 	%rd59, %r84, 4;
	add.s64 	%rd60, %rd2, %rd59;
	ld.global.f32 	%f149, [%rd60];
	add.f32 	%f150, %f148, %f149;
	add.s32 	%r85, %r78, 3584;
	mul.wide.u32 	%rd61, %r85, 4;
	add.s64 	%rd62, %rd2, %rd61;
	ld.global.f32 	%f151, [%rd62];
	add.f32 	%f382, %f150, %f151;
	add.s32 	%r207, %r207, 4096;
$L__BB2_40:
	setp.eq.s32 	%p13, %r39, 0;
	@%p13 bra 	$L__BB2_46;
	and.b32  	%r42, %r26, 3;
	setp.lt.u32 	%p14, %r39, 4;
	@%p14 bra 	$L__BB2_43;
	add.s32 	%r86, %r207, %r202;
	mul.wide.u32 	%rd63, %r86, 4;
	add.s64 	%rd64, %rd2, %rd63;
	ld.global.f32 	%f153, [%rd64];
	add.f32 	%f154, %f382, %f153;
	add.s32 	%r87, %r86, 512;
	mul.wide.u32 	%rd65, %r87, 4;
	add.s64 	%rd66, %rd2, %rd65;
	ld.global.f32 	%f155, [%rd66];
	add.f32 	%f156, %f154, %f155;
	add.s32 	%r88, %r86, 1024;
	mul.wide.u32 	%rd67, %r88, 4;
	add.s64 	%rd68, %rd2, %rd67;
	ld.global.f32 	%f157, [%rd68];
	add.f32 	%f158, %f156, %f157;
	add.s32 	%r89, %r86, 1536;
	mul.wide.u32 	%rd69, %r89, 4;
	add.s64 	%rd70, %rd2, %rd69;
	ld.global.f32 	%f159, [%rd70];
	add.f32 	%f382, %f158, %f159;
	add.s32 	%r207, %r207, 2048;
$L__BB2_43:
	setp.eq.s32 	%p15, %r42, 0;
	@%p15 bra 	$L__BB2_46;
	add.s32 	%r210, %r207, %r202;
	neg.s32 	%r209, %r42;
$L__BB2_45:
	.pragma "nounroll";
	mul.wide.u32 	%rd71, %r210, 4;
	add.s64 	%rd72, %rd2, %rd71;
	ld.global.f32 	%f160, [%rd72];
	add.f32 	%f382, %f382, %f160;
	add.s32 	%r210, %r210, 512;
	add.s32 	%r209, %r209, 1;
	setp.ne.s32 	%p16, %r209, 0;
	@%p16 bra 	$L__BB2_45;
$L__BB2_46:
	// begin inline asm
	mov.u32 %r90, %laneid;
	// end inline asm
	mov.b32 	%r92, %f382;
	mov.b32 	%r93, 1;
	mov.b32 	%r114, 31;
	mov.b32 	%r115, -1;
	// begin inline asm
	shfl.sync.down.b32 %r91, %r92, %r93, %r114, %r115;
	// end inline asm
	setp.gt.s32 	%p17, %r90, 30;
	mov.b32 	%f161, %r91;
	add.f32 	%f162, %f382, %f161;
	selp.f32 	%f163, %f382, %f162, %p17;
	mov.b32 	%r97, %f163;
	mov.b32 	%r98, 2;
	// begin inline asm
	shfl.sync.down.b32 %r96, %r97, %r98, %r114, %r115;
	// end inline asm
	setp.gt.s32 	%p18, %r90, 29;
	mov.b32 	%f164, %r96;
	add.f32 	%f165, %f163, %f164;
	selp.f32 	%f166, %f163, %f165, %p18;
	mov.b32 	%r102, %f166;
	mov.b32 	%r103, 4;
	// begin inline asm
	shfl.sync.down.b32 %r101, %r102, %r103, %r114, %r115;
	// end inline asm
	setp.gt.s32 	%p19, %r90, 27;
	mov.b32 	%f167, %r101;
	add.f32 	%f168, %f166, %f167;
	selp.f32 	%f169, %f166, %f168, %p19;
	mov.b32 	%r107, %f169;
	mov.b32 	%r108, 8;
	// begin inline asm
	shfl.sync.down.b32 %r106, %r107, %r108, %r114, %r115;
	// end inline asm
	setp.gt.s32 	%p20, %r90, 23;
	mov.b32 	%f170, %r106;
	add.f32 	%f171, %f169, %f170;
	selp.f32 	%f172, %f169, %f171, %p20;
	mov.b32 	%r112, %f172;
	mov.b32 	%r113, 16;
	// begin inline asm
	shfl.sync.down.b32 %r111, %r112, %r113, %r114, %r115;
	// end inline asm
	setp.gt.s32 	%p21, %r90, 15;
	mov.b32 	%f173, %r111;
	add.f32 	%f38, %f172, %f173;
	selp.f32 	%f383, %f172, %f38, %p21;
	setp.ne.s32 	%p22, %r90, 0;
	@%p22 bra 	$L__BB2_48;
	shr.u32 	%r116, %r21, 3;
	and.b32  	%r117, %r116, 124;
	mov.u32 	%r118, _ZZN3cub18CUB_300001_SM_10006detail6reduce28DeviceReduceSingleTileKernelINS2_10policy_hubIfjN4cuda3std3__44plusIfEEE10Policy1000EN6thrust24THRUST_300001_SM_1000_NS10device_ptrIfEEPfjS9_ffNS7_10__identityEEEvT0_T1_T2_T3_T4_T6_E12temp_storage;
	add.s32 	%r119, %r118, %r117;
	st.shared.f32 	[%r119+16], %f38;
$L__BB2_48:
	bar.sync 	0;
	setp.ne.s32 	%p23, %r21, 0;
	@%p23 bra 	$L__BB2_50;
	ld.shared.f32 	%f174, [_ZZN3cub18CUB_300001_SM_10006detail6reduce28DeviceReduceSingleTileKernelINS2_10policy_hubIfjN4cuda3std3__44plusIfEEE10Policy1000EN6thrust24THRUST_300001_SM_1000_NS10device_ptrIfEEPfjS9_ffNS7_10__identityEEEvT0_T1_T2_T3_T4_T6_E12temp_storage+20];
	add.f32 	%f175, %f383, %f174;
	ld.shared.f32 	%f176, [_ZZN3cub18CUB_300001_SM_10006detail6reduce28DeviceReduceSingleTileKernelINS2_10policy_hubIfjN4cuda3std3__44plusIfEEE10Policy1000EN6thrust24THRUST_300001_SM_1000_NS10device_ptrIfEEPfjS9_ffNS7_10__identityEEEvT0_T1_T2_T3_T4_T6_E12temp_storage+24];
	add.f32 	%f177, %f175, %f176;
	ld.shared.f32 	%f178, [_ZZN3cub18CUB_300001_SM_10006detail6reduce28DeviceReduceSingleTileKernelINS2_10policy_hubIfjN4cuda3std3__44plusIfEEE10Policy1000EN6thrust24THRUST_300001_SM_1000_NS10device_ptrIfEEPfjS9_ffNS7_10__identityEEEvT0_T1_T2_T3_T4_T6_E12temp_storage+28];
	add.f32 	%f179, %f177, %f178;
	ld.shared.f32 	%f180, [_ZZN3cub18CUB_300001_SM_10006detail6reduce28DeviceReduceSingleTileKernelINS2_10policy_hubIfjN4cuda3std3__44plusIfEEE10Policy1000EN6thrust24THRUST_300001_SM_1000_NS10device_ptrIfEEPfjS9_ffNS7_10__identityEEEvT0_T1_T2_T3_T4_T6_E12temp_storage+32];
	add.f32 	%f181, %f179, %f180;
	ld.shared.f32 	%f182, [_ZZN3cub18CUB_300001_SM_10006detail6reduce28DeviceReduceSingleTileKernelINS2_10policy_hubIfjN4cuda3std3__44plusIfEEE10Policy1000EN6thrust24THRUST_300001_SM_1000_NS10device_ptrIfEEPfjS9_ffNS7_10__identityEEEvT0_T1_T2_T3_T4_T6_E12temp_storage+36];
	add.f32 	%f183, %f181, %f182;
	ld.shared.f32 	%f184, [_ZZN3cub18CUB_300001_SM_10006detail6reduce28DeviceReduceSingleTileKernelINS2_10policy_hubIfjN4cuda3std3__44plusIfEEE10Policy1000EN6thrust24THRUST_300001_SM_1000_NS10device_ptrIfEEPfjS9_ffNS7_10__identityEEEvT0_T1_T2_T3_T4_T6_E12temp_storage+40];
	add.f32 	%f185, %f183, %f184;
	ld.shared.f32 	%f186, [_ZZN3cub18CUB_300001_SM_10006detail6reduce28DeviceReduceSingleTileKernelINS2_10policy_hubIfjN4cuda3std3__44plusIfEEE10Policy1000EN6thrust24THRUST_300001_SM_1000_NS10device_ptrIfEEPfjS9_ffNS7_10__identityEEEvT0_T1_T2_T3_T4_T6_E12temp_storage+44];
	add.f32 	%f187, %f185, %f186;
	ld.shared.f32 	%f188, [_ZZN3cub18CUB_300001_SM_10006detail6reduce28DeviceReduceSingleTileKernelINS2_10policy_hubIfjN4cuda3std3__44plusIfEEE10Policy1000EN6thrust24THRUST_300001_SM_1000_NS10device_ptrIfEEPfjS9_ffNS7_10__identityEEEvT0_T1_T2_T3_T4_T6_E12temp_storage+48];
	add.f32 	%f189, %f187, %f188;
	ld.shared.f32 	%f190, [_ZZN3cub18CUB_300001_SM_10006detail6reduce28DeviceReduceSingleTileKernelINS2_10policy_hubIfjN4cuda3std3__44plusIfEEE10Policy1000EN6thrust24THRUST_300001_SM_1000_NS10device_ptrIfEEPfjS9_ffNS7_10__identityEEEvT0_T1_T2_T3_T4_T6_E12temp_storage+52];
	add.f32 	%f191, %f189, %f190;
	ld.shared.f32 	%f192, [_ZZN3cub18CUB_300001_SM_10006detail6reduce28DeviceReduceSingleTileKernelINS2_10policy_hubIfjN4cuda3std3__44plusIfEEE10Policy1000EN6thrust24THRUST_300001_SM_1000_NS10device_ptrIfEEPfjS9_ffNS7_10__identityEEEvT0_T1_T2_T3_T4_T6_E12temp_storage+56];
	add.f32 	%f193, %f191, %f192;
	ld.shared.f32 	%f194, [_ZZN3cub18CUB_300001_SM_10006detail6reduce28DeviceReduceSingleTileKernelINS2_10policy_hubIfjN4cuda3std3__44plusIfEEE10Policy1000EN6thrust24THRUST_300001_SM_1000_NS10device_ptrIfEEPfjS9_ffNS7_10__identityEEEvT0_T1_T2_T3_T4_T6_E12temp_storage+60];
	add.f32 	%f195, %f193, %f194;
	ld.shared.f32 	%f196, [_ZZN3cub18CUB_300001_SM_10006detail6reduce28DeviceReduceSingleTileKernelINS2_10policy_hubIfjN4cuda3std3__44plusIfEEE10Policy1000EN6thrust24THRUST_300001_SM_1000_NS10device_ptrIfEEPfjS9_ffNS7_10__identityEEEvT0_T1_T2_T3_T4_T6_E12temp_storage+64];
	add.f32 	%f197, %f195, %f196;
	ld.shared.f32 	%f198, [_ZZN3cub18CUB_300001_SM_10006detail6reduce28DeviceReduceSingleTileKernelINS2_10policy_hubIfjN4cuda3std3__44plusIfEEE10Policy1000EN6thrust24THRUST_300001_SM_1000_NS10device_ptrIfEEPfjS9_ffNS7_10__identityEEEvT0_T1_T2_T3_T4_T6_E12temp_storage+68];
	add.f32 	%f199, %f197, %f198;
	ld.shared.f32 	%f200, [_ZZN3cub18CUB_300001_SM_10006detail6reduce28DeviceReduceSingleTileKernelINS2_10policy_hubIfjN4cuda3std3__44plusIfEEE10Policy1000EN6thrust24THRUST_300001_SM_1000_NS10device_ptrIfEEPfjS9_ffNS7_10__identityEEEvT0_T1_T2_T3_T4_T6_E12temp_storage+72];
	add.f32 	%f201, %f199, %f200;
	ld.shared.f32 	%f202, [_ZZN3cub18CUB_300001_SM_10006detail6reduce28DeviceReduceSingleTileKernelINS2_10policy_hubIfjN4cuda3std3__44plusIfEEE10Policy1000EN6thrust24THRUST_300001_SM_1000_NS10device_ptrIfEEPfjS9_ffNS7_10__identityEEEvT0_T1_T2_T3_T4_T6_E12temp_storage+76];
	add.f32 	%f383, %f201, %f202;
$L__BB2_50:
	mov.u32 	%r192, %tid.x;
	setp.ne.s32 	%p65, %r192, 0;
	@%p65 bra 	$L__BB2_52;
	add.f32 	%f361, %f42, %f383;
	st.global.f32 	[%rd1], %f361;
$L__BB2_52:
	ret;

}
	// .globl	_ZN3cub18CUB_300001_SM_10006detail6reduce18DeviceReduceKernelINS2_10policy_hubIfjN4cuda3std3__44plusIfEEE10Policy1000EN6thrust24THRUST_300001_SM_1000_NS10device_ptrIfEEjS9_fNS7_10__identityEEEvT0_PT3_T1_NS0_13GridEvenShareISK_EET2_T4_
.visible .entry _ZN3cub18CUB_300001_SM_10006detail6reduce18DeviceReduceKernelINS2_10policy_hubIfjN4cuda3std3__44plusIfEEE10Policy1000EN6thrust24THRUST_300001_SM_1000_NS10device_ptrIfEEjS9_fNS7_10__identityEEEvT0_PT3_T1_NS0_13GridEvenShareISK_EET2_T4_(
	.param .align 8 .b8 _ZN3cub18CUB_300001_SM_10006detail6reduce18DeviceReduceKernelINS2_10policy_hubIfjN4cuda3std3__44plusIfEEE10Policy1000EN6thrust24THRUST_300001_SM_1000_NS10device_ptrIfEEjS9_fNS7_10__identityEEEvT0_PT3_T1_NS0_13GridEvenShareISK_EET2_T4__param_0[8],
	.param .u64 .ptr .align 1 _ZN3cub18CUB_300001_SM_10006detail6reduce18DeviceReduceKernelINS2_10policy_hubIfjN4cuda3std3__44plusIfEEE10Policy1000EN6thrust24THRUST_300001_SM_1000_NS10device_ptrIfEEjS9_fNS7_10__identityEEEvT0_PT3_T1_NS0_13GridEvenShareISK_EET2_T4__param_1,
	.param .u32 _ZN3cub18CUB_300001_SM_10006detail6reduce18DeviceReduceKernelINS2_10policy_hubIfjN4cuda3std3__44plusIfEEE10Policy1000EN6thrust24THRUST_300001_SM_1000_NS10device_ptrIfEEjS9_fNS7_10__identityEEEvT0_PT3_T1_NS0_13GridEvenShareISK_EET2_T4__param_2,
	.param .align 4 .b8 _ZN3cub18CUB_300001_SM_10006detail6reduce18DeviceReduceKernelINS2_10policy_hubIfjN4cuda3std3__44plusIfEEE10Policy1000EN6thrust24THRUST_300001_SM_1000_NS10device_ptrIfEEjS9_fNS7_10__identityEEEvT0_PT3_T1_NS0_13GridEvenShareISK_EET2_T4__param_3[40],
	.param .align 1 .b8 _ZN3cub18CUB_300001_SM_10006detail6reduce18DeviceReduceKernelINS2_10policy_hubIfjN4cuda3std3__44plusIfEEE10Policy1000EN6thrust24THRUST_300001_SM_1000_NS10device_ptrIfEEjS9_fNS7_10__identityEEEvT0_PT3_T1_NS0_13GridEvenShareISK_EET2_T4__param_4[1],
	.param .align 1 .b8 _ZN3cub18CUB_300001_SM_10006detail6reduce18DeviceReduceKernelINS2_10policy_hubIfjN4cuda3std3__44plusIfEEE10Policy1000EN6thrust24THRUST_300001_SM_1000_NS10device_ptrIfEEjS9_fNS7_10__identityEEEvT0_PT3_T1_NS0_13GridEvenShareISK_EET2_T4__param_5[1]
)
.maxntid 512
{
	.reg .pred 	%p<65>;
	.reg .b16 	%rs<4>;
	.reg .b32 	%r<279>;
	.reg .b32 	%f<380>;
	.reg .b64 	%rd<130>;
	// demoted variable
	.shared .align 4 .b8 _ZZN3cub18CUB_300001_SM_10006detail6reduce18DeviceReduceKernelINS2_10policy_hubIfjN4cuda3std3__44plusIfEEE10Policy1000EN6thrust24THRUST_300001_SM_1000_NS10device_ptrIfEEjS9_fNS7_10__identityEEEvT0_PT3_T1_NS0_13GridEvenShareISK_EET2_T4_E12temp_storage[84];
	ld.param.u32 	%r1, [_ZN3cub18CUB_300001_SM_10006detail6reduce18DeviceReduceKernelINS2_10policy_hubIfjN4cuda3std3__44plusIfEEE10Policy1000EN6thrust24THRUST_300001_SM_1000_NS10device_ptrIfEEjS9_fNS7_10__identityEEEvT0_PT3_T1_NS0_13GridEvenShareISK_EET2_T4__param_3+20];
	ld.param.u32 	%r2, [_ZN3cub18CUB_300001_SM_10006detail6reduce18DeviceReduceKernelINS2_10policy_hubIfjN4cuda3std3__44plusIfEEE10Policy1000EN6thrust24THRUST_300001_SM_1000_NS10device_ptrIfEEjS9_fNS7_10__identityEEEvT0_PT3_T1_NS0_13GridEvenShareISK_EET2_T4__param_3+24];
	ld.param.u64 	%rd3, [_ZN3cub18CUB_300001_SM_10006detail6reduce18DeviceReduceKernelINS2_10policy_hubIfjN4cuda3std3__44plusIfEEE10Policy1000EN6thrust24THRUST_300001_SM_1000_NS10device_ptrIfEEjS9_fNS7_10__identityEEEvT0_PT3_T1_NS0_13GridEvenShareISK_EET2_T4__param_0];
	cvta.to.global.u64 	%rd1, %rd3;
	mov.u32 	%r3, %ctaid.x;
	shl.b32 	%r4, %r2, 13;
	shl.b32 	%r270, %r3, 13;
	sub.s32 	%r6, %r1, %r270;
	setp.gt.u32 	%p1, %r6, 8191;
	@%p1 bra 	$L__BB3_26;
	mov.u32 	%r7, %tid.x;
	setp.ge.u32 	%p23, %r7, %r6;
	mov.f32 	%f368, 0f00000000;
	mov.u32 	%r261, %r7;
	@%p23 bra 	$L__BB3_3;
	add.s32 	%r155, %r270, %r7;
	mul.wide.u32 	%rd66, %r155, 4;
	add.s64 	%rd67, %rd1, %rd66;
	ld.global.f32 	%f368, [%rd67];
	add.s32 	%r261, %r7, 512;
$L__BB3_3:
	setp.ge.u32 	%p24, %r261, %r6;
	@%p24 bra 	$L__BB3_17;
	not.b32 	%r156, %r261;
	add.s32 	%r157, %r1, %r156;
	sub.s32 	%r158, %r157, %r270;
	shr.u32 	%r159, %r158, 9;
	add.s32 	%r10, %r159, 1;
	and.b32  	%r11, %r10, 15;
	setp.lt.u32 	%p25, %r158, 7680;
	@%p25 bra 	$L__BB3_8;
	or.b32  	%r260, %r261, 4096;
	add.s32 	%r259, %r261, %r270;
	and.b32  	%r160, %r10, 16777200;
	neg.s32 	%r258, %r160;
$L__BB3_6:
	.pragma "nounroll";
	mul.wide.u32 	%rd68, %r259, 4;
	add.s64 	%rd69, %rd1, %rd68;
	ld.global.f32 	%f203, [%rd69];
	add.f32 	%f204, %f368, %f203;
	add.s32 	%r161, %r259, 512;
	mul.wide.u32 	%rd70, %r161, 4;
	add.s64 	%rd71, %rd1, %rd70;
	ld.global.f32 	%f205, [%rd71];
	add.f32 	%f206, %f204, %f205;
	add.s32 	%r162, %r259, 1024;
	mul.wide.u32 	%rd72, %r162, 4;
	add.s64 	%rd73, %rd1, %rd72;
	ld.global.f32 	%f207, [%rd73];
	add.f32 	%f208, %f206, %f207;
	add.s32 	%r163, %r259, 1536;
	mul.wide.u32 	%rd74, %r163, 4;
	add.s64 	%rd75, %rd1, %rd74;
	ld.global.f32 	%f209, [%rd75];
	add.f32 	%f210, %f208, %f209;
	add.s32 	%r164, %r259, 2048;
	mul.wide.u32 	%rd76, %r164, 4;
	add.s64 	%rd77, %rd1, %rd76;
	ld.global.f32 	%f211, [%rd77];
	add.f32 	%f212, %f210, %f211;
	add.s32 	%r165, %r259, 2560;
	mul.wide.u32 	%rd78, %r165, 4;
	add.s64 	%rd79, %rd1, %rd78;
	ld.global.f32 	%f213, [%rd79];
	add.f32 	%f214, %f212, %f213;
	add.s32 	%r166, %r259, 3072;
	mul.wide.u32 	%rd80, %r166, 4;
	add.s64 	%rd81, %rd1, %rd80;
	ld.global.f32 	%f215, [%rd81];
	add.f32 	%f216, %f214, %f215;
	add.s32 	%r167, %r259, 3584;
	mul.wide.u32 	%rd82, %r167, 4;
	add.s64 	%rd83, %rd1, %rd82;
	ld.global.f32 	%f217, [%rd83];
	add.f32 	%f218, %f216, %f217;
	add.s32 	%r168, %r259, 4096;
	mul.wide.u32 	%rd84, %r168, 4;
	add.s64 	%rd85, %rd1, %rd84;
	ld.global.f32 	%f219, [%rd85];
	add.f32 	%f220, %f218, %f219;
	add.s32 	%r169, %r259, 4608;
	mul.wide.u32 	%rd86, %r169, 4;
	add.s64 	%rd87, %rd1, %rd86;
	ld.global.f32 	%f221, [%rd87];
	add.f32 	%f222, %f220, %f221;
	add.s32 	%r170, %r259, 5120;
	mul.wide.u32 	%rd88, %r170, 4;
	add.s64 	%rd89, %rd1, %rd88;
	ld.global.f32 	%f223, [%rd89];
	add.f32 	%f224, %f222, %f223;
	add.s32 	%r171, %r259, 5632;
	mul.wide.u32 	%rd90, %r171, 4;
	add.s64 	%rd91, %rd1, %rd90;
	ld.global.f32 	%f225, [%rd91];
	add.f32 	%f226, %f224, %f225;
	add.s32 	%r172, %r259, 6144;
	mul.wide.u32 	%rd92, %r172, 4;
	add.s64 	%rd93, %rd1, %rd92;
	ld.global.f32 	%f227, [%rd93];
	add.f32 	%f228, %f226, %f227;
	add.s32 	%r173, %r259, 6656;
	mul.wide.u32 	%rd94, %r173, 4;
	add.s64 	%rd95, %rd1, %rd94;
	ld.global.f32 	%f229, [%rd95];
	add.f32 	%f230, %f228, %f229;
	add.s32 	%r174, %r259, 7168;
	mul.wide.u32 	%rd96, %r174, 4;
	add.s64 	%rd97, %rd1, %rd96;
	ld.global.f32 	%f231, [%rd97];
	add.f32 	%f232, %f230, %f231;
	add.s32 	%r175, %r259, 7680;
	mul.wide.u32 	%rd98, %r175, 4;
	add.s64 	%rd99, %rd1, %rd98;
	ld.global.f32 	%f233, [%rd99];
	add.f32 	%f368, %f232, %f233;
	add.s32 	%r260, %r260, 8192;
	add.s32 	%r259, %r259, 8192;
	add.s32 	%r258, %r258, 16;
	setp.ne.s32 	%p26, %r258, 0;
	@%p26 bra 	$L__BB3_6;
	add.s32 	%r261, %r260, -4096;
$L__BB3_8:
	setp.eq.s32 	%p27, %r11, 0;
	@%p27 bra 	$L__BB3_17;
	and.b32  	%r23, %r10, 7;
	setp.lt.u32 	%p28, %r11, 8;
	@%p28 bra 	$L__BB3_11;
	add.s32 	%r176, %r270, %r261;
	mul.wide.u32 	%rd100, %r176, 4;
	add.s64 	%rd101, %rd1, %rd100;
	ld.global.f32 	%f235, [%rd101];
	add.f32 	%f236, %f368, %f235;
	add.s32 	%r177, %r176, 512;
	mul.wide.u32 	%rd102, %r177, 4;
	add.s64 	%rd103, %rd1, %rd102;
	ld.global.f32 	%f237, [%rd103];
	add.f32 	%f238, %f236, %f237;
	add.s32 	%r178, %r176, 1024;
	mul.wide.u32 	%rd104, %r178, 4;
	add.s64 	%rd105, %rd1, %rd104;
	ld.global.f32 	%f239, [%rd105];
	add.f32 	%f240, %f238, %f239;
	add.s32 	%r179, %r176, 1536;
	mul.wide.u32 	%rd106, %r179, 4;
	add.s64 	%rd107, %rd1, %rd106;
	ld.global.f32 	%f241, [%rd107];
	add.f32 	%f242, %f240, %f241;
	add.s32 	%r180, %r176, 2048;
	mul.wide.u32 	%rd108, %r180, 4;
	add.s64 	%rd109, %rd1, %rd108;
	ld.global.f32 	%f243, [%rd109];
	add.f32 	%f244, %f242, %f243;
	add.s32 	%r181, %r176, 2560;
	mul.wide.u32 	%rd110, %r181, 4;
	add.s64 	%rd111, %rd1, %rd110;
	ld.global.f32 	%f245, [%rd111];
	add.f32 	%f246, %f244, %f245;
	add.s32 	%r182, %r176, 3072;
	mul.wide.u32 	%rd112, %r182, 4;
	add.s64 	%rd113, %rd1, %rd112;
	ld.global.f32 	%f247, [%rd113];
	add.f32 	%f248, %f246, %f247;
	add.s32 	%r183, %r176, 3584;
	mul.wide.u32 	%rd114, %r183, 4;
	add.s64 	%rd115, %rd1, %rd114;
	ld.global.f32 	%f249, [%rd115];
	add.f32 	%f368, %f248, %f249;
	add.s32 	%r261, %r261, 4096;
$L__BB3_11:
	setp.eq.s32 	%p29, %r23, 0;
	@%p29 bra 	$L__BB3_17;
	and.b32  	%r26, %r10, 3;
	setp.lt.u32 	%p30, %r23, 4;
	@%p30 bra 	$L__BB3_14;
	add.s32 	%r184, %r270, %r261;
	mul.wide.u32 	%rd116, %r184, 4;
	add.s64 	%rd117, %rd1, %rd116;
	ld.global.f32 	%f251, [%rd117];
	add.f32 	%f252, %f368, %f251;
	add.s32 	%r185, %r184, 512;
	mul.wide.u32 	%rd118, %r185, 4;
	add.s64 	%rd119, %rd1, %rd118;
	ld.global.f32 	%f253, [%rd119];
	add.f32 	%f254, %f252, %f253;
	add.s32 	%r186, %r184, 1024;
	mul.wide.u32 	%rd120, %r186, 4;
	add.s64 	%rd121, %rd1, %rd120;
	ld.global.f32 	%f255, [%rd121];
	add.f32 	%f256, %f254, %f255;
	add.s32 	%r187, %r184, 1536;
	mul.wide.u32 	%rd122, %r187, 4;
	add.s64 	%rd123, %rd1, %rd122;
	ld.global.f32 	%f257, [%rd123];
	add.f32 	%f368, %f256, %f257;
	add.s32 	%r261, %r261, 2048;
$L__BB3_14:
	setp.eq.s32 	%p31, %r26, 0;
	@%p31 bra 	$L__BB3_17;
	add.s32 	%r265, %r261, %r270;
	neg.s32 	%r264, %r26;
$L__BB3_16:
	.pragma "nounroll";
	mul.wide.u32 	%rd124, %r265, 4;
	add.s64 	%rd125, %rd1, %rd124;
	ld.global.f32 	%f258, [%rd125];
	add.f32 	%f368, %f368, %f258;
	add.s32 	%r265, %r265, 512;
	add.s32 	%r264, %r264, 1;
	setp.ne.s32 	%p32, %r264, 0;
	@%p32 bra 	$L__BB3_16;
$L__BB3_17:
	setp.lt.u32 	%p33, %r6, 512;
	@%p33 bra 	$L__BB3_22;
	// begin inline asm
	mov.u32 %r226, %laneid;
	// end inline asm
	mov.b32 	%r228, %f368;
	mov.b32 	%r229, 1;
	mov.b32 	%r250, 31;
	mov.b32 	%r251, -1;
	// begin inline asm
	shfl.sync.down.b32 %r227, %r228, %r229, %r250, %r251;
	// end inline asm
	setp.gt.s32 	%p57, %r226, 30;
	mov.b32 	%f317, %r227;
	add.f32 	%f318, %f368, %f317;
	selp.f32 	%f319, %f368, %f318, %p57;
	mov.b32 	%r233, %f319;
	mov.b32 	%r234, 2;
	// begin inline asm
	shfl.sync.down.b32 %r232, %r233, %r234, %r250, %r251;
	// end inline asm
	setp.gt.s32 	%p58, %r226, 29;
	mov.b32 	%f320, %r232;
	add.f32 	%f321, %f319, %f320;
	selp.f32 	%f322, %f319, %f321, %p58;
	mov.b32 	%r238, %f322;
	mov.b32 	%r239, 4;
	// begin inline asm
	shfl.sync.down.b32 %r237, %r238, %r239, %r250, %r251;
	// end inline asm
	setp.gt.s32 	%p59, %r226, 27;
	mov.b32 	%f323, %r237;
	add.f32 	%f324, %f322, %f323;
	selp.f32 	%f325, %f322, %f324, %p59;
	mov.b32 	%r243, %f325;
	mov.b32 	%r244, 8;
	// begin inline asm
	shfl.sync.down.b32 %r242, %r243, %r244, %r250, %r251;
	// end inline asm
	setp.gt.s32 	%p60, %r226, 23;
	mov.b32 	%f326, %r242;
	add.f32 	%f327, %f325, %f326;
	selp.f32 	%f328, %f325, %f327, %p60;
	mov.b32 	%r248, %f328;
	mov.b32 	%r249, 16;
	// begin inline asm
	shfl.sync.down.b32 %r247, %r248, %r249, %r250, %r251;
	// end inline asm
	setp.gt.s32 	%p61, %r226, 15;
	mov.b32 	%f329, %r247;
	add.f32 	%f16, %f328, %f329;
	selp.f32 	%f379, %f328, %f16, %p61;
	setp.ne.s32 	%p62, %r226, 0;
	@%p62 bra 	$L__BB3_20;
	shr.u32 	%r252, %r7, 3;
	and.b32  	%r253, %r252, 124;
	mov.u32 	%r254, _ZZN3cub18CUB_300001_SM_10006detail6reduce18DeviceReduceKernelINS2_10policy_hubIfjN4cuda3std3__44plusIfEEE10Policy1000EN6thrust24THRUST_300001_SM_1000_NS10device_ptrIfEEjS9_fNS7_10__identityEEEvT0_PT3_T1_NS0_13GridEvenShareISK_EET2_T4_E12temp_storage;
	add.s32 	%r255, %r254, %r253;
	st.shared.f32 	[%r255+16], %f16;
$L__BB3_20:
	bar.sync 	0;
	setp.ne.s32 	%p63, %r7, 0;
	@%p63 bra 	$L__BB3_48;
	ld.shared.f32 	%f330, [_ZZN3cub18CUB_300001_SM_10006detail6reduce18DeviceReduceKernelINS2_10policy_hubIfjN4cuda3std3__44plusIfEEE10Policy1000EN6thrust24THRUST_300001_SM_1000_NS10device_ptrIfEEjS9_fNS7_10__identityEEEvT0_PT3_T1_NS0_13GridEvenShareISK_EET2_T4_E12temp_storage+20];
	add.f32 	%f331, %f379, %f330;
	ld.shared.f32 	%f332, [_ZZN3cub18CUB_300001_SM_10006detail6reduce18DeviceReduceKernelINS2_10policy_hubIfjN4cuda3std3__44plusIfEEE10Policy1000EN6thrust24THRUST_300001_SM_1000_NS10device_ptrIfEEjS9_fNS7_10__identityEEEvT0_PT3_T1_NS0_13GridEvenShareISK_EET2_T4_E12temp_storage+24];
	add.f32 	%f333, %f331, %f332;
	ld.shared.f32 	%f334, [_ZZN3cub18CUB_300001_SM_10006detail6reduce18DeviceReduceKernelINS2_10policy_hubIfjN4cuda3std3__44plusIfEEE10Policy1000EN6thrust24THRUST_300001_SM_1000_NS10device_ptrIfEEjS9_fNS7_10__identityEEEvT0_PT3_T1_NS0_13GridEvenShareISK_EET2_T4_E12temp_storage+28];
	add.f32 	%f335, %f333, %f334;
	ld.shared.f32 	%f336, [_ZZN3cub18CUB_300001_SM_10006detail6reduce18DeviceReduceKernelINS2_10policy_hubIfjN4cuda3std3__44plusIfEEE10Policy1000EN6thrust24THRUST_300001_SM_1000_NS10device_ptrIfEEjS9_fNS7_10__identityEEEvT0_PT3_T1_NS0_13GridEvenShareISK_EET2_T4_E12temp_storage+32];
	add.f32 	%f337, %f335, %f336;
	ld.shared.f32 	%f338, [_ZZN3cub18CUB_300001_SM_10006detail6reduce18DeviceReduceKernelINS2_10policy_hubIfjN4cuda3std3__44plusIfEEE10Policy1000EN6thrust24THRUST_300001_SM_1000_NS10device_ptrIfEEjS9_fNS7_10__identityEEEvT0_PT3_T1_NS0_13GridEvenShareISK_EET2_T4_E12temp_storage+36];
	add.f32 	%f339, %f337, %f338;
	ld.shared.f32 	%f340, [_ZZN3cub18CUB_300001_SM_10006detail6reduce18DeviceReduceKernelINS2_10policy_hubIfjN4cuda3std3__44plusIfEEE10Policy1000EN6thrust24THRUST_300001_SM_1000_NS10device_ptrIfEEjS9_fNS7_10__identityEEEvT0_PT3_T1_NS0_13GridEvenShareISK_EET2_T4_E12temp_storage+40];
	add.f32 	%f341, %f339, %f340;
	ld.shared.f32 	%f342, [_ZZN3cub18CUB_300001_SM_10006detail6reduce18DeviceReduceKernelINS2_10policy_hubIfjN4cuda3std3__44plusIfEEE10Policy1000EN6thrust24THRUST_300001_SM_1000_NS10device_ptrIfEEjS9_fNS7_10__identityEEEvT0_PT3_T1_NS0_13GridEvenShareISK_EET2_T4_E12temp_storage+44];
	add.f32 	%f343, %f341, %f342;
	ld.shared.f32 	%f344, [_ZZN3cub18CUB_300001_SM_10006detail6reduce18DeviceReduceKernelINS2_10policy_hubIfjN4cuda3std3__44plusIfEEE10Policy1000EN6thrust24THRUST_300001_SM_1000_NS10device_ptrIfEEjS9_fNS7_10__identityEEEvT0_PT3_T1_NS0_13GridEvenShareISK_EET2_T4_E12temp_storage+48];
	add.f32 	%f345, %f343, %f344;
	ld.shared.f32 	%f346, [_ZZN3cub18CUB_300001_SM_10006detail6reduce18DeviceReduceKernelINS2_10policy_hubIfjN4cuda3std3__44plusIfEEE10Policy1000EN6thrust24THRUST_300001_SM_1000_NS10device_ptrIfEEjS9_fNS7_10__identityEEEvT0_PT3_T1_NS0_13GridEvenShareISK_EET2_T4_E12temp_storage+52];
	add.f32 	%f347, %f345, %f346;
	ld.shared.f32 	%f348, [_ZZN3cub18CUB_300001_SM_10006detail6reduce18DeviceReduceKernelINS2_10policy_hubIfjN4cuda3std3__44plusIfEEE10Policy1000EN6thrust24THRUST_300001_SM_1000_NS10device_ptrIfEEjS9_fNS7_10__identityEEEvT0_PT3_T1_NS0_13GridEvenShareISK_EET2_T4_E12temp_storage+56];
	add.f32 	%f349, %f347, %f348;
	ld.shared.f32 	%f350, [_ZZN3cub18CUB_300001_SM_10006detail6reduce18DeviceReduceKernelINS2_10policy_hubIfjN4cuda3std3__44plusIfEEE10Policy1000EN6thrust24THRUST_300001_SM_1000_NS10device_ptrIfEEjS9_fNS7_10__identityEEEvT0_PT3_T1_NS0_13GridEvenShareISK_EET2_T4_E12temp_storage+60];
	add.f32 	%f351, %f349, %f350;
	ld.shared.f32 	%f352, [_ZZN3cub18CUB_300001_SM_10006detail6reduce18DeviceReduceKernelINS2_10policy_hubIfjN4cuda3std3__44plusIfEEE10Policy1000EN6thrust24THRUST_300001_SM_1000_NS10device_ptrIfEEjS9_fNS7_10__identityEEEvT0_PT3_T1_NS0_13GridEvenShareISK_EET2_T4_E12temp_storage+64];
	add.f32 	%f353, %f351, %f352;
	ld.shared.f32 	%f354, [_ZZN3cub18CUB_300001_SM_10006detail6reduce18DeviceReduceKernelINS2_10policy_hubIfjN4cuda3std3__44plusIfEEE10Policy1000EN6thrust24THRUST_300001_SM_1000_NS10device_ptrIfEEjS9_fNS7_10__identityEEEvT0_PT3_T1_NS0_13GridEvenShareISK_EET2_T4_E12temp_storage+68];
	add.f32 	%f355, %f353, %f354;
	ld.shared.f32 	%f356, [_ZZN3cub18CUB_300001_SM_10006detail6reduce18DeviceReduceKernelINS2_10policy_hubIfjN4cuda3std3__44plusIfEEE10Policy1000EN6thrust24THRUST_300001_SM_1000_NS10device_ptrIfEEjS9_fNS7_10__identityEEEvT0_PT3_T1_NS0_13GridEvenShareISK_EET2_T4_E12temp_storage+72];
	add.f32 	%f357, %f355, %f356;
	ld.shared.f32 	%f358, [_ZZN3cub18CUB_300001_SM_10006detail6reduce18DeviceReduceKernelINS2_10policy_hubIfjN4cuda3std3__44plusIfEEE10Policy1000EN6thrust24THRUST_300001_SM_1000_NS10device_ptrIfEEjS9_fNS7_10__identityEEEvT0_PT3_T1_NS0_13GridEvenShareISK_EET2_T4_E12temp_storage+76];
	add.f32 	%f379, %f357, %f358;
	bra.uni 	$L__BB3_48;
$L__BB3_22:
	// begin inline asm
	mov.u32 %r188, %laneid;
	// end inline asm
	and.b32  	%r214, %r7, 992;
	add.s32 	%r215, %r214, 32;
	setp.gt.u32 	%p34, %r215, %r6;
	not.b32 	%r216, %r214;
	add.s32 	%r217, %r6, %r216;
	selp.b32 	%r212, %r217, 31, %p34;
	mov.b32 	%r190, %f368;
	mov.b32 	%r191, 1;
	mov.b32 	%r213, -1;
	// begin inline asm
	shfl.sync.down.b32 %r189, %r190, %r191, %r212, %r213;
	// end inline asm
	setp.lt.s32 	%p35, %r188, %r212;
	mov.b32 	%f259, %r189;
	add.f32 	%f260, %f368, %f259;
	selp.f32 	%f261, %f260, %f368, %p35;
	mov.b32 	%r195, %f261;
	mov.b32 	%r196, 2;
	// begin inline asm
	shfl.sync.down.b32 %r194, %r195, %r196, %r212, %r213;
	// end inline asm
	add.s32 	%r218, %r188, 2;
	setp.gt.s32 	%p36, %r218, %r212;
	mov.b32 	%f262, %r194;
	add.f32 	%f263, %f261, %f262;
	selp.f32 	%f264, %f261, %f263, %p36;
	mov.b32 	%r200, %f264;
	mov.b32 	%r201, 4;
	// begin inline asm
	shfl.sync.down.b32 %r199, %r200, %r201, %r212, %r213;
	// end inline asm
	add.s32 	%r219, %r188, 4;
	setp.gt.s32 	%p37, %r219, %r212;
	mov.b32 	%f265, %r199;
	add.f32 	%f266, %f264, %f265;
	selp.f32 	%f267, %f264, %f266, %p37;
	mov.b32 	%r205, %f267;
	mov.b32 	%r206, 8;
	// begin inline asm
	shfl.sync.down.b32 %r204, %r205, %r206, %r212, %r213;
	// end inline asm
	add.s32 	%r220, %r188, 8;
	setp.gt.s32 	%p38, %r220, %r212;
	mov.b32 	%f268, %r204;
	add.f32 	%f269, %f267, %f268;
	selp.f32 	%f270, %f267, %f269, %p38;
	mov.b32 	%r210, %f270;
	mov.b32 	%r211, 16;
	// begin inline asm
	shfl.sync.down.b32 %r209, %r210, %r211, %r212, %r213;
	// end inline asm
	add.s32 	%r221, %r188, 16;
	setp.gt.s32 	%p39, %r221, %r212;
	mov.b32 	%f271, %r209;
	add.f32 	%f272, %f270, %f271;
	selp.f32 	%f379, %f270, %f272, %p39;
	setp.ne.s32 	%p40, %r188, 0;
	@%p40 bra 	$L__BB3_24;
	shr.u32 	%r222, %r7, 3;
	and.b32  	%r223, %r222, 124;
	mov.u32 	%r224, _ZZN3cub18CUB_300001_SM_10006detail6reduce18DeviceReduceKernelINS2_10policy_hubIfjN4cuda3std3__44plusIfEEE10Policy1000EN6thrust24THRUST_300001_SM_1000_NS10device_ptrIfEEjS9_fNS7_10__identityEEEvT0_PT3_T1_NS0_13GridEvenShareISK_EET2_T4_E12temp_storage;
	add.s32 	%r225, %r224, %r223;
	st.shared.f32 	[%r225+16], %f379;
$L__BB3_24:
	bar.sync 	0;
	setp.ne.s32 	%p41, %r7, 0;
	@%p41 bra 	$L__BB3_48;
	setp.gt.u32 	%p42, %r6, 32;
	ld.shared.f32 	%f273, [_ZZN3cub18CUB_300001_SM_10006detail6reduce18DeviceReduceKernelINS2_10policy_hubIfjN4cuda3std3__44plusIfEEE10Policy1000EN6thrust24THRUST_300001_SM_1000_NS10device_ptrIfEEjS9_fNS7_10__identityEEEvT0_PT3_T1_NS0_13GridEvenShareISK_EET2_T4_E12temp_storage+20];
	add.f32 	%f274, %f379, %f273;
	selp.f32 	%f275, %f274, %f379, %p42;
	setp.gt.u32 	%p43, %r6, 64;
	ld.shared.f32 	%f276, [_ZZN3cub18CUB_300001_SM_10006detail6reduce18DeviceReduceKernelINS2_10policy_hubIfjN4cuda3std3__44plusIfEEE10Policy1000EN6thrust24THRUST_300001_SM_1000_NS10device_ptrIfEEjS9_fNS7_10__identityEEEvT0_PT3_T1_NS0_13GridEvenShareISK_EET2_T4_E12temp_storage+24];
	add.f32 	%f277, %f276, %f275;
	selp.f32 	%f278, %f277, %f275, %p43;
	setp.gt.u32 	%p44, %r6, 96;
	ld.shared.f32 	%f279, [_ZZN3cub18CUB_300001_SM_10006detail6reduce18DeviceReduceKernelINS2_10policy_hubIfjN4cuda3std3__44plusIfEEE10Policy1000EN6thrust24THRUST_300001_SM_1000_NS10device_ptrIfEEjS9_fNS7_10__identityEEEvT0_PT3_T1_NS0_13GridEvenShareISK_EET2_T4_E12temp_storage+28];
	add.f32 	%f280, %f279, %f278;
	selp.f32 	%f281, %f280, %f278, %p44;
	setp.gt.u32 	%p45, %r6, 128;
	ld.shared.f32 	%f282, [_ZZN3cub18CUB_300001_SM_10006detail6reduce18DeviceReduceKernelINS2_10policy_hubIfjN4cuda3std3__44plusIfEEE10Policy1000EN6thrust24THRUST_300001_SM_1000_NS10device_ptrIfEEjS9_fNS7_10__identityEEEvT0_PT3_T1_NS0_13GridEvenShareISK_EET2_T4_E12temp_storage+32];
	add.f32 	%f283, %f282, %f281;
	selp.f32 	%f284, %f283, %f281, %p45;
	setp.gt.u32 	%p46, %r6, 160;
	ld.shared.f32 	%f285, [_ZZN3cub18CUB_300001_SM_10006detail6reduce18DeviceReduceKernelINS2_10policy_hubIfjN4cuda3std3__44plusIfEEE10Policy1000EN6thrust24THRUST_300001_SM_1000_NS10device_ptrIfEEjS9_fNS7_10__identityEEEvT0_PT3_T1_NS0_13GridEvenShareISK_EET2_T4_E12temp_storage+36];
	add.f32 	%f286, %f285, %f284;
	selp.f32 	%f287, %f286, %f284, %p46;
	setp.gt.u32 	%p47, %r6, 192;
	ld.shared.f32 	%f288, [_ZZN3cub18CUB_300001_SM_10006detail6reduce18DeviceReduceKernelINS2_10policy_hubIfjN4cuda3std3__44plusIfEEE10Policy1000EN6thrust24THRUST_300001_SM_1000_NS10device_ptrIfEEjS9_fNS7_10__identityEEEvT0_PT3_T1_NS0_13GridEvenShareISK_EET2_T4_E12temp_storage+40];
	add.f32 	%f289, %f288, %f287;
	selp.f32 	%f290, %f289, %f287, %p47;
	setp.gt.u32 	%p48, %r6, 224;
	ld.shared.f32 	%f291, [_ZZN3cub18CUB_300001_SM_10006detail6reduce18DeviceReduceKernelINS2_10policy_hubIfjN4cuda3std3__44plusIfEEE10Policy1000EN6thrust24THRUST_300001_SM_1000_NS10device_ptrIfEEjS9_fNS7_10__identityEEEvT0_PT3_T1_NS0_13GridEvenShareISK_EET2_T4_E12temp_storage+44];
	add.f32 	%f292, %f291, %f290;
	selp.f32 	%f293, %f292, %f290, %p48;
	setp.gt.u32 	%p49, %r6, 256;
	ld.shared.f32 	%f294, [_ZZN3cub18CUB_300001_SM_10006detail6reduce18DeviceReduceKernelINS2_10policy_hubIfjN4cuda3std3__44plusIfEEE10Policy1000EN6thrust24THRUST_300001_SM_1000_NS10device_ptrIfEEjS9_fNS7_10__identityEEEvT0_PT3_T1_NS0_13GridEvenShareISK_EET2_T4_E12temp_storage+48];
	add.f32 	%f295, %f294, %f293;
	selp.f32 	%f296, %f295, %f293, %p49;
	setp.gt.u32 	%p50, %r6, 288;
	ld.shared.f32 	%f297, [_ZZN3cub18CUB_300001_SM_10006detail6reduce18DeviceReduceKernelINS2_10policy_hubIfjN4cuda3std3__44plusIfEEE10Policy1000EN6thrust24THRUST_300001_SM_1000_NS10device_ptrIfEEjS9_fNS7_10__identityEEEvT0_PT3_T1_NS0_13GridEvenShareISK_EET2_T4_E12temp_storage+52];
	add.f32 	%f298, %f297, %f296;
	selp.f32 	%f299, %f298, %f296, %p50;
	setp.gt.u32 	%p51, %r6, 320;
	ld.shared.f32 	%f300, [_ZZN3cub18CUB_300001_SM_10006detail6reduce18DeviceReduceKernelINS2_10policy_hubIfjN4cuda3std3__44plusIfEEE10Policy1000EN6thrust24THRUST_300001_SM_1000_NS10device_ptrIfEEjS9_fNS7_10__identityEEEvT0_PT3_T1_NS0_13GridEvenShareISK_EET2_T4_E12temp_storage+56];
	add.f32 	%f301, %f300, %f299;
	selp.f32 	%f302, %f301, %f299, %p51;
	setp.gt.u32 	%p52, %r6, 352;
	ld.shared.f32 	%f303, [_ZZN3cub18CUB_300001_SM_10006detail6reduce18DeviceReduceKernelINS2_10policy_hubIfjN4cuda3std3__44plusIfEEE10Policy1000EN6thrust24THRUST_300001_SM_1000_NS10device_ptrIfEEjS9_fNS7_10__identityEEEvT0_PT3_T1_NS0_13GridEvenShareISK_EET2_T4_E12temp_storage+60];
	add.f32 	%f304, %f303, %f302;
	selp.f32 	%f305, %f304, %f302, %p52;
	setp.gt.u32 	%p53, %r6, 384;
	ld.shared.f32 	%f306, [_ZZN3cub18CUB_300001_SM_10006detail6reduce18DeviceReduceKernelINS2_10policy_hubIfjN4cuda3std3__44plusIfEEE10Policy1000EN6thrust24THRUST_300001_SM_1000_NS10device_ptrIfEEjS9_fNS7_10__identityEEEvT0_PT3_T1_NS0_13GridEvenShareISK_EET2_T4_E12temp_storage+64];
	add.f32 	%f307, %f306, %f305;
	selp.f32 	%f308, %f307, %f305, %p53;
	setp.gt.u32 	%p54, %r6, 416;
	ld.shared.f32 	%f309, [_ZZN3cub18CUB_300001_SM_10006detail6reduce18DeviceReduceKernelINS2_10policy_hubIfjN4cuda3std3__44plusIfEEE10Policy1000EN6thrust24THRUST_300001_SM_1000_NS10device_ptrIfEEjS9_fNS7_10__identityEEEvT0_PT3_T1_NS0_13GridEvenShareISK_EET2_T4_E12temp_storage+68];
	add.f32 	%f310, %f309, %f308;
	selp.f32 	%f311, %f310, %f308, %p54;
	setp.gt.u32 	%p55, %r6, 448;
	ld.shared.f32 	%f312, [_ZZN3cub18CUB_300001_SM_10006detail6reduce18DeviceReduceKernelINS2_10policy_hubIfjN4cuda3std3__44plusIfEEE10Policy1000EN6thrust24THRUST_300001_SM_1000_NS10device_ptrIfEEjS9_fNS7_10__identityEEEvT0_PT3_T1_NS0_13GridEvenShareISK_EET2_T4_E12temp_storage+72];
	add.f32 	%f313, %f312, %f311;
	selp.f32 	%f314, %f313, %f311, %p55;
	setp.gt.u32 	%p56, %r6, 480;
	ld.shared.f32 	%f315, [_ZZN3cub18CUB_300001_SM_10006detail6reduce18DeviceReduceKernelINS2_10policy_hubIfjN4cuda3std3__44plusIfEEE10Policy1000EN6thrust24THRUST_300001_SM_1000_NS10device_ptrIfEEjS9_fNS7_10__identityEEEvT0_PT3_T1_NS0_13GridEvenShareISK_EET2_T4_E12temp_storage+76];
	add.f32 	%f316, %f315, %f314;
	selp.f32 	%f379, %f316, %f314, %p56;
	bra.uni 	$L__BB3_48;
$L__BB3_26:
	mov.u32 	%r35, %tid.x;
	add.s32 	%r72, %r35, %r270;
	mul.wide.u32 	%rd4, %r72, 4;
	add.s64 	%rd5, %rd1, %rd4;
	ld.global.f32 	%f41, [%rd5];
	ld.global.f32 	%f42, [%rd5+2048];
	ld.global.f32 	%f43, [%rd5+4096];
	ld.global.f32 	%f44, [%rd5+6144];
	ld.global.f32 	%f45, [%rd5+8192];
	ld.global.f32 	%f46, [%rd5+10240];
	ld.global.f32 	%f47, [%rd5+12288];
	ld.global.f32 	%f48, [%rd5+14336];
	ld.global.f32 	%f49, [%rd5+16384];
	ld.global.f32 	%f50, [%rd5+18432];
	ld.global.f32 	%f51, [%rd5+20480];
	ld.global.f32 	%f52, [%rd5+22528];
	ld.global.f32 	%f53, [%rd5+24576];
	ld.global.f32 	%f54, [%rd5+26624];
	ld.global.f32 	%f55, [%rd5+28672];
	ld.global.f32 	%f56, [%rd5+30720];
	add.f32 	%f57, %f41, %f42;
	add.f32 	%f58, %f43, %f44;
	add.f32 	%f59, %f45, %f46;
	add.f32 	%f60, %f47, %f48;
	add.f32 	%f61, %f49, %f50;
	add.f32 	%f62, %f51, %f52;
	add.f32 	%f63, %f53, %f54;
	add.f32 	%f64, %f55, %f56;
	add.f32 	%f65, %f57, %f58;
	add.f32 	%f66, %f59, %f60;
	add.f32 	%f67, %f61, %f62;
	add.f32 	%f68, %f63, %f64;
	add.f32 	%f69, %f65, %f66;
	add.f32 	%f70, %f67, %f68;
	add.f32 	%f378, %f69, %f70;
	setp.lt.u32 	%p2, %r6, %r4;
	@%p2 bra 	$L__BB3_44;
	add.s32 	%r36, %r4, %r270;
	not.b32 	%r74, %r35;
	add.s32 	%r75, %r74, %r1;
	sub.s32 	%r76, %r75, %r4;
	sub.s32 	%r267, %r76, %r270;
	add.s32 	%r77, %r36, %r35;
	add.s32 	%r266, %r77, 4096;
	mov.b32 	%r269, 0;
	mov.u32 	%r268, %r36;
$L__BB3_28:
	add.s32 	%r270, %r270, %r4;
	add.s32 	%r79, %r1, -8192;
	setp.gt.u32 	%p3, %r270, %r79;
	@%p3 bra 	$L__BB3_30;
	add.s32 	%r80, %r35, %r270;
	mul.wide.u32 	%rd6, %r80, 4;
	add.s64 	%rd7, %rd1, %rd6;
	ld.global.f32 	%f71, [%rd7];
	ld.global.f32 	%f72, [%rd7+2048];
	ld.global.f32 	%f73, [%rd7+4096];
	ld.global.f32 	%f74, [%rd7+6144];
	ld.global.f32 	%f75, [%rd7+8192];
	ld.global.f32 	%f76, [%rd7+10240];
	ld.global.f32 	%f77, [%rd7+12288];
	ld.global.f32 	%f78, [%rd7+14336];
	ld.global.f32 	%f79, [%rd7+16384];
	ld.global.f32 	%f80, [%rd7+18432];
	ld.global.f32 	%f81, [%rd7+20480];
	ld.global.f32 	%f82, [%rd7+22528];
	ld.global.f32 	%f83, [%rd7+24576];
	ld.global.f32 	%f84, [%rd7+26624];
	ld.global.f32 	%f85, [%rd7+28672];
	ld.global.f32 	%f86, [%rd7+30720];
	add.f32 	%f87, %f378, %f71;
	add.f32 	%f88, %f72, %f73;
	add.f32 	%f89, %f74, %f75;
	add.f32 	%f90, %f76, %f77;
	add.f32 	%f91, %f78, %f79;
	add.f32 	%f92, %f80, %f81;
	add.f32 	%f93, %f82, %f83;
	add.f32 	%f94, %f84, %f85;
	add.f32 	%f95, %f87, %f88;
	add.f32 	%f96, %f89, %f90;
	add.f32 	%f97, %f91, %f92;
	add.f32 	%f98, %f93, %f94;
	add.f32 	%f99, %f95, %f96;
	add.f32 	%f100, %f97, %f98;
	add.f32 	%f101, %f99, %f100;
	add.f32 	%f378, %f101, %f86;
	sub.s32 	%r81, %r1, %r270;
	setp.lt.u32 	%p4, %r81, %r4;
	add.s32 	%r269, %r269, 1;
	add.s32 	%r268, %r268, %r4;
	sub.s32 	%r267, %r267, %r4;
	add.s32 	%r266, %r266, %r4;
	@%p4 bra 	$L__BB3_44;
	bra.uni 	$L__BB3_28;
$L__BB3_30:
	setp.le.u32 	%p5, %r1, %r270;
	sub.s32 	%r83, %r1, %r270;
	setp.ge.s32 	%p6, %r35, %r83;
	or.pred  	%p7, %p5, %p6;
	@%p7 bra 	$L__BB3_44;
	not.b32 	%r85, %r35;
	add.s32 	%r86, %r1, %r85;
	sub.s32 	%r87, %r86, %r36;
	mul.lo.s32 	%r88, %r2, %r269;
	shl.b32 	%r89, %r88, 13;
	sub.s32 	%r90, %r87, %r89;
	shr.u32 	%r91, %r90, 9;
	add.s32 	%r49, %r91, 1;
	and.b32  	%r50, %r49, 15;
	setp.lt.u32 	%p8, %r90, 7680;
	mov.u32 	%r275, %r35;
	@%p8 bra 	$L__BB3_35;
	or.b32  	%r273, %r35, 4096;
	shr.u32 	%r92, %r267, 9;
	add.s32 	%r93, %r92, 1;
	and.b32  	%r94, %r93, 16777200;
	neg.s32 	%r271, %r94;
$L__BB3_33:
	.pragma "nounroll";
	add.s32 	%r95, %r266, -4096;
	mul.wide.u32 	%rd8, %r95, 4;
	add.s64 	%rd9, %rd1, %rd8;
	ld.global.f32 	%f103, [%rd9];
	add.f32 	%f104, %f378, %f103;
	add.s32 	%r96, %r266, -3584;
	mul.wide.u32 	%rd10, %r96, 4;
	add.s64 	%rd11, %rd1, %rd10;
	ld.global.f32 	%f105, [%rd11];
	add.f32 	%f106, %f104, %f105;
	add.s32 	%r97, %r266, -3072;
	mul.wide.u32 	%rd12, %r97, 4;
	add.s64 	%rd13, %rd1, %rd12;
	ld.global.f32 	%f107, [%rd13];
	add.f32 	%f108, %f106, %f107;
	add.s32 	%r98, %r266, -2560;
	mul.wide.u32 	%rd14, %r98, 4;
	add.s64 	%rd15, %rd1, %rd14;
	ld.global.f32 	%f109, [%rd15];
	add.f32 	%f110, %f108, %f109;
	add.s32 	%r99, %r266, -2048;
	mul.wide.u32 	%rd16, %r99, 4;
	add.s64 	%rd17, %rd1, %rd16;
	ld.global.f32 	%f111, [%rd17];
	add.f32 	%f112, %f110, %f111;
	add.s32 	%r100, %r266, -1536;
	mul.wide.u32 	%rd18, %r100, 4;
	add.s64 	%rd19, %rd1, %rd18;
	ld.global.f32 	%f113, [%rd19];
	add.f32 	%f114, %f112, %f113;
	add.s32 	%r101, %r266, -1024;
	mul.wide.u32 	%rd20, %r101, 4;
	add.s64 	%rd21, %rd1, %rd20;
	ld.global.f32 	%f115, [%rd21];
	add.f32 	%f116, %f114, %f115;
	add.s32 	%r102, %r266, 3584;
	add.s32 	%r103, %r266, -512;
	mul.wide.u32 	%rd22, %r103, 4;
	add.s64 	%rd23, %rd1, %rd22;
	ld.global.f32 	%f117, [%rd23];
	add.f32 	%f118, %f116, %f117;
	mul.wide.u32 	%rd24, %r266, 4;
	add.s64 	%rd25, %rd1, %rd24;
	ld.global.f32 	%f119, [%rd25];
	add.f32 	%f120, %f118, %f119;
	add.s32 	%r104, %r266, 512;
	mul.wide.u32 	%rd26, %r104, 4;
	add.s64 	%rd27, %rd1, %rd26;
	ld.global.f32 	%f121, [%rd27];
	add.f32 	%f122, %f120, %f121;
	add.s32 	%r105, %r266, 1024;
	mul.wide.u32 	%rd28, %r105, 4;
	add.s64 	%rd29, %rd1, %rd28;
	ld.global.f32 	%f123, [%rd29];
	add.f32 	%f124, %f122, %f123;
	add.s32 	%r106, %r266, 1536;
	mul.wide.u32 	%rd30, %r106, 4;
	add.s64 	%rd31, %rd1, %rd30;
	ld.global.f32 	%f125, [%rd31];
	add.f32 	%f126, %f124, %f125;
	add.s32 	%r107, %r266, 2048;
	mul.wide.u32 	%rd32, %r107, 4;
	add.s64 	%rd33, %rd1, %rd32;
	ld.global.f32 	%f127, [%rd33];
	add.f32 	%f128, %f126, %f127;
	add.s32 	%r108, %r266, 2560;
	mul.wide.u32 	%rd34, %r108, 4;
	add.s64 	%rd35, %rd1, %rd34;
	ld.global.f32 	%f129, [%rd35];
	add.f32 	%f130, %f128, %f129;
	add.s32 	%r109, %r266, 3072;
	mul.wide.u32 	%rd36, %r109, 4;
	add.s64 	%rd37, %rd1, %rd36;
	ld.global.f32 	%f131, [%rd37];
	add.f32 	%f132, %f130, %f131;
	mul.wide.u32 	%rd38, %r102, 4;
	add.s64 	%rd39, %rd1, %rd38;
	ld.global.f32 	%f133, [%rd39];
	add.f32 	%f378, %f132, %f133;
	add.s32 	%r273, %r273, 8192;
	add.s32 	%r266, %r266, 8192;
	add.s32 	%r271, %r271, 16;
	setp.ne.s32 	%p9, %r271, 0;
	@%p9 bra 	$L__BB3_33;
	add.s32 	%r275, %r273, -4096;
$L__BB3_35:
	setp.eq.s32 	%p10, %r50, 0;
	@%p10 bra 	$L__BB3_44;
	and.b32  	%r61, %r49, 7;
	setp.lt.u32 	%p11, %r50, 8;
	@%p11 bra 	$L__BB3_38;
	add.s32 	%r110, %r275, %r270;
	mul.wide.u32 	%rd40, %r110, 4;
	add.s64 	%rd41, %rd1, %rd40;
	ld.global.f32 	%f135, [%rd41];
	add.f32 	%f136, %f378, %f135;
	add.s32 	%r111, %r110, 512;
	mul.wide.u32 	%rd42, %r111, 4;
	add.s64 	%rd43, %rd1, %rd42;
	ld.global.f32 	%f137, [%rd43];
	add.f32 	%f138, %f136, %f137;
	add.s32 	%r112, %r110, 1024;
	mul.wide.u32 	%rd44, %r112, 4;
	add.s64 	%rd45, %rd1, %rd44;
	ld.global.f32 	%f139, [%rd45];
	add.f32 	%f140, %f138, %f139;
	add.s32 	%r113, %r110, 1536;
	mul.wide.u32 	%rd46, %r113, 4;
	add.s64 	%rd47, %rd1, %rd46;
	ld.global.f32 	%f141, [%rd47];
	add.f32 	%f142, %f140, %f141;
	add.s32 	%r114, %r110, 2048;
	mul.wide.u32 	%rd48, %r114, 4;
	add.s64 	%rd49, %rd1, %rd48;
	ld.global.f32 	%f143, [%rd49];
	add.f32 	%f144, %f142, %f143;
	add.s32 	%r115, %r110, 2560;
	mul.wide.u32 	%rd50, %r115, 4;
	add.s64 	%rd51, %rd1, %rd50;
	ld.global.f32 	%f145, [%rd51];
	add.f32 	%f146, %f144, %f145;
	add.s32 	%r116, %r110, 3072;
	mul.wide.u32 	%rd52, %r116, 4;
	add.s64 	%rd53, %rd1, %rd52;
	ld.global.f32 	%f147, [%rd53];
	add.f32 	%f148, %f146, %f147;
	add.s32 	%r117, %r110, 3584;
	mul.wide.u32 	%rd54, %r117, 4;
	add.s64 	%rd55, %rd1, %rd54;
	ld.global.f32 	%f149, [%rd55];
	add.f32 	%f378, %f148, %f149;
	add.s32 	%r275, %r275, 4096;
$L__BB3_38:
	setp.eq.s32 	%p12, %r61, 0;
	@%p12 bra 	$L__BB3_44;
	setp.lt.u32 	%p13, %r61, 4;
	@%p13 bra 	$L__BB3_41;
	add.s32 	%r118, %r275, %r270;
	mul.wide.u32 	%rd56, %r118, 4;
	add.s64 	%rd57, %rd1, %rd56;
	ld.global.f32 	%f151, [%rd57];
	add.f32 	%f152, %f378, %f151;
	add.s32 	%r119, %r118, 512;
	mul.wide.u32 	%rd58, %r119, 4;
	add.s64 	%rd59, %rd1, %rd58;
	ld.global.f32 	%f153, [%rd59];
	add.f32 	%f154, %f152, %f153;
	add.s32 	%r120, %r118, 1024;
	mul.wide.u32 	%rd60, %r120, 4;
	add.s64 	%rd61, %rd1, %rd60;
	ld.global.f32 	%f155, [%rd61];
	add.f32 	%f156, %f154, %f155;
	add.s32 	%r121, %r118, 1536;
	mul.wide.u32 	%rd62, %r121, 4;
	add.s64 	%rd63, %rd1, %rd62;
	ld.global.f32 	%f157, [%rd63];
	add.f32 	%f378, %f156, %f157;
	add.s32 	%r275, %r275, 2048;
$L__BB3_41:
	and.b32  	%r122, %r49, 3;
	setp.eq.s32 	%p14, %r122, 0;
	@%p14 bra 	$L__BB3_44;
	add.s32 	%r278, %r275, %r268;
	cvt.u16.u32 	%rs1, %r267;
	shr.u16 	%rs2, %rs1, 9;
	add.s16 	%rs3, %rs2, 1;
	cvt.u32.u16 	%r123, %rs3;
	and.b32  	%r124, %r123, 3;
	neg.s32 	%r277, %r124;
$L__BB3_43:
	.pragma "nounroll";
	mul.wide.u32 	%rd64, %r278, 4;
	add.s64 	%rd65, %rd1, %rd64;
	ld.global.f32 	%f158, [%rd65];
	add.f32 	%f378, %f378, %f158;
	add.s32 	%r278, %r278, 512;
	add.s32 	%r277, %r277, 1;
	setp.ne.s32 	%p15, %r277, 0;
	@%p15 bra 	$L__BB3_43;
$L__BB3_44:
	// begin inline asm
	mov.u32 %r125, %laneid;
	// end inline asm
	mov.b32 	%r127, %f378;
	mov.b32 	%r128, 1;
	mov.b32 	%r149, 31;
	mov.b32 	%r150, -1;
	// begin inline asm
	shfl.sync.down.b32 %r126, %r127, %r128, %r149, %r150;
	// end inline asm
	setp.gt.s32 	%p16, %r125, 30;
	mov.b32 	%f159, %r126;
	add.f32 	%f160, %f378, %f159;
	selp.f32 	%f161, %f378, %f160, %p16;
	mov.b32 	%r132, %f161;
	mov.b32 	%r133, 2;
	// begin inline asm
	shfl.sync.down.b32 %r131, %r132, %r133, %r149, %r150;
	// end inline asm
	setp.gt.s32 	%p17, %r125, 29;
	mov.b32 	%f162, %r131;
	add.f32 	%f163, %f161, %f162;
	selp.f32 	%f164, %f161, %f163, %p17;
	mov.b32 	%r137, %f164;
	mov.b32 	%r138, 4;
	// begin inline asm
	shfl.sync.down.b32 %r136, %r137, %r138, %r149, %r150;
	// end inline asm
	setp.gt.s32 	%p18, %r125, 27;
	mov.b32 	%f165, %r136;
	add.f32 	%f166, %f164, %f165;
	selp.f32 	%f167, %f164, %f166, %p18;
	mov.b32 	%r142, %f167;
	mov.b32 	%r143, 8;
	// begin inline asm
	shfl.sync.down.b32 %r141, %r142, %r143, %r149, %r150;
	// end inline asm
	setp.gt.s32 	%p19, %r125, 23;
	mov.b32 	%f168, %r141;
	add.f32 	%f169, %f167, %f168;
	selp.f32 	%f170, %f167, %f169, %p19;
	mov.b32 	%r147, %f170;
	mov.b32 	%r148, 16;
	// begin inline asm
	shfl.sync.down.b32 %r146, %r147, %r148, %r149, %r150;
	// end inline asm
	setp.gt.s32 	%p20, %r125, 15;
	mov.b32 	%f171, %r146;
	add.f32 	%f37, %f170, %f171;
	selp.f32 	%f379, %f170, %f37, %p20;
	setp.ne.s32 	%p21, %r125, 0;
	@%p21 bra 	$L__BB3_46;
	shr.u32 	%r151, %r35, 3;
	and.b32  	%r152, %r151, 124;
	mov.u32 	%r153, _ZZN3cub18CUB_300001_SM_10006detail6reduce18DeviceReduceKernelINS2_10policy_hubIfjN4cuda3std3__44plusIfEEE10Policy1000EN6thrust24THRUST_300001_SM_1000_NS10device_ptrIfEEjS9_fNS7_10__identityEEEvT0_PT3_T1_NS0_13GridEvenShareISK_EET2_T4_E12temp_storage;
	add.s32 	%r154, %r153, %r152;
	st.shared.f32 	[%r154+16], %f37;
$L__BB3_46:
	bar.sync 	0;
	setp.ne.s32 	%p22, %r35, 0;
	@%p22 bra 	$L__BB3_48;
	ld.shared.f32 	%f172, [_ZZN3cub18CUB_300001_SM_10006detail6reduce18DeviceReduceKernelINS2_10policy_hubIfjN4cuda3std3__44plusIfEEE10Policy1000EN6thrust24THRUST_300001_SM_1000_NS10device_ptrIfEEjS9_fNS7_10__identityEEEvT0_PT3_T1_NS0_13GridEvenShareISK_EET2_T4_E12temp_storage+20];
	add.f32 	%f173, %f379, %f172;
	ld.shared.f32 	%f174, [_ZZN3cub18CUB_300001_SM_10006detail6reduce18DeviceReduceKernelINS2_10policy_hubIfjN4cuda3std3__44plusIfEEE10Policy1000EN6thrust24THRUST_300001_SM_1000_NS10device_ptrIfEEjS9_fNS7_10__identityEEEvT0_PT3_T1_NS0_13GridEvenShareISK_EET2_T4_E12temp_storage+24];
	add.f32 	%f175, %f173, %f174;
	ld.shared.f32 	%f176, [_ZZN3cub18CUB_300001_SM_10006detail6reduce18DeviceReduceKernelINS2_10policy_hubIfjN4cuda3std3__44plusIfEEE10Policy1000EN6thrust24THRUST_300001_SM_1000_NS10device_ptrIfEEjS9_fNS7_10__identityEEEvT0_PT3_T1_NS0_13GridEvenShareISK_EET2_T4_E12temp_storage+28];
	add.f32 	%f177, %f175, %f176;
	ld.shared.f32 	%f178, [_ZZN3cub18CUB_300001_SM_10006detail6reduce18DeviceReduceKernelINS2_10policy_hubIfjN4cuda3std3__44plusIfEEE10Policy1000EN6thrust24THRUST_300001_SM_1000_NS10device_ptrIfEEjS9_fNS7_10__identityEEEvT0_PT3_T1_NS0_13GridEvenShareISK_EET2_T4_E12temp_storage+32];
	add.f32 	%f179, %f177, %f178;
	ld.shared.f32 	%f180, [_ZZN3cub18CUB_300001_SM_10006detail6reduce18DeviceReduceKernelINS2_10policy_hubIfjN4cuda3std3__44plusIfEEE10Policy1000EN6thrust24THRUST_300001_SM_1000_NS10device_ptrIfEEjS9_fNS7_10__identityEEEvT0_PT3_T1_NS0_13GridEvenShareISK_EET2_T4_E12temp_storage+36];
	add.f32 	%f181, %f179, %f180;
	ld.shared.f32 	%f182, [_ZZN3cub18CUB_300001_SM_10006detail6reduce18DeviceReduceKernelINS2_10policy_hubIfjN4cuda3std3__44plusIfEEE10Policy1000EN6thrust24THRUST_300001_SM_1000_NS10device_ptrIfEEjS9_fNS7_10__identityEEEvT0_PT3_T1_NS0_13GridEvenShareISK_EET2_T4_E12temp_storage+40];
	add.f32 	%f183, %f181, %f182;
	ld.shared.f32 	%f184, [_ZZN3cub18CUB_300001_SM_10006detail6reduce18DeviceReduceKernelINS2_10policy_hubIfjN4cuda3std3__44plusIfEEE10Policy1000EN6thrust24THRUST_300001_SM_1000_NS10device_ptrIfEEjS9_fNS7_10__identityEEEvT0_PT3_T1_NS0_13GridEvenShareISK_EET2_T4_E12temp_storage+44];
	add.f32 	%f185, %f183, %f184;
	ld.shared.f32 	%f186, [_ZZN3cub18CUB_300001_SM_10006detail6reduce18DeviceReduceKernelINS2_10policy_hubIfjN4cuda3std3__44plusIfEEE10Policy1000EN6thrust24THRUST_300001_SM_1000_NS10device_ptrIfEEjS9_fNS7_10__identityEEEvT0_PT3_T1_NS0_13GridEvenShareISK_EET2_T4_E12temp_storage+48];
	add.f32 	%f187, %f185, %f186;
	ld.shared.f32 	%f188, [_ZZN3cub18CUB_300001_SM_10006detail6reduce18DeviceReduceKernelINS2_10policy_hubIfjN4cuda3std3__44plusIfEEE10Policy1000EN6thrust24THRUST_300001_SM_1000_NS10device_ptrIfEEjS9_fNS7_10__identityEEEvT0_PT3_T1_NS0_13GridEvenShareISK_EET2_T4_E12temp_storage+52];
	add.f32 	%f189, %f187, %f188;
	ld.shared.f32 	%f190, [_ZZN3cub18CUB_300001_SM_10006detail6reduce18DeviceReduceKernelINS2_10policy_hubIfjN4cuda3std3__44plusIfEEE10Policy1000EN6thrust24THRUST_300001_SM_1000_NS10device_ptrIfEEjS9_fNS7_10__identityEEEvT0_PT3_T1_NS0_13GridEvenShareISK_EET2_T4_E12temp_storage+56];
	add.f32 	%f191, %f189, %f190;
	ld.shared.f32 	%f192, [_ZZN3cub18CUB_300001_SM_10006detail6reduce18DeviceReduceKernelINS2_10policy_hubIfjN4cuda3std3__44plusIfEEE10Policy1000EN6thrust24THRUST_300001_SM_1000_NS10device_ptrIfEEjS9_fNS7_10__identityEEEvT0_PT3_T1_NS0_13GridEvenShareISK_EET2_T4_E12temp_storage+60];
	add.f32 	%f193, %f191, %f192;
	ld.shared.f32 	%f194, [_ZZN3cub18CUB_300001_SM_10006detail6reduce18DeviceReduceKernelINS2_10policy_hubIfjN4cuda3std3__44plusIfEEE10Policy1000EN6thrust24THRUST_300001_SM_1000_NS10device_ptrIfEEjS9_fNS7_10__identityEEEvT0_PT3_T1_NS0_13GridEvenShareISK_EET2_T4_E12temp_storage+64];
	add.f32 	%f195, %f193, %f194;
	ld.shared.f32 	%f196, [_ZZN3cub18CUB_300001_SM_10006detail6reduce18DeviceReduceKernelINS2_10policy_hubIfjN4cuda3std3__44plusIfEEE10Policy1000EN6thrust24THRUST_300001_SM_1000_NS10device_ptrIfEEjS9_fNS7_10__identityEEEvT0_PT3_T1_NS0_13GridEvenShareISK_EET2_T4_E12temp_storage+68];
	add.f32 	%f197, %f195, %f196;
	ld.shared.f32 	%f198, [_ZZN3cub18CUB_300001_SM_10006detail6reduce18DeviceReduceKernelINS2_10policy_hubIfjN4cuda3std3__44plusIfEEE10Policy1000EN6thrust24THRUST_300001_SM_1000_NS10device_ptrIfEEjS9_fNS7_10__identityEEEvT0_PT3_T1_NS0_13GridEvenShareISK_EET2_T4_E12temp_storage+72];
	add.f32 	%f199, %f197, %f198;
	ld.shared.f32 	%f200, [_ZZN3cub18CUB_300001_SM_10006detail6reduce18DeviceReduceKernelINS2_10policy_hubIfjN4cuda3std3__44plusIfEEE10Policy1000EN6thrust24THRUST_300001_SM_1000_NS10device_ptrIfEEjS9_fNS7_10__identityEEEvT0_PT3_T1_NS0_13GridEvenShareISK_EET2_T4_E12temp_storage+76];
	add.f32 	%f379, %f199, %f200;
$L__BB3_48:
	mov.u32 	%r256, %tid.x;
	setp.ne.s32 	%p64, %r256, 0;
	@%p64 bra 	$L__BB3_50;
	ld.param.u64 	%rd129, [_ZN3cub18CUB_300001_SM_10006detail6reduce18DeviceReduceKernelINS2_10policy_hubIfjN4cuda3std3__44plusIfEEE10Policy1000EN6thrust24THRUST_300001_SM_1000_NS10device_ptrIfEEjS9_fNS7_10__identityEEEvT0_PT3_T1_NS0_13GridEvenShareISK_EET2_T4__param_1];
	cvta.to.global.u64 	%rd126, %rd129;
	mul.wide.u32 	%rd127, %r3, 4;
	add.s64 	%rd128, %rd126, %rd127;
	st.global.f32 	[%rd128], %f379;
$L__BB3_50:
	ret;

}
	// .globl	_ZN3cub18CUB_300001_SM_10006detail6reduce28DeviceReduceSingleTileKernelINS2_10policy_hubIfjN4cuda3std3__44plusIfEEE10Policy1000EPfSC_iS9_ffNS7_10__identityEEEvT0_T1_T2_T3_T4_T6_
.visible .entry _ZN3cub18CUB_300001_SM_10006detail6reduce28DeviceReduceSingleTileKernelINS2_10policy_hubIfjN4cuda3std3__44plusIfEEE10Policy1000EPfSC_iS9_ffNS7_10__identityEEEvT0_T1_T2_T3_T4_T6_(
	.param .u64 .ptr .align 1 _ZN3cub18CUB_300001_SM_10006detail6reduce28DeviceReduceSingleTileKernelINS2_10policy_hubIfjN4cuda3std3__44plusIfEEE10Policy1000EPfSC_iS9_ffNS7_10__identityEEEvT0_T1_T2_T3_T4_T6__param_0,
	.param .u64 .ptr .align 1 _ZN3cub18CUB_300001_SM_10006detail6reduce28DeviceReduceSingleTileKernelINS2_10policy_hubIfjN4cuda3std3__44plusIfEEE10Policy1000EPfSC_iS9_ffNS7_10__identityEEEvT0_T1_T2_T3_T4_T6__param_1,
	.param .u32 _ZN3cub18CUB_300001_SM_10006detail6reduce28DeviceReduceSingleTileKernelINS2_10policy_hubIfjN4cuda3std3__44plusIfEEE10Policy1000EPfSC_iS9_ffNS7_10__identityEEEvT0_T1_T2_T3_T4_T6__param_2,
	.param .align 1 .b8 _ZN3cub18CUB_300001_SM_10006detail6reduce28DeviceReduceSingleTileKernelINS2_10policy_hubIfjN4cuda3std3__44plusIfEEE10Policy1000EPfSC_iS9_ffNS7_10__identityEEEvT0_T1_T2_T3_T4_T6__param_3[1],
	.param .f32 _ZN3cub18CUB_300001_SM_10006detail6reduce28DeviceReduceSingleTileKernelINS2_10policy_hubIfjN4cuda3std3__44plusIfEEE10Policy1000EPfSC_iS9_ffNS7_10__identityEEEvT0_T1_T2_T3_T4_T6__param_4,
	.param .align 1 .b8 _ZN3cub18CUB_300001_SM_10006detail6reduce28DeviceReduceSingleTileKernelINS2_10policy_hubIfjN4cuda3std3__44plusIfEEE10Policy1000EPfSC_iS9_ffNS7_10__identityEEEvT0_T1_T2_T3_T4_T6__param_5[1]
)
.maxntid 512
.minnctapersm 1
{
	.reg .pred 	%p<113>;
	.reg .b32 	%r<407>;
	.reg .b32 	%f<531>;
	.reg .b64 	%rd<133>;
	// demoted variable
	.shared .align 4 .b8 _ZZN3cub18CUB_300001_SM_10006detail6reduce28DeviceReduceSingleTileKernelINS2_10policy_hubIfjN4cuda3std3__44plusIfEEE10Policy1000EPfSC_iS9_ffNS7_10__identityEEEvT0_T1_T2_T3_T4_T6_E12temp_storage[84];
	ld.param.u64 	%rd16, [_ZN3cub18CUB_300001_SM_10006detail6reduce28DeviceReduceSingleTileKernelINS2_10policy_hubIfjN4cuda3std3__44plusIfEEE10Policy1000EPfSC_iS9_ffNS7_10__identityEEEvT0_T1_T2_T3_T4_T6__param_0];
	ld.param.u64 	%rd17, [_ZN3cub18CUB_300001_SM_10006detail6reduce28DeviceReduceSingleTileKernelINS2_10policy_hubIfjN4cuda3std3__44plusIfEEE10Policy1000EPfSC_iS9_ffNS7_10__identityEEEvT0_T1_T2_T3_T4_T6__param_1];
	ld.param.u32 	%r67, [_ZN3cub18CUB_300001_SM_10006detail6reduce28DeviceReduceSingleTileKernelINS2_10policy_hubIfjN4cuda3std3__44plusIfEEE10Policy1000EPfSC_iS9_ffNS7_10__identityEEEvT0_T1_T2_T3_T4_T6__param_2];
	ld.param.f32 	%f58, [_ZN3cub18CUB_300001_SM_10006detail6reduce28DeviceReduceSingleTileKernelINS2_10policy_hubIfjN4cuda3std3__44plusIfEEE10Policy1000EPfSC_iS9_ffNS7_10__identityEEEvT0_T1_T2_T3_T4_T6__param_4];
	cvta.to.global.u64 	%rd1, %rd17;
	setp.ne.s32 	%p1, %r67, 0;
	@%p1 bra 	$L__BB4_3;
	mov.u32 	%r380, %tid.x;
	setp.ne.s32 	%p112, %r380, 0;
	@%p112 bra 	$L__BB4_74;
	st.global.f32 	[%rd1], %f58;
	bra.uni 	$L__BB4_74;
$L__BB4_3:
	and.b64  	%rd18, %rd16, 7;
	setp.ne.s64 	%p2, %rd18, 0;
	@%p2 bra 	$L__BB4_38;
	setp.gt.s32 	%p57, %r67, 8191;
	@%p57 bra 	$L__BB4_22;
	mov.u32 	%r1, %tid.x;
	setp.ge.s32 	%p74, %r1, %r67;
	mov.f32 	%f509, 0f00000000;
	mov.u32 	%r384, %r1;
	@%p74 bra 	$L__BB4_7;
	mul.wide.u32 	%rd121, %r1, 4;
	add.s64 	%rd120, %rd16, %rd121;
	// begin inline asm
	ld.global.nc.u32 %r300, [%rd120];
	// end inline asm
	mov.b32 	%f509, %r300;
	add.s32 	%r384, %r1, 512;
$L__BB4_7:
	setp.ge.s32 	%p75, %r384, %r67;
	@%p75 bra 	$L__BB4_13;
	not.b32 	%r301, %r384;
	add.s32 	%r4, %r67, %r301;
	and.b32  	%r302, %r4, 1536;
	setp.eq.s32 	%p76, %r302, 1536;
	@%p76 bra 	$L__BB4_11;
	mul.wide.u32 	%rd122, %r384, 4;
	add.s64 	%rd129, %rd16, %rd122;
	shr.u32 	%r303, %r4, 9;
	add.s32 	%r304, %r303, 1;
	and.b32  	%r305, %r304, 3;
	neg.s32 	%r382, %r305;
$L__BB4_10:
	.pragma "nounroll";
	// begin inline asm
	ld.global.nc.u32 %r306, [%rd129];
	// end inline asm
	mov.b32 	%f395, %r306;
	add.f32 	%f509, %f509, %f395;
	add.s32 	%r384, %r384, 512;
	add.s64 	%rd129, %rd129, 2048;
	add.s32 	%r382, %r382, 1;
	setp.ne.s32 	%p77, %r382, 0;
	@%p77 bra 	$L__BB4_10;
$L__BB4_11:
	setp.lt.u32 	%p78, %r4, 1536;
	@%p78 bra 	$L__BB4_13;
$L__BB4_12:
	mul.wide.s32 	%rd128, %r384, 4;
	add.s64 	%rd124, %rd16, %rd128;
	// begin inline asm
	ld.global.nc.u32 %r307, [%rd124];
	// end inline asm
	mov.b32 	%f396, %r307;
	add.f32 	%f397, %f509, %f396;
	add.s64 	%rd125, %rd124, 2048;
	// begin inline asm
	ld.global.nc.u32 %r308, [%rd125];
	// end inline asm
	mov.b32 	%f398, %r308;
	add.f32 	%f399, %f397, %f398;
	add.s64 	%rd126, %rd124, 4096;
	// begin inline asm
	ld.global.nc.u32 %r309, [%rd126];
	// end inline asm
	mov.b32 	%f400, %r309;
	add.f32 	%f401, %f399, %f400;
	add.s64 	%rd127, %rd124, 6144;
	// begin inline asm
	ld.global.nc.u32 %r310, [%rd127];
	// end inline asm
	mov.b32 	%f402, %r310;
	add.f32 	%f509, %f401, %f402;
	add.s32 	%r384, %r384, 2048;
	setp.lt.s32 	%p79, %r384, %r67;
	@%p79 bra 	$L__BB4_12;
$L__BB4_13:
	setp.lt.s32 	%p80, %r67, 512;
	@%p80 bra 	$L__BB4_18;
	// begin inline asm
	mov.u32 %r349, %laneid;
	// end inline asm
	mov.b32 	%r351, %f509;
	mov.b32 	%r352, 1;
	mov.b32 	%r373, 31;
	mov.b32 	%r374, -1;
	// begin inline asm
	shfl.sync.down.b32 %r350, %r351, %r352, %r373, %r374;
	// end inline asm
	setp.gt.s32 	%p104, %r349, 30;
	mov.b32 	%f461, %r350;
	add.f32 	%f462, %f509, %f461;
	selp.f32 	%f463, %f509, %f462, %p104;
	mov.b32 	%r356, %f463;
	mov.b32 	%r357, 2;
	// begin inline asm
	shfl.sync.down.b32 %r355, %r356, %r357, %r373, %r374;
	// end inline asm
	setp.gt.s32 	%p105, %r349, 29;
	mov.b32 	%f464, %r355;
	add.f32 	%f465, %f463, %f464;
	selp.f32 	%f466, %f463, %f465, %p105;
	mov.b32 	%r361, %f466;
	mov.b32 	%r362, 4;
	// begin inline asm
	shfl.sync.down.b32 %r360, %r361, %r362, %r373, %r374;
	// end inline asm
	setp.gt.s32 	%p106, %r349, 27;
	mov.b32 	%f467, %r360;
	add.f32 	%f468, %f466, %f467;
	selp.f32 	%f469, %f466, %f468, %p106;
	mov.b32 	%r366, %f469;
	mov.b32 	%r367, 8;
	// begin inline asm
	shfl.sync.down.b32 %r365, %r366, %r367, %r373, %r374;
	// end inline asm
	setp.gt.s32 	%p107, %r349, 23;
	mov.b32 	%f470, %r365;
	add.f32 	%f471, %f469, %f470;
	selp.f32 	%f472, %f469, %f471, %p107;
	mov.b32 	%r371, %f472;
	mov.b32 	%r372, 16;
	// begin inline asm
	shfl.sync.down.b32 %r370, %r371, %r372, %r373, %r374;
	// end inline asm
	setp.gt.s32 	%p108, %r349, 15;
	mov.b32 	%f473, %r370;
	add.f32 	%f10, %f472, %f473;
	selp.f32 	%f530, %f472, %f10, %p108;
	setp.ne.s32 	%p109, %r349, 0;
	@%p109 bra 	$L__BB4_16;
	shr.u32 	%r375, %r1, 3;
	and.b32  	%r376, %r375, 124;
	mov.u32 	%r377, _ZZN3cub18CUB_300001_SM_10006detail6reduce28DeviceReduceSingleTileKernelINS2_10policy_hubIfjN4cuda3std3__44plusIfEEE10Policy1000EPfSC_iS9_ffNS7_10__identityEEEvT0_T1_T2_T3_T4_T6_E12temp_storage;
	add.s32 	%r378, %r377, %r376;
	st.shared.f32 	[%r378+16], %f10;
$L__BB4_16:
	bar.sync 	0;
	setp.ne.s32 	%p110, %r1, 0;
	@%p110 bra 	$L__BB4_72;
	ld.shared.f32 	%f474, [_ZZN3cub18CUB_300001_SM_10006detail6reduce28DeviceReduceSingleTileKernelINS2_10policy_hubIfjN4cuda3std3__44plusIfEEE10Policy1000EPfSC_iS9_ffNS7_10__identityEEEvT0_T1_T2_T3_T4_T6_E12temp_storage+20];
	add.f32 	%f475, %f530, %f474;
	ld.shared.f32 	%f476, [_ZZN3cub18CUB_300001_SM_10006detail6reduce28DeviceReduceSingleTileKernelINS2_10policy_hubIfjN4cuda3std3__44plusIfEEE10Policy1000EPfSC_iS9_ffNS7_10__identityEEEvT0_T1_T2_T3_T4_T6_E12temp_storage+24];
	add.f32 	%f477, %f475, %f476;
	ld.shared.f32 	%f478, [_ZZN3cub18CUB_300001_SM_10006detail6reduce28DeviceReduceSingleTileKernelINS2_10policy_hubIfjN4cuda3std3__44plusIfEEE10Policy1000EPfSC_iS9_ffNS7_10__identityEEEvT0_T1_T2_T3_T4_T6_E12temp_storage+28];
	add.f32 	%f479, %f477, %f478;
	ld.shared.f32 	%f480, [_ZZN3cub18CUB_300001_SM_10006detail6reduce28DeviceReduceSingleTileKernelINS2_10policy_hubIfjN4cuda3std3__44plusIfEEE10Policy1000EPfSC_iS9_ffNS7_10__identityEEEvT0_T1_T2_T3_T4_T6_E12temp_storage+32];
	add.f32 	%f481, %f479, %f480;
	ld.shared.f32 	%f482, [_ZZN3cub18CUB_300001_SM_10006detail6reduce28DeviceReduceSingleTileKernelINS2_10policy_hubIfjN4cuda3std3__44plusIfEEE10Policy1000EPfSC_iS9_ffNS7_10__identityEEEvT0_T1_T2_T3_T4_T6_E12temp_storage+36];
	add.f32 	%f483, %f481, %f482;
	ld.shared.f32 	%f484, [_ZZN3cub18CUB_300001_SM_10006detail6reduce28DeviceReduceSingleTileKernelINS2_10policy_hubIfjN4cuda3std3__44plusIfEEE10Policy1000EPfSC_iS9_ffNS7_10__identityEEEvT0_T1_T2_T3_T4_T6_E12temp_storage+40];
	add.f32 	%f485, %f483, %f484;
	ld.shared.f32 	%f486, [_ZZN3cub18CUB_300001_SM_10006detail6reduce28DeviceReduceSingleTileKernelINS2_10policy_hubIfjN4cuda3std3__44plusIfEEE10Policy1000EPfSC_iS9_ffNS7_10__identityEEEvT0_T1_T2_T3_T4_T6_E12temp_storage+44];
	add.f32 	%f487, %f485, %f486;
	ld.shared.f32 	%f488, [_ZZN3cub18CUB_300001_SM_10006detail6reduce28DeviceReduceSingleTileKernelINS2_10policy_hubIfjN4cuda3std3__44plusIfEEE10Policy1000EPfSC_iS9_ffNS7_10__identityEEEvT0_T1_T2_T3_T4_T6_E12temp_storage+48];
	add.f32 	%f489, %f487, %f488;
	ld.shared.f32 	%f490, [_ZZN3cub18CUB_300001_SM_10006detail6reduce28DeviceReduceSingleTileKernelINS2_10policy_hubIfjN4cuda3std3__44plusIfEEE10Policy1000EPfSC_iS9_ffNS7_10__identityEEEvT0_T1_T2_T3_T4_T6_E12temp_storage+52];
	add.f32 	%f491, %f489, %f490;
	ld.shared.f32 	%f492, [_ZZN3cub18CUB_300001_SM_10006detail6reduce28DeviceReduceSingleTileKernelINS2_10policy_hubIfjN4cuda3std3__44plusIfEEE10Policy1000EPfSC_iS9_ffNS7_10__identityEEEvT0_T1_T2_T3_T4_T6_E12temp_storage+56];
	add.f32 	%f493, %f491, %f492;
	ld.shared.f32 	%f494, [_ZZN3cub18CUB_300001_SM_10006detail6reduce28DeviceReduceSingleTileKernelINS2_10policy_hubIfjN4cuda3std3__44plusIfEEE10Policy1000EPfSC_iS9_ffNS7_10__identityEEEvT0_T1_T2_T3_T4_T6_E12temp_storage+60];
	add.f32 	%f495, %f493, %f494;
	ld.shared.f32 	%f496, [_ZZN3cub18CUB_300001_SM_10006detail6reduce28DeviceReduceSingleTileKernelINS2_10policy_hubIfjN4cuda3std3__44plusIfEEE10Policy1000EPfSC_iS9_ffNS7_10__identityEEEvT0_T1_T2_T3_T4_T6_E12temp_storage+64];
	add.f32 	%f497, %f495, %f496;
	ld.shared.f32 	%f498, [_ZZN3cub18CUB_300001_SM_10006detail6reduce28DeviceReduceSingleTileKernelINS2_10policy_hubIfjN4cuda3std3__44plusIfEEE10Policy1000EPfSC_iS9_ffNS7_10__identityEEEvT0_T1_T2_T3_T4_T6_E12temp_storage+68];
	add.f32 	%f499, %f497, %f498;
	ld.shared.f32 	%f500, [_ZZN3cub18CUB_300001_SM_10006detail6reduce28DeviceReduceSingleTileKernelINS2_10policy_hubIfjN4cuda3std3__44plusIfEEE10Policy1000EPfSC_iS9_ffNS7_10__identityEEEvT0_T1_T2_T3_T4_T6_E12temp_storage+72];
	add.f32 	%f501, %f499, %f500;
	ld.shared.f32 	%f502, [_ZZN3cub18CUB_300001_SM_10006detail6reduce28DeviceReduceSingleTileKernelINS2_10policy_hubIfjN4cuda3std3__44plusIfEEE10Policy1000EPfSC_iS9_ffNS7_10__identityEEEvT0_T1_T2_T3_T4_T6_E12temp_storage+76];
	add.f32 	%f530, %f501, %f502;
	bra.uni 	$L__BB4_72;
$L__BB4_18:
	// begin inline asm
	mov.u32 %r311, %laneid;
	// end inline asm
	and.b32  	%r337, %r1, 992;
	add.s32 	%r338, %r337, 32;
	setp.gt.s32 	%p81, %r338, %r67;
	not.b32 	%r339, %r337;
	add.s32 	%r340, %r67, %r339;
	selp.b32 	%r335, %r340, 31, %p81;
	mov.b32 	%r313, %f509;
	mov.b32 	%r314, 1;
	mov.b32 	%r336, -1;
	// begin inline asm
	shfl.sync.down.b32 %r312, %r313, %r314, %r335, %r336;
	// end inline asm
	setp.lt.s32 	%p82, %r311, %r335;
	mov.b32 	%f403, %r312;
	add.f32 	%f404, %f509, %f403;
	selp.f32 	%f405, %f404, %f509, %p82;
	mov.b32 	%r318, %f405;
	mov.b32 	%r319, 2;
	// begin inline asm
	shfl.sync.down.b32 %r317, %r318, %r319, %r335, %r336;
	// end inline asm
	add.s32 	%r341, %r311, 2;
	setp.gt.s32 	%p83, %r341, %r335;
	mov.b32 	%f406, %r317;
	add.f32 	%f407, %f405, %f406;
	selp.f32 	%f408, %f405, %f407, %p83;
	mov.b32 	%r323, %f408;
	mov.b32 	%r324, 4;
	// begin inline asm
	shfl.sync.down.b32 %r322, %r323, %r324, %r335, %r336;
	// end inline asm
	add.s32 	%r342, %r311, 4;
	setp.gt.s32 	%p84, %r342, %r335;
	mov.b32 	%f409, %r322;
	add.f32 	%f410, %f408, %f409;
	selp.f32 	%f411, %f408, %f410, %p84;
	mov.b32 	%r328, %f411;
	mov.b32 	%r329, 8;
	// begin inline asm
	shfl.sync.down.b32 %r327, %r328, %r329, %r335, %r336;
	// end inline asm
	add.s32 	%r343, %r311, 8;
	setp.gt.s32 	%p85, %r343, %r335;
	mov.b32 	%f412, %r327;
	add.f32 	%f413, %f411, %f412;
	selp.f32 	%f414, %f411, %f413, %p85;
	mov.b32 	%r333, %f414;
	mov.b32 	%r334, 16;
	// begin inline asm
	shfl.sync.down.b32 %r332, %r333, %r334, %r335, %r336;
	// end inline asm
	add.s32 	%r344, %r311, 16;
	setp.gt.s32 	%p86, %r344, %r335;
	mov.b32 	%f415, %r332;
	add.f32 	%f416, %f414, %f415;
	selp.f32 	%f530, %f414, %f416, %p86;
	setp.ne.s32 	%p87, %r311, 0;
	@%p87 bra 	$L__BB4_20;
	shr.u32 	%r345, %r1, 3;
	and.b32  	%r346, %r345, 124;
	mov.u32 	%r347, _ZZN3cub18CUB_300001_SM_10006detail6reduce28DeviceReduceSingleTileKernelINS2_10policy_hubIfjN4cuda3std3__44plusIfEEE10Policy1000EPfSC_iS9_ffNS7_10__identityEEEvT0_T1_T2_T3_T4_T6_E12temp_storage;
	add.s32 	%r348, %r347, %r346;
	st.shared.f32 	[%r348+16], %f530;
$L__BB4_20:
	bar.sync 	0;
	setp.ne.s32 	%p88, %r1, 0;
	@%p88 bra 	$L__BB4_72;
	setp.gt.s32 	%p89, %r67, 32;
	ld.shared.f32 	%f417, [_ZZN3cub18CUB_300001_SM_10006detail6reduce28DeviceReduceSingleTileKernelINS2_10policy_hubIfjN4cuda3std3__44plusIfEEE10Policy1000EPfSC_iS9_ffNS7_10__identityEEEvT0_T1_T2_T3_T4_T6_E12temp_storage+20];
	add.f32 	%f418, %f530, %f417;
	selp.f32 	%f419, %f418, %f530, %p89;
	setp.gt.s32 	%p90, %r67, 64;
	ld.shared.f32 	%f420, [_ZZN3cub18CUB_300001_SM_10006detail6reduce28DeviceReduceSingleTileKernelINS2_10policy_hubIfjN4cuda3std3__44plusIfEEE10Policy1000EPfSC_iS9_ffNS7_10__identityEEEvT0_T1_T2_T3_T4_T6_E12temp_storage+24];
	add.f32 	%f421, %f420, %f419;
	selp.f32 	%f422, %f421, %f419, %p90;
	setp.gt.s32 	%p91, %r67, 96;
	ld.shared.f32 	%f423, [_ZZN3cub18CUB_300001_SM_10006detail6reduce28DeviceReduceSingleTileKernelINS2_10policy_hubIfjN4cuda3std3__44plusIfEEE10Policy1000EPfSC_iS9_ffNS7_10__identityEEEvT0_T1_T2_T3_T4_T6_E12temp_storage+28];
	add.f32 	%f424, %f423, %f422;
	selp.f32 	%f425, %f424, %f422, %p91;
	setp.gt.s32 	%p92, %r67, 128;
	ld.shared.f32 	%f426, [_ZZN3cub18CUB_300001_SM_10006detail6reduce28DeviceReduceSingleTileKernelINS2_10policy_hubIfjN4cuda3std3__44plusIfEEE10Policy1000EPfSC_iS9_ffNS7_10__identityEEEvT0_T1_T2_T3_T4_T6_E12temp_storage+32];
	add.f32 	%f427, %f426, %f425;
	selp.f32 	%f428, %f427, %f425, %p92;
	setp.gt.s32 	%p93, %r67, 160;
	ld.shared.f32 	%f429, [_ZZN3cub18CUB_300001_SM_10006detail6reduce28DeviceReduceSingleTileKernelINS2_10policy_hubIfjN4cuda3std3__44plusIfEEE10Policy1000EPfSC_iS9_ffNS7_10__identityEEEvT0_T1_T2_T3_T4_T6_E12temp_storage+36];
	add.f32 	%f430, %f429, %f428;
	selp.f32 	%f431, %f430, %f428, %p93;
	setp.gt.s32 	%p94, %r67, 192;
	ld.shared.f32 	%f432, [_ZZN3cub18CUB_300001_SM_10006detail6reduce28DeviceReduceSingleTileKernelINS2_10policy_hubIfjN4cuda3std3__44plusIfEEE10Policy1000EPfSC_iS9_ffNS7_10__identityEEEvT0_T1_T2_T3_T4_T6_E12temp_storage+40];
	add.f32 	%f433, %f432, %f431;
	selp.f32 	%f434, %f433, %f431, %p94;
	setp.gt.s32 	%p95, %r67, 224;
	ld.shared.f32 	%f435, [_ZZN3cub18CUB_300001_SM_10006detail6reduce28DeviceReduceSingleTileKernelINS2_10policy_hubIfjN4cuda3std3__44plusIfEEE10Policy1000EPfSC_iS9_ffNS7_10__identityEEEvT0_T1_T2_T3_T4_T6_E12temp_storage+44];
	add.f32 	%f436, %f435, %f434;
	selp.f32 	%f437, %f436, %f434, %p95;
	setp.gt.s32 	%p96, %r67, 256;
	ld.shared.f32 	%f438, [_ZZN3cub18CUB_300001_SM_10006detail6reduce28DeviceReduceSingleTileKernelINS2_10policy_hubIfjN4cuda3std3__44plusIfEEE10Policy1000EPfSC_iS9_ffNS7_10__identityEEEvT0_T1_T2_T3_T4_T6_E12temp_storage+48];
	add.f32 	%f439, %f438, %f437;
	selp.f32 	%f440, %f439, %f437, %p96;
	setp.gt.s32 	%p97, %r67, 288;
	ld.shared.f32 	%f441, [_ZZN3cub18CUB_300001_SM_10006detail6reduce28DeviceReduceSingleTileKernelINS2_10policy_hubIfjN4cuda3std3__44plusIfEEE10Policy1000EPfSC_iS9_ffNS7_10__identityEEEvT0_T1_T2_T3_T4_T6_E12temp_storage+52];
	add.f32 	%f442, %f441, %f440;
	selp.f32 	%f443, %f442, %f440, %p97;
	setp.gt.s32 	%p98, %r67, 320;
	ld.shared.f32 	%f444, [_ZZN3cub18CUB_300001_SM_10006detail6reduce28DeviceReduceSingleTileKernelINS2_10policy_hubIfjN4cuda3std3__44plusIfEEE10Policy1000EPfSC_iS9_ffNS7_10__identityEEEvT0_T1_T2_T3_T4_T6_E12temp_storage+56];
	add.f32 	%f445, %f444, %f443;
	selp.f32 	%f446, %f445, %f443, %p98;
	setp.gt.s32 	%p99, %r67, 352;
	ld.shared.f32 	%f447, [_ZZN3cub18CUB_300001_SM_10006detail6reduce28DeviceReduceSingleTileKernelINS2_10policy_hubIfjN4cuda3std3__44plusIfEEE10Policy1000EPfSC_iS9_ffNS7_10__identityEEEvT0_T1_T2_T3_T4_T6_E12temp_storage+60];
	add.f32 	%f448, %f447, %f446;
	selp.f32 	%f449, %f448, %f446, %p99;
	setp.gt.s32 	%p100, %r67, 384;
	ld.shared.f32 	%f450, [_ZZN3cub18CUB_300001_SM_10006detail6reduce28DeviceReduceSingleTileKernelINS2_10policy_hubIfjN4cuda3std3__44plusIfEEE10Policy1000EPfSC_iS9_ffNS7_10__identityEEEvT0_T1_T2_T3_T4_T6_E12temp_storage+64];
	add.f32 	%f451, %f450, %f449;
	selp.f32 	%f452, %f451, %f449, %p100;
	setp.gt.s32 	%p101, %r67, 416;
	ld.shared.f32 	%f453, [_ZZN3cub18CUB_300001_SM_10006detail6reduce28DeviceReduceSingleTileKernelINS2_10policy_hubIfjN4cuda3std3__44plusIfEEE10Policy1000EPfSC_iS9_ffNS7_10__identityEEEvT0_T1_T2_T3_T4_T6_E12temp_storage+68];
	add.f32 	%f454, %f453, %f452;
	selp.f32 	%f455, %f454, %f452, %p101;
	setp.gt.s32 	%p102, %r67, 448;
	ld.shared.f32 	%f456, [_ZZN3cub18CUB_300001_SM_10006detail6reduce28DeviceReduceSingleTileKernelINS2_10policy_hubIfjN4cuda3std3__44plusIfEEE10Policy1000EPfSC_iS9_ffNS7_10__identityEEEvT0_T1_T2_T3_T4_T6_E12temp_storage+72];
	add.f32 	%f457, %f456, %f455;
	selp.f32 	%f458, %f457, %f455, %p102;
	setp.gt.s32 	%p103, %r67, 480;
	ld.shared.f32 	%f459, [_ZZN3cub18CUB_300001_SM_10006detail6reduce28DeviceReduceSingleTileKernelINS2_10policy_hubIfjN4cuda3std3__44plusIfEEE10Policy1000EPfSC_iS9_ffNS7_10__identityEEEvT0_T1_T2_T3_T4_T6_E12temp_storage+76];
	add.f32 	%f460, %f459, %f458;
	selp.f32 	%f530, %f460, %f458, %p103;
	bra.uni 	$L__BB4_72;
$L__BB4_22:
	mov.u32 	%r13, %tid.x;
	shl.b32 	%r224, %r13, 1;
	mul.wide.u32 	%rd90, %r224, 4;
	add.s64 	%rd75, %rd16, %rd90;
	// begin inline asm
	ld.global.nc.u64 %rd74, [%rd75];
	// end inline asm
	mov.b64 	{%r225, %r226}, %rd74;
	mov.b32 	%f281, %r226;
	mov.b32 	%f282, %r225;
	add.s64 	%rd77, %rd75, 4096;
	// begin inline asm
	ld.global.nc.u64 %rd76, [%rd77];
	// end inline asm
	mov.b64 	{%r227, %r228}, %rd76;
	mov.b32 	%f283, %r228;
	mov.b32 	%f284, %r227;
	add.s64 	%rd79, %rd75, 8192;
	// begin inline asm
	ld.global.nc.u64 %rd78, [%rd79];
	// end inline asm
	mov.b64 	{%r229, %r230}, %rd78;
	mov.b32 	%f285, %r230;
	mov.b32 	%f286, %r229;
	add.s64 	%rd81, %rd75, 12288;
	// begin inline asm
	ld.global.nc.u64 %rd80, [%rd81];
	// end inline asm
	mov.b64 	{%r231, %r232}, %rd80;
	mov.b32 	%f287, %r232;
	mov.b32 	%f288, %r231;
	add.s64 	%rd83, %rd75, 16384;
	// begin inline asm
	ld.global.nc.u64 %rd82, [%rd83];
	// end inline asm
	mov.b64 	{%r233, %r234}, %rd82;
	mov.b32 	%f289, %r234;
	mov.b32 	%f290, %r233;
	add.s64 	%rd85, %rd75, 20480;
	// begin inline asm
	ld.global.nc.u64 %rd84, [%rd85];
	// end inline asm
	mov.b64 	{%r235, %r236}, %rd84;
	mov.b32 	%f291, %r236;
	mov.b32 	%f292, %r235;
	add.s64 	%rd87, %rd75, 24576;
	// begin inline asm
	ld.global.nc.u64 %rd86, [%rd87];
	// end inline asm
	mov.b64 	{%r237, %r238}, %rd86;
	mov.b32 	%f293, %r238;
	mov.b32 	%f294, %r237;
	add.s64 	%rd89, %rd75, 28672;
	// begin inline asm
	ld.global.nc.u64 %rd88, [%rd89];
	// end inline asm
	mov.b64 	{%r239, %r240}, %rd88;
	mov.b32 	%f295, %r240;
	mov.b32 	%f296, %r239;
	add.f32 	%f297, %f282, %f281;
	add.f32 	%f298, %f284, %f283;
	add.f32 	%f299, %f286, %f285;
	add.f32 	%f300, %f288, %f287;
	add.f32 	%f301, %f290, %f289;
	add.f32 	%f302, %f292, %f291;
	add.f32 	%f303, %f294, %f293;
	add.f32 	%f304, %f296, %f295;
	add.f32 	%f305, %f297, %f298;
	add.f32 	%f306, %f299, %f300;
	add.f32 	%f307, %f301, %f302;
	add.f32 	%f308, %f303, %f304;
	add.f32 	%f309, %f305, %f306;
	add.f32 	%f310, %f307, %f308;
	add.f32 	%f516, %f309, %f310;
	setp.lt.u32 	%p58, %r67, 16384;
	mov.b32 	%r387, 8192;
	@%p58 bra 	$L__BB4_26;
	add.s32 	%r14, %r67, -8192;
	mov.b32 	%r387, 8192;
$L__BB4_24:
	mul.wide.s32 	%rd107, %r387, 4;
	add.s64 	%rd92, %rd75, %rd107;
	// begin inline asm
	ld.global.nc.u64 %rd91, [%rd92];
	// end inline asm
	mov.b64 	{%r242, %r243}, %rd91;
	mov.b32 	%f311, %r243;
	mov.b32 	%f312, %r242;
	add.s64 	%rd94, %rd92, 4096;
	// begin inline asm
	ld.global.nc.u64 %rd93, [%rd94];
	// end inline asm
	mov.b64 	{%r244, %r245}, %rd93;
	mov.b32 	%f313, %r245;
	mov.b32 	%f314, %r244;
	add.s64 	%rd96, %rd92, 8192;
	// begin inline asm
	ld.global.nc.u64 %rd95, [%rd96];
	// end inline asm
	mov.b64 	{%r246, %r247}, %rd95;
	mov.b32 	%f315, %r247;
	mov.b32 	%f316, %r246;
	add.s64 	%rd98, %rd92, 12288;
	// begin inline asm
	ld.global.nc.u64 %rd97, [%rd98];
	// end inline asm
	mov.b64 	{%r248, %r249}, %rd97;
	mov.b32 	%f317, %r249;
	mov.b32 	%f318, %r248;
	add.s64 	%rd100, %rd92, 16384;
	// begin inline asm
	ld.global.nc.u64 %rd99, [%rd100];
	// end inline asm
	mov.b64 	{%r250, %r251}, %rd99;
	mov.b32 	%f319, %r251;
	mov.b32 	%f320, %r250;
	add.s64 	%rd102, %rd92, 20480;
	// begin inline asm
	ld.global.nc.u64 %rd101, [%rd102];
	// end inline asm
	mov.b64 	{%r252, %r253}, %rd101;
	mov.b32 	%f321, %r253;
	mov.b32 	%f322, %r252;
	add.s64 	%rd104, %rd92, 24576;
	// begin inline asm
	ld.global.nc.u64 %rd103, [%rd104];
	// end inline asm
	mov.b64 	{%r254, %r255}, %rd103;
	mov.b32 	%f323, %r255;
	mov.b32 	%f324, %r254;
	add.s64 	%rd106, %rd92, 28672;
	// begin inline asm
	ld.global.nc.u64 %rd105, [%rd106];
	// end inline asm
	mov.b64 	{%r256, %r257}, %rd105;
	mov.b32 	%f325, %r257;
	mov.b32 	%f326, %r256;
	add.f32 	%f327, %f516, %f312;
	add.f32 	%f328, %f311, %f314;
	add.f32 	%f329, %f313, %f316;
	add.f32 	%f330, %f315, %f318;
	add.f32 	%f331, %f317, %f320;
	add.f32 	%f332, %f319, %f322;
	add.f32 	%f333, %f321, %f324;
	add.f32 	%f334, %f323, %f326;
	add.f32 	%f335, %f327, %f328;
	add.f32 	%f336, %f329, %f330;
	add.f32 	%f337, %f331, %f332;
	add.f32 	%f338, %f333, %f334;
	add.f32 	%f339, %f335, %f336;
	add.f32 	%f340, %f337, %f338;
	add.f32 	%f341, %f339, %f340;
	add.f32 	%f516, %f341, %f325;
	sub.s32 	%r258, %r67, %r387;
	setp.lt.s32 	%p59, %r258, 8192;
	@%p59 bra 	$L__BB4_34;
	add.s32 	%r387, %r387, 8192;
	setp.le.s32 	%p60, %r387, %r14;
	@%p60 bra 	$L__BB4_24;
$L__BB4_26:
	setp.le.s32 	%p61, %r67, %r387;
	@%p61 bra 	$L__BB4_34;
	sub.s32 	%r18, %r67, %r387;
	setp.ge.s32 	%p62, %r13, %r18;
	@%p62 bra 	$L__BB4_34;
	not.b32 	%r259, %r13;
	add.s32 	%r260, %r67, %r259;
	sub.s32 	%r19, %r260, %r387;
	and.b32  	%r261, %r19, 1536;
	setp.eq.s32 	%p63, %r261, 1536;
	mov.u32 	%r391, %r13;
	@%p63 bra 	$L__BB4_31;
	add.s32 	%r389, %r13, %r387;
	shr.u32 	%r262, %r19, 9;
	add.s32 	%r263, %r262, 1;
	and.b32  	%r264, %r263, 3;
	neg.s32 	%r388, %r264;
	mov.u32 	%r391, %r13;
$L__BB4_30:
	.pragma "nounroll";
	mul.wide.u32 	%rd109, %r389, 4;
	add.s64 	%rd108, %rd16, %rd109;
	// begin inline asm
	ld.global.nc.u32 %r265, [%rd108];
	// end inline asm
	mov.b32 	%f343, %r265;
	add.f32 	%f516, %f516, %f343;
	add.s32 	%r391, %r391, 512;
	add.s32 	%r389, %r389, 512;
	add.s32 	%r388, %r388, 1;
	setp.ne.s32 	%p64, %r388, 0;
	@%p64 bra 	$L__BB4_30;
$L__BB4_31:
	setp.lt.u32 	%p65, %r19, 1536;
	@%p65 bra 	$L__BB4_34;
	cvt.u64.u32 	%rd110, %r391;
	cvt.u64.u32 	%rd111, %r387;
	add.s64 	%rd112, %rd110, %rd111;
	shl.b64 	%rd113, %rd112, 2;
	add.s64 	%rd114, %rd113, %rd16;
	add.s64 	%rd130, %rd114, 4096;
	add.s32 	%r392, %r391, %r387;
$L__BB4_33:
	mul.wide.u32 	%rd119, %r392, 4;
	add.s64 	%rd115, %rd16, %rd119;
	// begin inline asm
	ld.global.nc.u32 %r266, [%rd115];
	// end inline asm
	mov.b32 	%f344, %r266;
	add.f32 	%f345, %f516, %f344;
	add.s64 	%rd116, %rd130, -2048;
	// begin inline asm
	ld.global.nc.u32 %r267, [%rd116];
	// end inline asm
	mov.b32 	%f346, %r267;
	add.f32 	%f347, %f345, %f346;
	// begin inline asm
	ld.global.nc.u32 %r268, [%rd130];
	// end inline asm
	mov.b32 	%f348, %r268;
	add.f32 	%f349, %f347, %f348;
	add.s64 	%rd118, %rd130, 2048;
	// begin inline asm
	ld.global.nc.u32 %r269, [%rd118];
	// end inline asm
	mov.b32 	%f350, %r269;
	add.f32 	%f516, %f349, %f350;
	add.s32 	%r391, %r391, 2048;
	add.s64 	%rd130, %rd130, 8192;
	add.s32 	%r392, %r392, 2048;
	setp.lt.s32 	%p66, %r391, %r18;
	@%p66 bra 	$L__BB4_33;
$L__BB4_34:
	// begin inline asm
	mov.u32 %r270, %laneid;
	// end inline asm
	mov.b32 	%r272, %f516;
	mov.b32 	%r273, 1;
	mov.b32 	%r294, 31;
	mov.b32 	%r295, -1;
	// begin inline asm
	shfl.sync.down.b32 %r271, %r272, %r273, %r294, %r295;
	// end inline asm
	setp.gt.s32 	%p67, %r270, 30;
	mov.b32 	%f351, %r271;
	add.f32 	%f352, %f516, %f351;
	selp.f32 	%f353, %f516, %f352, %p67;
	mov.b32 	%r277, %f353;
	mov.b32 	%r278, 2;
	// begin inline asm
	shfl.sync.down.b32 %r276, %r277, %r278, %r294, %r295;
	// end inline asm
	setp.gt.s32 	%p68, %r270, 29;
	mov.b32 	%f354, %r276;
	add.f32 	%f355, %f353, %f354;
	selp.f32 	%f356, %f353, %f355, %p68;
	mov.b32 	%r282, %f356;
	mov.b32 	%r283, 4;
	// begin inline asm
	shfl.sync.down.b32 %r281, %r282, %r283, %r294, %r295;
	// end inline asm
	setp.gt.s32 	%p69, %r270, 27;
	mov.b32 	%f357, %r281;
	add.f32 	%f358, %f356, %f357;
	selp.f32 	%f359, %f356, %f358, %p69;
	mov.b32 	%r287, %f359;
	mov.b32 	%r288, 8;
	// begin inline asm
	shfl.sync.down.b32 %r286, %r287, %r288, %r294, %r295;
	// end inline asm
	setp.gt.s32 	%p70, %r270, 23;
	mov.b32 	%f360, %r286;
	add.f32 	%f361, %f359, %f360;
	selp.f32 	%f362, %f359, %f361, %p70;
	mov.b32 	%r292, %f362;
	mov.b32 	%r293, 16;
	// begin inline asm
	shfl.sync.down.b32 %r291, %r292, %r293, %r294, %r295;
	// end inline asm
	setp.gt.s32 	%p71, %r270, 15;
	mov.b32 	%f363, %r291;
	add.f32 	%f26, %f362, %f363;
	selp.f32 	%f530, %f362, %f26, %p71;
	setp.ne.s32 	%p72, %r270, 0;
	@%p72 bra 	$L__BB4_36;
	shr.u32 	%r296, %r13, 3;
	and.b32  	%r297, %r296, 124;
	mov.u32 	%r298, _ZZN3cub18CUB_300001_SM_10006detail6reduce28DeviceReduceSingleTileKernelINS2_10policy_hubIfjN4cuda3std3__44plusIfEEE10Policy1000EPfSC_iS9_ffNS7_10__identityEEEvT0_T1_T2_T3_T4_T6_E12temp_storage;
	add.s32 	%r299, %r298, %r297;
	st.shared.f32 	[%r299+16], %f26;
$L__BB4_36:
	bar.sync 	0;
	setp.ne.s32 	%p73, %r13, 0;
	@%p73 bra 	$L__BB4_72;
	ld.shared.f32 	%f364, [_ZZN3cub18CUB_300001_SM_10006detail6reduce28DeviceReduceSingleTileKernelINS2_10policy_hubIfjN4cuda3std3__44plusIfEEE10Policy1000EPfSC_iS9_ffNS7_10__identityEEEvT0_T1_T2_T3_T4_T6_E12temp_storage+20];
	add.f32 	%f365, %f530, %f364;
	ld.shared.f32 	%f366, [_ZZN3cub18CUB_300001_SM_10006detail6reduce28DeviceReduceSingleTileKernelINS2_10policy_hubIfjN4cuda3std3__44plusIfEEE10Policy1000EPfSC_iS9_ffNS7_10__identityEEEvT0_T1_T2_T3_T4_T6_E12temp_storage+24];
	add.f32 	%f367, %f365, %f366;
	ld.shared.f32 	%f368, [_ZZN3cub18CUB_300001_SM_10006detail6reduce28DeviceReduceSingleTileKernelINS2_10policy_hubIfjN4cuda3std3__44plusIfEEE10Policy1000EPfSC_iS9_ffNS7_10__identityEEEvT0_T1_T2_T3_T4_T6_E12temp_storage+28];
	add.f32 	%f369, %f367, %f368;
	ld.shared.f32 	%f370, [_ZZN3cub18CUB_300001_SM_10006detail6reduce28DeviceReduceSingleTileKernelINS2_10policy_hubIfjN4cuda3std3__44plusIfEEE10Policy1000EPfSC_iS9_ffNS7_10__identityEEEvT0_T1_T2_T3_T4_T6_E12temp_storage+32];
	add.f32 	%f371, %f369, %f370;
	ld.shared.f32 	%f372, [_ZZN3cub18CUB_300001_SM_10006detail6reduce28DeviceReduceSingleTileKernelINS2_10policy_hubIfjN4cuda3std3__44plusIfEEE10Policy1000EPfSC_iS9_ffNS7_10__identityEEEvT0_T1_T2_T3_T4_T6_E12temp_storage+36];
	add.f32 	%f373, %f371, %f372;
	ld.shared.f32 	%f374, [_ZZN3cub18CUB_300001_SM_10006detail6reduce28DeviceReduceSingleTileKernelINS2_10policy_hubIfjN4cuda3std3__44plusIfEEE10Policy1000EPfSC_iS9_ffNS7_10__identityEEEvT0_T1_T2_T3_T4_T6_E12temp_storage+40];
	add.f32 	%f375, %f373, %f374;
	ld.shared.f32 	%f376, [_ZZN3cub18CUB_300001_SM_10006detail6reduce28DeviceReduceSingleTileKernelINS2_10policy_hubIfjN4cuda3std3__44plusIfEEE10Policy1000EPfSC_iS9_ffNS7_10__identityEEEvT0_T1_T2_T3_T4_T6_E12temp_storage+44];
	add.f32 	%f377, %f375, %f376;
	ld.shared.f32 	%f378, [_ZZN3cub18CUB_300001_SM_10006detail6reduce28DeviceReduceSingleTileKernelINS2_10policy_hubIfjN4cuda3std3__44plusIfEEE10Policy1000EPfSC_iS9_ffNS7_10__identityEEEvT0_T1_T2_T3_T4_T6_E12temp_storage+48];
	add.f32 	%f379, %f377, %f378;
	ld.shared.f32 	%f380, [_ZZN3cub18CUB_300001_SM_10006detail6reduce28DeviceReduceSingleTileKernelINS2_10policy_hubIfjN4cuda3std3__44plusIfEEE10Policy1000EPfSC_iS9_ffNS7_10__identityEEEvT0_T1_T2_T3_T4_T6_E12temp_storage+52];
	add.f32 	%f381, %f379, %f380;
	ld.shared.f32 	%f382, [_ZZN3cub18CUB_300001_SM_10006detail6reduce28DeviceReduceSingleTileKernelINS2_10policy_hubIfjN4cuda3std3__44plusIfEEE10Policy1000EPfSC_iS9_ffNS7_10__identityEEEvT0_T1_T2_T3_T4_T6_E12temp_storage+56];
	add.f32 	%f383, %f381, %f382;
	ld.shared.f32 	%f384, [_ZZN3cub18CUB_300001_SM_10006detail6reduce28DeviceReduceSingleTileKernelINS2_10policy_hubIfjN4cuda3std3__44plusIfEEE10Policy1000EPfSC_iS9_ffNS7_10__identityEEEvT0_T1_T2_T3_T4_T6_E12temp_storage+60];
	add.f32 	%f385, %f383, %f384;
	ld.shared.f32 	%f386, [_ZZN3cub18CUB_300001_SM_10006detail6reduce28DeviceReduceSingleTileKernelINS2_10policy_hubIfjN4cuda3std3__44plusIfEEE10Policy1000EPfSC_iS9_ffNS7_10__identityEEEvT0_T1_T2_T3_T4_T6_E12temp_storage+64];
	add.f32 	%f387, %f385, %f386;
	ld.shared.f32 	%f388, [_ZZN3cub18CUB_300001_SM_10006detail6reduce28DeviceReduceSingleTileKernelINS2_10policy_hubIfjN4cuda3std3__44plusIfEEE10Policy1000EPfSC_iS9_ffNS7_10__identityEEEvT0_T1_T2_T3_T4_T6_E12temp_storage+68];
	add.f32 	%f389, %f387, %f388;
	ld.shared.f32 	%f390, [_ZZN3cub18CUB_300001_SM_10006detail6reduce28DeviceReduceSingleTileKernelINS2_10policy_hubIfjN4cuda3std3__44plusIfEEE10Policy1000EPfSC_iS9_ffNS7_10__identityEEEvT0_T1_T2_T3_T4_T6_E12temp_storage+72];
	add.f32 	%f391, %f389, %f390;
	ld.shared.f32 	%f392, [_ZZN3cub18CUB_300001_SM_10006detail6reduce28DeviceReduceSingleTileKernelINS2_10policy_hubIfjN4cuda3std3__44plusIfEEE10Policy1000EPfSC_iS9_ffNS7_10__identityEEEvT0_T1_T2_T3_T4_T6_E12temp_storage+76];
	add.f32 	%f530, %f391, %f392;
	bra.uni 	$L__BB4_72;
$L__BB4_38:
	setp.gt.s32 	%p3, %r67, 8191;
	@%p3 bra 	$L__BB4_56;
	mov.u32 	%r34, %tid.x;
	setp.ge.s32 	%p20, %r34, %r67;
	mov.f32 	%f522, 0f00000000;
	mov.u32 	%r397, %r34;
	@%p20 bra 	$L__BB4_41;
	mul.wide.u32 	%rd66, %r34, 4;
	add.s64 	%rd65, %rd16, %rd66;
	// begin inline asm
	ld.global.nc.u32 %r144, [%rd65];
	// end inline asm
	mov.b32 	%f522, %r144;
	add.s32 	%r397, %r34, 512;
$L__BB4_41:
	setp.ge.s32 	%p21, %r397, %r67;
	@%p21 bra 	$L__BB4_47;
	not.b32 	%r145, %r397;
	add.s32 	%r37, %r67, %r145;
	and.b32  	%r146, %r37, 1536;
	setp.eq.s32 	%p22, %r146, 1536;
	@%p22 bra 	$L__BB4_45;
	mul.wide.u32 	%rd67, %r397, 4;
	add.s64 	%rd131, %rd16, %rd67;
	shr.u32 	%r147, %r37, 9;
	add.s32 	%r148, %r147, 1;
	and.b32  	%r149, %r148, 3;
	neg.s32 	%r395, %r149;
$L__BB4_44:
	.pragma "nounroll";
	// begin inline asm
	ld.global.nc.u32 %r150, [%rd131];
	// end inline asm
	mov.b32 	%f173, %r150;
	add.f32 	%f522, %f522, %f173;
	add.s32 	%r397, %r397, 512;
	add.s64 	%rd131, %rd131, 2048;
	add.s32 	%r395, %r395, 1;
	setp.ne.s32 	%p23, %r395, 0;
	@%p23 bra 	$L__BB4_44;
$L__BB4_45:
	setp.lt.u32 	%p24, %r37, 1536;
	@%p24 bra 	$L__BB4_47;
$L__BB4_46:
	mul.wide.s32 	%rd73, %r397, 4;
	add.s64 	%rd69, %rd16, %rd73;
	// begin inline asm
	ld.global.nc.u32 %r151, [%rd69];
	// end inline asm
	mov.b32 	%f174, %r151;
	add.f32 	%f175, %f522, %f174;
	add.s64 	%rd70, %rd69, 2048;
	// begin inline asm
	ld.global.nc.u32 %r152, [%rd70];
	// end inline asm
	mov.b32 	%f176, %r152;
	add.f32 	%f177, %f175, %f176;
	add.s64 	%rd71, %rd69, 4096;
	// begin inline asm
	ld.global.nc.u32 %r153, [%rd71];
	// end inline asm
	mov.b32 	%f178, %r153;
	add.f32 	%f179, %f177, %f178;
	add.s64 	%rd72, %rd69, 6144;
	// begin inline asm
	ld.global.nc.u32 %r154, [%rd72];
	// end inline asm
	mov.b32 	%f180, %r154;
	add.f32 	%f522, %f179, %f180;
	add.s32 	%r397, %r397, 2048;
	setp.lt.s32 	%p25, %r397, %r67;
	@%p25 bra 	$L__BB4_46;
$L__BB4_47:
	setp.lt.s32 	%p26, %r67, 512;
	@%p26 bra 	$L__BB4_52;
	// begin inline asm
	mov.u32 %r193, %laneid;
	// end inline asm
	mov.b32 	%r195, %f522;
	mov.b32 	%r196, 1;
	mov.b32 	%r217, 31;
	mov.b32 	%r218, -1;
	// begin inline asm
	shfl.sync.down.b32 %r194, %r195, %r196, %r217, %r218;
	// end inline asm
	setp.gt.s32 	%p50, %r193, 30;
	mov.b32 	%f239, %r194;
	add.f32 	%f240, %f522, %f239;
	selp.f32 	%f241, %f522, %f240, %p50;
	mov.b32 	%r200, %f241;
	mov.b32 	%r201, 2;
	// begin inline asm
	shfl.sync.down.b32 %r199, %r200, %r201, %r217, %r218;
	// end inline asm
	setp.gt.s32 	%p51, %r193, 29;
	mov.b32 	%f242, %r199;
	add.f32 	%f243, %f241, %f242;
	selp.f32 	%f244, %f241, %f243, %p51;
	mov.b32 	%r205, %f244;
	mov.b32 	%r206, 4;
	// begin inline asm
	shfl.sync.down.b32 %r204, %r205, %r206, %r217, %r218;
	// end inline asm
	setp.gt.s32 	%p52, %r193, 27;
	mov.b32 	%f245, %r204;
	add.f32 	%f246, %f244, %f245;
	selp.f32 	%f247, %f244, %f246, %p52;
	mov.b32 	%r210, %f247;
	mov.b32 	%r211, 8;
	// begin inline asm
	shfl.sync.down.b32 %r209, %r210, %r211, %r217, %r218;
	// end inline asm
	setp.gt.s32 	%p53, %r193, 23;
	mov.b32 	%f248, %r209;
	add.f32 	%f249, %f247, %f248;
	selp.f32 	%f250, %f247, %f249, %p53;
	mov.b32 	%r215, %f250;
	mov.b32 	%r216, 16;
	// begin inline asm
	shfl.sync.down.b32 %r214, %r215, %r216, %r217, %r218;
	// end inline asm
	setp.gt.s32 	%p54, %r193, 15;
	mov.b32 	%f251, %r214;
	add.f32 	%f38, %f250, %f251;
	selp.f32 	%f530, %f250, %f38, %p54;
	setp.ne.s32 	%p55, %r193, 0;
	@%p55 bra 	$L__BB4_50;
	shr.u32 	%r219, %r34, 3;
	and.b32  	%r220, %r219, 124;
	mov.u32 	%r221, _ZZN3cub18CUB_300001_SM_10006detail6reduce28DeviceReduceSingleTileKernelINS2_10policy_hubIfjN4cuda3std3__44plusIfEEE10Policy1000EPfSC_iS9_ffNS7_10__identityEEEvT0_T1_T2_T3_T4_T6_E12temp_storage;
	add.s32 	%r222, %r221, %r220;
	st.shared.f32 	[%r222+16], %f38;
$L__BB4_50:
	bar.sync 	0;
	setp.ne.s32 	%p56, %r34, 0;
	@%p56 bra 	$L__BB4_72;
	ld.shared.f32 	%f252, [_ZZN3cub18CUB_300001_SM_10006detail6reduce28DeviceReduceSingleTileKernelINS2_10policy_hubIfjN4cuda3std3__44plusIfEEE10Policy1000EPfSC_iS9_ffNS7_10__identityEEEvT0_T1_T2_T3_T4_T6_E12temp_storage+20];
	add.f32 	%f253, %f530, %f252;
	ld.shared.f32 	%f254, [_ZZN3cub18CUB_300001_SM_10006detail6reduce28DeviceReduceSingleTileKernelINS2_10policy_hubIfjN4cuda3std3__44plusIfEEE10Policy1000EPfSC_iS9_ffNS7_10__identityEEEvT0_T1_T2_T3_T4_T6_E12temp_storage+24];
	add.f32 	%f255, %f253, %f254;
	ld.shared.f32 	%f256, [_ZZN3cub18CUB_300001_SM_10006detail6reduce28DeviceReduceSingleTileKernelINS2_10policy_hubIfjN4cuda3std3__44plusIfEEE10Policy1000EPfSC_iS9_ffNS7_10__identityEEEvT0_T1_T2_T3_T4_T6_E12temp_storage+28];
	add.f32 	%f257, %f255, %f256;
	ld.shared.f32 	%f258, [_ZZN3cub18CUB_300001_SM_10006detail6reduce28DeviceReduceSingleTileKernelINS2_10policy_hubIfjN4cuda3std3__44plusIfEEE10Policy1000EPfSC_iS9_ffNS7_10__identityEEEvT0_T1_T2_T3_T4_T6_E12temp_storage+32];
	add.f32 	%f259, %f257, %f258;
	ld.shared.f32 	%f260, [_ZZN3cub18CUB_300001_SM_10006detail6reduce28DeviceReduceSingleTileKernelINS2_10policy_hubIfjN4cuda3std3__44plusIfEEE10Policy1000EPfSC_iS9_ffNS7_10__identityEEEvT0_T1_T2_T3_T4_T6_E12temp_storage+36];
	add.f32 	%f261, %f259, %f260;
	ld.shared.f32 	%f262, [_ZZN3cub18CUB_300001_SM_10006detail6reduce28DeviceReduceSingleTileKernelINS2_10policy_hubIfjN4cuda3std3__44plusIfEEE10Policy1000EPfSC_iS9_ffNS7_10__identityEEEvT0_T1_T2_T3_T4_T6_E12temp_storage+40];
	add.f32 	%f263, %f261, %f262;
	ld.shared.f32 	%f264, [_ZZN3cub18CUB_300001_SM_10006detail6reduce28DeviceReduceSingleTileKernelINS2_10policy_hubIfjN4cuda3std3__44plusIfEEE10Policy1000EPfSC_iS9_ffNS7_10__identityEEEvT0_T1_T2_T3_T4_T6_E12temp_storage+44];
	add.f32 	%f265, %f263, %f264;
	ld.shared.f32 	%f266, [_ZZN3cub18CUB_300001_SM_10006detail6reduce28DeviceReduceSingleTileKernelINS2_10policy_hubIfjN4cuda3std3__44plusIfEEE10Policy1000EPfSC_iS9_ffNS7_10__identityEEEvT0_T1_T2_T3_T4_T6_E12temp_storage+48];
	add.f32 	%f267, %f265, %f266;
	ld.shared.f32 	%f268, [_ZZN3cub18CUB_300001_SM_10006detail6reduce28DeviceReduceSingleTileKernelINS2_10policy_hubIfjN4cuda3std3__44plusIfEEE10Policy1000EPfSC_iS9_ffNS7_10__identityEEEvT0_T1_T2_T3_T4_T6_E12temp_storage+52];
	add.f32 	%f269, %f267, %f268;
	ld.shared.f32 	%f270, [_ZZN3cub18CUB_300001_SM_10006detail6reduce28DeviceReduceSingleTileKernelINS2_10policy_hubIfjN4cuda3std3__44plusIfEEE10Policy1000EPfSC_iS9_ffNS7_10__identityEEEvT0_T1_T2_T3_T4_T6_E12temp_storage+56];
	add.f32 	%f271, %f269, %f270;
	ld.shared.f32 	%f272, [_ZZN3cub18CUB_300001_SM_10006detail6reduce28DeviceReduceSingleTileKernelINS2_10policy_hubIfjN4cuda3std3__44plusIfEEE10Policy1000EPfSC_iS9_ffNS7_10__identityEEEvT0_T1_T2_T3_T4_T6_E12temp_storage+60];
	add.f32 	%f273, %f271, %f272;
	ld.shared.f32 	%f274, [_ZZN3cub18CUB_300001_SM_10006detail6reduce28DeviceReduceSingleTileKernelINS2_10policy_hubIfjN4cuda3std3__44plusIfEEE10Policy1000EPfSC_iS9_ffNS7_10__identityEEEvT0_T1_T2_T3_T4_T6_E12temp_storage+64];
	add.f32 	%f275, %f273, %f274;
	ld.shared.f32 	%f276, [_ZZN3cub18CUB_300001_SM_10006detail6reduce28DeviceReduceSingleTileKernelINS2_10policy_hubIfjN4cuda3std3__44plusIfEEE10Policy1000EPfSC_iS9_ffNS7_10__identityEEEvT0_T1_T2_T3_T4_T6_E12temp_storage+68];
	add.f32 	%f277, %f275, %f276;
	ld.shared.f32 	%f278, [_ZZN3cub18CUB_300001_SM_10006detail6reduce28DeviceReduceSingleTileKernelINS2_10policy_hubIfjN4cuda3std3__44plusIfEEE10Policy1000EPfSC_iS9_ffNS7_10__identityEEEvT0_T1_T2_T3_T4_T6_E12temp_storage+72];
	add.f32 	%f279, %f277, %f278;
	ld.shared.f32 	%f280, [_ZZN3cub18CUB_300001_SM_10006detail6reduce28DeviceReduceSingleTileKernelINS2_10policy_hubIfjN4cuda3std3__44plusIfEEE10Policy1000EPfSC_iS9_ffNS7_10__identityEEEvT0_T1_T2_T3_T4_T6_E12temp_storage+76];
	add.f32 	%f530, %f279, %f280;
	bra.uni 	$L__BB4_72;
$L__BB4_52:
	// begin inline asm
	mov.u32 %r155, %laneid;
	// end inline asm
	and.b32  	%r181, %r34, 992;
	add.s32 	%r182, %r181, 32;
	setp.gt.s32 	%p27, %r182, %r67;
	not.b32 	%r183, %r181;
	add.s32 	%r184, %r67, %r183;
	selp.b32 	%r179, %r184, 31, %p27;
	mov.b32 	%r157, %f522;
	mov.b32 	%r158, 1;
	mov.b32 	%r180, -1;
	// begin inline asm
	shfl.sync.down.b32 %r156, %r157, %r158, %r179, %r180;
	// end inline asm
	setp.lt.s32 	%p28, %r155, %r179;
	mov.b32 	%f181, %r156;
	add.f32 	%f182, %f522, %f181;
	selp.f32 	%f183, %f182, %f522, %p28;
	mov.b32 	%r162, %f183;
	mov.b32 	%r163, 2;
	// begin inline asm
	shfl.sync.down.b32 %r161, %r162, %r163, %r179, %r180;
	// end inline asm
	add.s32 	%r185, %r155, 2;
	setp.gt.s32 	%p29, %r185, %r179;
	mov.b32 	%f184, %r161;
	add.f32 	%f185, %f183, %f184;
	selp.f32 	%f186, %f183, %f185, %p29;
	mov.b32 	%r167, %f186;
	mov.b32 	%r168, 4;
	// begin inline asm
	shfl.sync.down.b32 %r166, %r167, %r168, %r179, %r180;
	// end inline asm
	add.s32 	%r186, %r155, 4;
	setp.gt.s32 	%p30, %r186, %r179;
	mov.b32 	%f187, %r166;
	add.f32 	%f188, %f186, %f187;
	selp.f32 	%f189, %f186, %f188, %p30;
	mov.b32 	%r172, %f189;
	mov.b32 	%r173, 8;
	// begin inline asm
	shfl.sync.down.b32 %r171, %r172, %r173, %r179, %r180;
	// end inline asm
	add.s32 	%r187, %r155, 8;
	setp.gt.s32 	%p31, %r187, %r179;
	mov.b32 	%f190, %r171;
	add.f32 	%f191, %f189, %f190;
	selp.f32 	%f192, %f189, %f191, %p31;
	mov.b32 	%r177, %f192;
	mov.b32 	%r178, 16;
	// begin inline asm
	shfl.sync.down.b32 %r176, %r177, %r178, %r179, %r180;
	// end inline asm
	add.s32 	%r188, %r155, 16;
	setp.gt.s32 	%p32, %r188, %r179;
	mov.b32 	%f193, %r176;
	add.f32 	%f194, %f192, %f193;
	selp.f32 	%f530, %f192, %f194, %p32;
	setp.ne.s32 	%p33, %r155, 0;
	@%p33 bra 	$L__BB4_54;
	shr.u32 	%r189, %r34, 3;
	and.b32  	%r190, %r189, 124;
	mov.u32 	%r191, _ZZN3cub18CUB_300001_SM_10006detail6reduce28DeviceReduceSingleTileKernelINS2_10policy_hubIfjN4cuda3std3__44plusIfEEE10Policy1000EPfSC_iS9_ffNS7_10__identityEEEvT0_T1_T2_T3_T4_T6_E12temp_storage;
	add.s32 	%r192, %r191, %r190;
	st.shared.f32 	[%r192+16], %f530;
$L__BB4_54:
	bar.sync 	0;
	setp.ne.s32 	%p34, %r34, 0;
	@%p34 bra 	$L__BB4_72;
	setp.gt.s32 	%p35, %r67, 32;
	ld.shared.f32 	%f195, [_ZZN3cub18CUB_300001_SM_10006detail6reduce28DeviceReduceSingleTileKernelINS2_10policy_hubIfjN4cuda3std3__44plusIfEEE10Policy1000EPfSC_iS9_ffNS7_10__identityEEEvT0_T1_T2_T3_T4_T6_E12temp_storage+20];
	add.f32 	%f196, %f530, %f195;
	selp.f32 	%f197, %f196, %f530, %p35;
	setp.gt.s32 	%p36, %r67, 64;
	ld.shared.f32 	%f198, [_ZZN3cub18CUB_300001_SM_10006detail6reduce28DeviceReduceSingleTileKernelINS2_10policy_hubIfjN4cuda3std3__44plusIfEEE10Policy1000EPfSC_iS9_ffNS7_10__identityEEEvT0_T1_T2_T3_T4_T6_E12temp_storage+24];
	add.f32 	%f199, %f198, %f197;
	selp.f32 	%f200, %f199, %f197, %p36;
	setp.gt.s32 	%p37, %r67, 96;
	ld.shared.f32 	%f201, [_ZZN3cub18CUB_300001_SM_10006detail6reduce28DeviceReduceSingleTileKernelINS2_10policy_hubIfjN4cuda3std3__44plusIfEEE10Policy1000EPfSC_iS9_ffNS7_10__identityEEEvT0_T1_T2_T3_T4_T6_E12temp_storage+28];
	add.f32 	%f202, %f201, %f200;
	selp.f32 	%f203, %f202, %f200, %p37;
	setp.gt.s32 	%p38, %r67, 128;
	ld.shared.f32 	%f204, [_ZZN3cub18CUB_300001_SM_10006detail6reduce28DeviceReduceSingleTileKernelINS2_10policy_hubIfjN4cuda3std3__44plusIfEEE10Policy1000EPfSC_iS9_ffNS7_10__identityEEEvT0_T1_T2_T3_T4_T6_E12temp_storage+32];
	add.f32 	%f205, %f204, %f203;
	selp.f32 	%f206, %f205, %f203, %p38;
	setp.gt.s32 	%p39, %r67, 160;
	ld.shared.f32 	%f207, [_ZZN3cub18CUB_300001_SM_10006detail6reduce28DeviceReduceSingleTileKernelINS2_10policy_hubIfjN4cuda3std3__44plusIfEEE10Policy1000EPfSC_iS9_ffNS7_10__identityEEEvT0_T1_T2_T3_T4_T6_E12temp_storage+36];
	add.f32 	%f208, %f207, %f206;
	selp.f32 	%f209, %f208, %f206, %p39;
	setp.gt.s32 	%p40, %r67, 192;
	ld.shared.f32 	%f210, [_ZZN3cub18CUB_300001_SM_10006detail6reduce28DeviceReduceSingleTileKernelINS2_10policy_hubIfjN4cuda3std3__44plusIfEEE10Policy1000EPfSC_iS9_ffNS7_10__identityEEEvT0_T1_T2_T3_T4_T6_E12temp_storage+40];
	add.f32 	%f211, %f210, %f209;
	selp.f32 	%f212, %f211, %f209, %p40;
	setp.gt.s32 	%p41, %r67, 224;
	ld.shared.f32 	%f213, [_ZZN3cub18CUB_300001_SM_10006detail6reduce28DeviceReduceSingleTileKernelINS2_10policy_hubIfjN4cuda3std3__44plusIfEEE10Policy1000EPfSC_iS9_ffNS7_10__identityEEEvT0_T1_T2_T3_T4_T6_E12temp_storage+44];
	add.f32 	%f214, %f213, %f212;
	selp.f32 	%f215, %f214, %f212, %p41;
	setp.gt.s32 	%p42, %r67, 256;
	ld.shared.f32 	%f216, [_ZZN3cub18CUB_300001_SM_10006detail6reduce28DeviceReduceSingleTileKernelINS2_10policy_hubIfjN4cuda3std3__44plusIfEEE10Policy1000EPfSC_iS9_ffNS7_10__identityEEEvT0_T1_T2_T3_T4_T6_E12temp_storage+48];
	add.f32 	%f217, %f216, %f215;
	selp.f32 	%f218, %f217, %f215, %p42;
	setp.gt.s32 	%p43, %r67, 288;
	ld.shared.f32 	%f219, [_ZZN3cub18CUB_300001_SM_10006detail6reduce28DeviceReduceSingleTileKernelINS2_10policy_hubIfjN4cuda3std3__44plusIfEEE10Policy1000EPfSC_iS9_ffNS7_10__identityEEEvT0_T1_T2_T3_T4_T6_E12temp_storage+52];
	add.f32 	%f220, %f219, %f218;
	selp.f32 	%f221, %f220, %f218, %p43;
	setp.gt.s32 	%p44, %r67, 320;
	ld.shared.f32 	%f222, [_ZZN3cub18CUB_300001_SM_10006detail6reduce28DeviceReduceSingleTileKernelINS2_10policy_hubIfjN4cuda3std3__44plusIfEEE10Policy1000EPfSC_iS9_ffNS7_10__identityEEEvT0_T1_T2_T3_T4_T6_E12temp_storage+56];
	add.f32 	%f223, %f222, %f221;
	selp.f32 	%f224, %f223, %f221, %p44;
	setp.gt.s32 	%p45, %r67, 352;
	ld.shared.f32 	%f225, [_ZZN3cub18CUB_300001_SM_10006detail6reduce28DeviceReduceSingleTileKernelINS2_10policy_hubIfjN4cuda3std3__44plusIfEEE10Policy1000EPfSC_iS9_ffNS7_10__identityEEEvT0_T1_T2_T3_T4_T6_E12temp_storage+60];
	add.f32 	%f226, %f225, %f224;
	selp.f32 	%f227, %f226, %f224, %p45;
	setp.gt.s32 	%p46, %r67, 384;
	ld.shared.f32 	%f228, [_ZZN3cub18CUB_300001_SM_10006detail6reduce28DeviceReduceSingleTileKernelINS2_10policy_hubIfjN4cuda3std3__44plusIfEEE10Policy1000EPfSC_iS9_ffNS7_10__identityEEEvT0_T1_T2_T3_T4_T6_E12temp_storage+64];
	add.f32 	%f229, %f228, %f227;
	selp.f32 	%f230, %f229, %f227, %p46;
	setp.gt.s32 	%p47, %r67, 416;
	ld.shared.f32 	%f231, [_ZZN3cub18CUB_300001_SM_10006detail6reduce28DeviceReduceSingleTileKernelINS2_10policy_hubIfjN4cuda3std3__44plusIfEEE10Policy1000EPfSC_iS9_ffNS7_10__identityEEEvT0_T1_T2_T3_T4_T6_E12temp_storage+68];
	add.f32 	%f232, %f231, %f230;
	selp.f32 	%f233, %f232, %f230, %p47;
	setp.gt.s32 	%p48, %r67, 448;
	ld.shared.f32 	%f234, [_ZZN3cub18CUB_300001_SM_10006detail6reduce28DeviceReduceSingleTileKernelINS2_10policy_hubIfjN4cuda3std3__44plusIfEEE10Policy1000EPfSC_iS9_ffNS7_10__identityEEEvT0_T1_T2_T3_T4_T6_E12temp_storage+72];
	add.f32 	%f235, %f234, %f233;
	selp.f32 	%f236, %f235, %f233, %p48;
	setp.gt.s32 	%p49, %r67, 480;
	ld.shared.f32 	%f237, [_ZZN3cub18CUB_300001_SM_10006detail6reduce28DeviceReduceSingleTileKernelINS2_10policy_hubIfjN4cuda3std3__44plusIfEEE10Policy1000EPfSC_iS9_ffNS7_10__identityEEEvT0_T1_T2_T3_T4_T6_E12temp_storage+76];
	add.f32 	%f238, %f237, %f236;
	selp.f32 	%f530, %f238, %f236, %p49;
	bra.uni 	$L__BB4_72;
$L__BB4_56:
	mov.u32 	%r46, %tid.x;
	mul.wide.u32 	%rd35, %r46, 4;
	add.s64 	%rd19, %rd16, %rd35;
	// begin inline asm
	ld.global.nc.u32 %r68, [%rd19];
	// end inline asm
	mov.b32 	%f59, %r68;
	add.s64 	%rd20, %rd19, 2048;
	// begin inline asm
	ld.global.nc.u32 %r69, [%rd20];
	// end inline asm
	mov.b32 	%f60, %r69;
	add.s64 	%rd21, %rd19, 4096;
	// begin inline asm
	ld.global.nc.u32 %r70, [%rd21];
	// end inline asm
	mov.b32 	%f61, %r70;
	add.s64 	%rd22, %rd19, 6144;
	// begin inline asm
	ld.global.nc.u32 %r71, [%rd22];
	// end inline asm
	mov.b32 	%f62, %r71;
	add.s64 	%rd23, %rd19, 8192;
	// begin inline asm
	ld.global.nc.u32 %r72, [%rd23];
	// end inline asm
	mov.b32 	%f63, %r72;
	add.s64 	%rd24, %rd19, 10240;
	// begin inline asm
	ld.global.nc.u32 %r73, [%rd24];
	// end inline asm
	mov.b32 	%f64, %r73;
	add.s64 	%rd25, %rd19, 12288;
	// begin inline asm
	ld.global.nc.u32 %r74, [%rd25];
	// end inline asm
	mov.b32 	%f65, %r74;
	add.s64 	%rd26, %rd19, 14336;
	// begin inline asm
	ld.global.nc.u32 %r75, [%rd26];
	// end inline asm
	mov.b32 	%f66, %r75;
	add.s64 	%rd27, %rd19, 16384;
	// begin inline asm
	ld.global.nc.u32 %r76, [%rd27];
	// end inline asm
	mov.b32 	%f67, %r76;
	add.s64 	%rd28, %rd19, 18432;
	// begin inline asm
	ld.global.nc.u32 %r77, [%rd28];
	// end inline asm
	mov.b32 	%f68, %r77;
	add.s64 	%rd29, %rd19, 20480;
	// begin inline asm
	ld.global.nc.u32 %r78, [%rd29];
	// end inline asm
	mov.b32 	%f69, %r78;
	add.s64 	%rd30, %rd19, 22528;
	// begin inline asm
	ld.global.nc.u32 %r79, [%rd30];
	// end inline asm
	mov.b32 	%f70, %r79;
	add.s64 	%rd31, %rd19, 24576;
	// begin inline asm
	ld.global.nc.u32 %r80, [%rd31];
	// end inline asm
	mov.b32 	%f71, %r80;
	add.s64 	%rd32, %rd19, 26624;
	// begin inline asm
	ld.global.nc.u32 %r81, [%rd32];
	// end inline asm
	mov.b32 	%f72, %r81;
	add.s64 	%rd33, %rd19, 28672;
	// begin inline asm
	ld.global.nc.u32 %r82, [%rd33];
	// end inline asm
	mov.b32 	%f73, %r82;
	add.s64 	%rd34, %rd19, 30720;
	// begin inline asm
	ld.global.nc.u32 %r83, [%rd34];
	// end inline asm
	mov.b32 	%f74, %r83;
	add.f32 	%f75, %f59, %f60;
	add.f32 	%f76, %f61, %f62;
	add.f32 	%f77, %f63, %f64;
	add.f32 	%f78, %f65, %f66;
	add.f32 	%f79, %f67, %f68;
	add.f32 	%f80, %f69, %f70;
	add.f32 	%f81, %f71, %f72;
	add.f32 	%f82, %f73, %f74;
	add.f32 	%f83, %f75, %f76;
	add.f32 	%f84, %f77, %f78;
	add.f32 	%f85, %f79, %f80;
	add.f32 	%f86, %f81, %f82;
	add.f32 	%f87, %f83, %f84;
	add.f32 	%f88, %f85, %f86;
	add.f32 	%f529, %f87, %f88;
	setp.lt.u32 	%p4, %r67, 16384;
	mov.b32 	%r400, 8192;
	@%p4 bra 	$L__BB4_60;
	add.s32 	%r47, %r67, -8192;
	mov.b32 	%r400, 8192;
$L__BB4_58:
	mul.wide.s32 	%rd52, %r400, 4;
	add.s64 	%rd36, %rd19, %rd52;
	// begin inline asm
	ld.global.nc.u32 %r86, [%rd36];
	// end inline asm
	mov.b32 	%f89, %r86;
	add.s64 	%rd37, %rd36, 2048;
	// begin inline asm
	ld.global.nc.u32 %r87, [%rd37];
	// end inline asm
	mov.b32 	%f90, %r87;
	add.s64 	%rd38, %rd36, 4096;
	// begin inline asm
	ld.global.nc.u32 %r88, [%rd38];
	// end inline asm
	mov.b32 	%f91, %r88;
	add.s64 	%rd39, %rd36, 6144;
	// begin inline asm
	ld.global.nc.u32 %r89, [%rd39];
	// end inline asm
	mov.b32 	%f92, %r89;
	add.s64 	%rd40, %rd36, 8192;
	// begin inline asm
	ld.global.nc.u32 %r90, [%rd40];
	// end inline asm
	mov.b32 	%f93, %r90;
	add.s64 	%rd41, %rd36, 10240;
	// begin inline asm
	ld.global.nc.u32 %r91, [%rd41];
	// end inline asm
	mov.b32 	%f94, %r91;
	add.s64 	%rd42, %rd36, 12288;
	// begin inline asm
	ld.global.nc.u32 %r92, [%rd42];
	// end inline asm
	mov.b32 	%f95, %r92;
	add.s64 	%rd43, %rd36, 14336;
	// begin inline asm
	ld.global.nc.u32 %r93, [%rd43];
	// end inline asm
	mov.b32 	%f96, %r93;
	add.s64 	%rd44, %rd36, 16384;
	// begin inline asm
	ld.global.nc.u32 %r94, [%rd44];
	// end inline asm
	mov.b32 	%f97, %r94;
	add.s64 	%rd45, %rd36, 18432;
	// begin inline asm
	ld.global.nc.u32 %r95, [%rd45];
	// end inline asm
	mov.b32 	%f98, %r95;
	add.s64 	%rd46, %rd36, 20480;
	// begin inline asm
	ld.global.nc.u32 %r96, [%rd46];
	// end inline asm
	mov.b32 	%f99, %r96;
	add.s64 	%rd47, %rd36, 22528;
	// begin inline asm
	ld.global.nc.u32 %r97, [%rd47];
	// end inline asm
	mov.b32 	%f100, %r97;
	add.s64 	%rd48, %rd36, 24576;
	// begin inline asm
	ld.global.nc.u32 %r98, [%rd48];
	// end inline asm
	mov.b32 	%f101, %r98;
	add.s64 	%rd49, %rd36, 26624;
	// begin inline asm
	ld.global.nc.u32 %r99, [%rd49];
	// end inline asm
	mov.b32 	%f102, %r99;
	add.s64 	%rd50, %rd36, 28672;
	// begin inline asm
	ld.global.nc.u32 %r100, [%rd50];
	// end inline asm
	mov.b32 	%f103, %r100;
	add.s64 	%rd51, %rd36, 30720;
	// begin inline asm
	ld.global.nc.u32 %r101, [%rd51];
	// end inline asm
	mov.b32 	%f104, %r101;
	add.f32 	%f105, %f529, %f89;
	add.f32 	%f106, %f90, %f91;
	add.f32 	%f107, %f92, %f93;
	add.f32 	%f108, %f94, %f95;
	add.f32 	%f109, %f96, %f97;
	add.f32 	%f110, %f98, %f99;
	add.f32 	%f111, %f100, %f101;
	add.f32 	%f112, %f102, %f103;
	add.f32 	%f113, %f105, %f106;
	add.f32 	%f114, %f107, %f108;
	add.f32 	%f115, %f109, %f110;
	add.f32 	%f116, %f111, %f112;
	add.f32 	%f117, %f113, %f114;
	add.f32 	%f118, %f115, %f116;
	add.f32 	%f119, %f117, %f118;
	add.f32 	%f529, %f119, %f104;
	sub.s32 	%r102, %r67, %r400;
	setp.lt.s32 	%p5, %r102, 8192;
	@%p5 bra 	$L__BB4_68;
	add.s32 	%r400, %r400, 8192;
	setp.le.s32 	%p6, %r400, %r47;
	@%p6 bra 	$L__BB4_58;
$L__BB4_60:
	setp.le.s32 	%p7, %r67, %r400;
	@%p7 bra 	$L__BB4_68;
	sub.s32 	%r51, %r67, %r400;
	setp.ge.s32 	%p8, %r46, %r51;
	@%p8 bra 	$L__BB4_68;
	not.b32 	%r103, %r46;
	add.s32 	%r104, %r67, %r103;
	sub.s32 	%r52, %r104, %r400;
	and.b32  	%r105, %r52, 1536;
	setp.eq.s32 	%p9, %r105, 1536;
	mov.u32 	%r404, %r46;
	@%p9 bra 	$L__BB4_65;
	add.s32 	%r402, %r46, %r400;
	shr.u32 	%r106, %r52, 9;
	add.s32 	%r107, %r106, 1;
	and.b32  	%r108, %r107, 3;
	neg.s32 	%r401, %r108;
	mov.u32 	%r404, %r46;
$L__BB4_64:
	.pragma "nounroll";
	mul.wide.u32 	%rd54, %r402, 4;
	add.s64 	%rd53, %rd16, %rd54;
	// begin inline asm
	ld.global.nc.u32 %r109, [%rd53];
	// end inline asm
	mov.b32 	%f121, %r109;
	add.f32 	%f529, %f529, %f121;
	add.s32 	%r404, %r404, 512;
	add.s32 	%r402, %r402, 512;
	add.s32 	%r401, %r401, 1;
	setp.ne.s32 	%p10, %r401, 0;
	@%p10 bra 	$L__BB4_64;
$L__BB4_65:
	setp.lt.u32 	%p11, %r52, 1536;
	@%p11 bra 	$L__BB4_68;
	cvt.u64.u32 	%rd55, %r404;
	cvt.u64.u32 	%rd56, %r400;
	add.s64 	%rd57, %rd55, %rd56;
	shl.b64 	%rd58, %rd57, 2;
	add.s64 	%rd59, %rd58, %rd16;
	add.s64 	%rd132, %rd59, 4096;
	add.s32 	%r405, %r404, %r400;
$L__BB4_67:
	mul.wide.u32 	%rd64, %r405, 4;
	add.s64 	%rd60, %rd16, %rd64;
	// begin inline asm
	ld.global.nc.u32 %r110, [%rd60];
	// end inline asm
	mov.b32 	%f122, %r110;
	add.f32 	%f123, %f529, %f122;
	add.s64 	%rd61, %rd132, -2048;
	// begin inline asm
	ld.global.nc.u32 %r111, [%rd61];
	// end inline asm
	mov.b32 	%f124, %r111;
	add.f32 	%f125, %f123, %f124;
	// begin inline asm
	ld.global.nc.u32 %r112, [%rd132];
	// end inline asm
	mov.b32 	%f126, %r112;
	add.f32 	%f127, %f125, %f126;
	add.s64 	%rd63, %rd132, 2048;
	// begin inline asm
	ld.global.nc.u32 %r113, [%rd63];
	// end inline asm
	mov.b32 	%f128, %r113;
	add.f32 	%f529, %f127, %f128;
	add.s32 	%r404, %r404, 2048;
	add.s64 	%rd132, %rd132, 8192;
	add.s32 	%r405, %r405, 2048;
	setp.lt.s32 	%p12, %r404, %r51;
	@%p12 bra 	$L__BB4_67;
$L__BB4_68:
	// begin inline asm
	mov.u32 %r114, %laneid;
	// end inline asm
	mov.b32 	%r116, %f529;
	mov.b32 	%r117, 1;
	mov.b32 	%r138, 31;
	mov.b32 	%r139, -1;
	// begin inline asm
	shfl.sync.down.b32 %r115, %r116, %r117, %r138, %r139;
	// end inline asm
	setp.gt.s32 	%p13, %r114, 30;
	mov.b32 	%f129, %r115;
	add.f32 	%f130, %f529, %f129;
	selp.f32 	%f131, %f529, %f130, %p13;
	mov.b32 	%r121, %f131;
	mov.b32 	%r122, 2;
	// begin inline asm
	shfl.sync.down.b32 %r120, %r121, %r122, %r138, %r139;
	// end inline asm
	setp.gt.s32 	%p14, %r114, 29;
	mov.b32 	%f132, %r120;
	add.f32 	%f133, %f131, %f132;
	selp.f32 	%f134, %f131, %f133, %p14;
	mov.b32 	%r126, %f134;
	mov.b32 	%r127, 4;
	// begin inline asm
	shfl.sync.down.b32 %r125, %r126, %r127, %r138, %r139;
	// end inline asm
	setp.gt.s32 	%p15, %r114, 27;
	mov.b32 	%f135, %r125;
	add.f32 	%f136, %f134, %f135;
	selp.f32 	%f137, %f134, %f136, %p15;
	mov.b32 	%r131, %f137;
	mov.b32 	%r132, 8;
	// begin inline asm
	shfl.sync.down.b32 %r130, %r131, %r132, %r138, %r139;
	// end inline asm
	setp.gt.s32 	%p16, %r114, 23;
	mov.b32 	%f138, %r130;
	add.f32 	%f139, %f137, %f138;
	selp.f32 	%f140, %f137, %f139, %p16;
	mov.b32 	%r136, %f140;
	mov.b32 	%r137, 16;
	// begin inline asm
	shfl.sync.down.b32 %r135, %r136, %r137, %r138, %r139;
	// end inline asm
	setp.gt.s32 	%p17, %r114, 15;
	mov.b32 	%f141, %r135;
	add.f32 	%f54, %f140, %f141;
	selp.f32 	%f530, %f140, %f54, %p17;
	setp.ne.s32 	%p18, %r114, 0;
	@%p18 bra 	$L__BB4_70;
	shr.u32 	%r140, %r46, 3;
	and.b32  	%r141, %r140, 124;
	mov.u32 	%r142, _ZZN3cub18CUB_300001_SM_10006detail6reduce28DeviceReduceSingleTileKernelINS2_10policy_hubIfjN4cuda3std3__44plusIfEEE10Policy1000EPfSC_iS9_ffNS7_10__identityEEEvT0_T1_T2_T3_T4_T6_E12temp_storage;
	add.s32 	%r143, %r142, %r141;
	st.shared.f32 	[%r143+16], %f54;
$L__BB4_70:
	bar.sync 	0;
	setp.ne.s32 	%p19, %r46, 0;
	@%p19 bra 	$L__BB4_72;
	ld.shared.f32 	%f142, [_ZZN3cub18CUB_300001_SM_10006detail6reduce28DeviceReduceSingleTileKernelINS2_10policy_hubIfjN4cuda3std3__44plusIfEEE10Policy1000EPfSC_iS9_ffNS7_10__identityEEEvT0_T1_T2_T3_T4_T6_E12temp_storage+20];
	add.f32 	%f143, %f530, %f142;
	ld.shared.f32 	%f144, [_ZZN3cub18CUB_300001_SM_10006detail6reduce28DeviceReduceSingleTileKernelINS2_10policy_hubIfjN4cuda3std3__44plusIfEEE10Policy1000EPfSC_iS9_ffNS7_10__identityEEEvT0_T1_T2_T3_T4_T6_E12temp_storage+24];
	add.f32 	%f145, %f143, %f144;
	ld.shared.f32 	%f146, [_ZZN3cub18CUB_300001_SM_10006detail6reduce28DeviceReduceSingleTileKernelINS2_10policy_hubIfjN4cuda3std3__44plusIfEEE10Policy1000EPfSC_iS9_ffNS7_10__identityEEEvT0_T1_T2_T3_T4_T6_E12temp_storage+28];
	add.f32 	%f147, %f145, %f146;
	ld.shared.f32 	%f148, [_ZZN3cub18CUB_300001_SM_10006detail6reduce28DeviceReduceSingleTileKernelINS2_10policy_hubIfjN4cuda3std3__44plusIfEEE10Policy1000EPfSC_iS9_ffNS7_10__identityEEEvT0_T1_T2_T3_T4_T6_E12temp_storage+32];
	add.f32 	%f149, %f147, %f148;
	ld.shared.f32 	%f150, [_ZZN3cub18CUB_300001_SM_10006detail6reduce28DeviceReduceSingleTileKernelINS2_10policy_hubIfjN4cuda3std3__44plusIfEEE10Policy1000EPfSC_iS9_ffNS7_10__identityEEEvT0_T1_T2_T3_T4_T6_E12temp_storage+36];
	add.f32 	%f151, %f149, %f150;
	ld.shared.f32 	%f152, [_ZZN3cub18CUB_300001_SM_10006detail6reduce28DeviceReduceSingleTileKernelINS2_10policy_hubIfjN4cuda3std3__44plusIfEEE10Policy1000EPfSC_iS9_ffNS7_10__identityEEEvT0_T1_T2_T3_T4_T6_E12temp_storage+40];
	add.f32 	%f153, %f151, %f152;
	ld.shared.f32 	%f154, [_ZZN3cub18CUB_300001_SM_10006detail6reduce28DeviceReduceSingleTileKernelINS2_10policy_hubIfjN4cuda3std3__44plusIfEEE10Policy1000EPfSC_iS9_ffNS7_10__identityEEEvT0_T1_T2_T3_T4_T6_E12temp_storage+44];
	add.f32 	%f155, %f153, %f154;
	ld.shared.f32 	%f156, [_ZZN3cub18CUB_300001_SM_10006detail6reduce28DeviceReduceSingleTileKernelINS2_10policy_hubIfjN4cuda3std3__44plusIfEEE10Policy1000EPfSC_iS9_ffNS7_10__identityEEEvT0_T1_T2_T3_T4_T6_E12temp_storage+48];
	add.f32 	%f157, %f155, %f156;
	ld.shared.f32 	%f158, [_ZZN3cub18CUB_300001_SM_10006detail6reduce28DeviceReduceSingleTileKernelINS2_10policy_hubIfjN4cuda3std3__44plusIfEEE10Policy1000EPfSC_iS9_ffNS7_10__identityEEEvT0_T1_T2_T3_T4_T6_E12temp_storage+52];
	add.f32 	%f159, %f157, %f158;
	ld.shared.f32 	%f160, [_ZZN3cub18CUB_300001_SM_10006detail6reduce28DeviceReduceSingleTileKernelINS2_10policy_hubIfjN4cuda3std3__44plusIfEEE10Policy1000EPfSC_iS9_ffNS7_10__identityEEEvT0_T1_T2_T3_T4_T6_E12temp_storage+56];
	add.f32 	%f161, %f159, %f160;
	ld.shared.f32 	%f162, [_ZZN3cub18CUB_300001_SM_10006detail6reduce28DeviceReduceSingleTileKernelINS2_10policy_hubIfjN4cuda3std3__44plusIfEEE10Policy1000EPfSC_iS9_ffNS7_10__identityEEEvT0_T1_T2_T3_T4_T6_E12temp_storage+60];
	add.f32 	%f163, %f161, %f162;
	ld.shared.f32 	%f164, [_ZZN3cub18CUB_300001_SM_10006detail6reduce28DeviceReduceSingleTileKernelINS2_10policy_hubIfjN4cuda3std3__44plusIfEEE10Policy1000EPfSC_iS9_ffNS7_10__identityEEEvT0_T1_T2_T3_T4_T6_E12temp_storage+64];
	add.f32 	%f165, %f163, %f164;
	ld.shared.f32 	%f166, [_ZZN3cub18CUB_300001_SM_10006detail6reduce28DeviceReduceSingleTileKernelINS2_10policy_hubIfjN4cuda3std3__44plusIfEEE10Policy1000EPfSC_iS9_ffNS7_10__identityEEEvT0_T1_T2_T3_T4_T6_E12temp_storage+68];
	add.f32 	%f167, %f165, %f166;
	ld.shared.f32 	%f168, [_ZZN3cub18CUB_300001_SM_10006detail6reduce28DeviceReduceSingleTileKernelINS2_10policy_hubIfjN4cuda3std3__44plusIfEEE10Policy1000EPfSC_iS9_ffNS7_10__identityEEEvT0_T1_T2_T3_T4_T6_E12temp_storage+72];
	add.f32 	%f169, %f167, %f168;
	ld.shared.f32 	%f170, [_ZZN3cub18CUB_300001_SM_10006detail6reduce28DeviceReduceSingleTileKernelINS2_10policy_hubIfjN4cuda3std3__44plusIfEEE10Policy1000EPfSC_iS9_ffNS7_10__identityEEEvT0_T1_T2_T3_T4_T6_E12temp_storage+76];
	add.f32 	%f530, %f169, %f170;
$L__BB4_72:
	mov.u32 	%r379, %tid.x;
	setp.ne.s32 	%p111, %r379, 0;
	@%p111 bra 	$L__BB4_74;
	add.f32 	%f503, %f58, %f530;
	st.global.f32 	[%rd1], %f503;
$L__BB4_74:
	ret;

}
	// .globl	_ZN3cub18CUB_300001_SM_10006detail6reduce28DeviceReduceSingleTileKernelINS2_10policy_hubIfyN4cuda3std3__44plusIfEEE10Policy1000EN6thrust24THRUST_300001_SM_1000_NS10device_ptrIfEEPfyS9_ffNS7_10__identityEEEvT0_T1_T2_T3_T4_T6_
.visible .entry _ZN3cub18CUB_300001_SM_10006detail6reduce28DeviceReduceSingleTileKernelINS2_10policy_hubIfyN4cuda3std3__44plusIfEEE10Policy1000EN6thrust24THRUST_300001_SM_1000_NS10device_ptrIfEEPfyS9_ffNS7_10__identityEEEvT0_T1_T2_T3_T4_T6_(
	.param .align 8 .b8 _ZN3cub18CUB_300001_SM_10006detail6reduce28DeviceReduceSingleTileKernelINS2_10policy_hubIfyN4cuda3std3__44plusIfEEE10Policy1000EN6thrust24THRUST_300001_SM_1000_NS10device_ptrIfEEPfyS9_ffNS7_10__identityEEEvT0_T1_T2_T3_T4_T6__param_0[8],
	.param .u64 .ptr .align 1 _ZN3cub18CUB_300001_SM_10006detail6reduce28DeviceReduceSingleTileKernelINS2_10policy_hubIfyN4cuda3std3__44plusIfEEE10Policy1000EN6thrust24THRUST_300001_SM_1000_NS10device_ptrIfEEPfyS9_ffNS7_10__identityEEEvT0_T1_T2_T3_T4_T6__param_1,
	.param .u64 _ZN3cub18CUB_300001_SM_10006detail6reduce28DeviceReduceSingleTileKernelINS2_10policy_hubIfyN4cuda3std3__44plusIfEEE10Policy1000EN6thrust24THRUST_300001_SM_1000_NS10device_ptrIfEEPfyS9_ffNS7_10__identityEEEvT0_T1_T2_T3_T4_T6__param_2,
	.param .align 1 .b8 _ZN3cub18CUB_300001_SM_10006detail6reduce28DeviceReduceSingleTileKernelINS2_10policy_hubIfyN4cuda3std3__44plusIfEEE10Policy1000EN6thrust24THRUST_300001_SM_1000_NS10device_ptrIfEEPfyS9_ffNS7_10__identityEEEvT0_T1_T2_T3_T4_T6__param_3[1],
	.param .f32 _ZN3cub18CUB_300001_SM_10006detail6reduce28DeviceReduceSingleTileKernelINS2_10policy_hubIfyN4cuda3std3__44plusIfEEE10Policy1000EN6thrust24THRUST_300001_SM_1000_NS10device_ptrIfEEPfyS9_ffNS7_10__identityEEEvT0_T1_T2_T3_T4_T6__param_4,
	.param .align 1 .b8 _ZN3cub18CUB_300001_SM_10006detail6reduce28DeviceReduceSingleTileKernelINS2_10policy_hubIfyN4cuda3std3__44plusIfEEE10Policy1000EN6thrust24THRUST_300001_SM_1000_NS10device_ptrIfEEPfyS9_ffNS7_10__identityEEEvT0_T1_T2_T3_T4_T6__param_5[1]
)
.maxntid 256
.minnctapersm 1
{
	.reg .pred 	%p<59>;
	.reg .b32 	%r<171>;
	.reg .b32 	%f<328>;
	.reg .b64 	%rd<56>;
	// demoted variable
	.shared .align 4 .b8 _ZZN3cub18CUB_300001_SM_10006detail6reduce28DeviceReduceSingleTileKernelINS2_10policy_hubIfyN4cuda3std3__44plusIfEEE10Policy1000EN6thrust24THRUST_300001_SM_1000_NS10device_ptrIfEEPfyS9_ffNS7_10__identityEEEvT0_T1_T2_T3_T4_T6_E12temp_storage[44];
	ld.param.u64 	%rd18, [_ZN3cub18CUB_300001_SM_10006detail6reduce28DeviceReduceSingleTileKernelINS2_10policy_hubIfyN4cuda3std3__44plusIfEEE10Policy1000EN6thrust24THRUST_300001_SM_1000_NS10device_ptrIfEEPfyS9_ffNS7_10__identityEEEvT0_T1_T2_T3_T4_T6__param_0];
	ld.param.u64 	%rd20, [_ZN3cub18CUB_300001_SM_10006detail6reduce28DeviceReduceSingleTileKernelINS2_10policy_hubIfyN4cuda3std3__44plusIfEEE10Policy1000EN6thrust24THRUST_300001_SM_1000_NS10device_ptrIfEEPfyS9_ffNS7_10__identityEEEvT0_T1_T2_T3_T4_T6__param_1];
	ld.param.u64 	%rd19, [_ZN3cub18CUB_300001_SM_10006detail6reduce28DeviceReduceSingleTileKernelINS2_10policy_hubIfyN4cuda3std3__44plusIfEEE10Policy1000EN6thrust24THRUST_300001_SM_1000_NS10device_ptrIfEEPfyS9_ffNS7_10__identityEEEvT0_T1_T2_T3_T4_T6__param_2];
	ld.param.f32 	%f42, [_ZN3cub18CUB_300001_SM_10006detail6reduce28DeviceReduceSingleTileKernelINS2_10policy_hubIfyN4cuda3std3__44plusIfEEE10Policy1000EN6thrust24THRUST_300001_SM_1000_NS10device_ptrIfEEPfyS9_ffNS7_10__identityEEEvT0_T1_T2_T3_T4_T6__param_4];
	cvta.to.global.u64 	%rd1, %rd20;
	setp.ne.s64 	%p1, %rd19, 0;
	@%p1 bra 	$L__BB5_3;
	mov.u32 	%r156, %tid.x;
	setp.ne.s32 	%p58, %r156, 0;
	@%p58 bra 	$L__BB5_51;
	st.global.f32 	[%rd1], %f42;
	bra.uni 	$L__BB5_51;
$L__BB5_3:
	cvta.to.global.u64 	%rd2, %rd18;
	setp.gt.u64 	%p2, %rd19, 4095;
	@%p2 bra 	$L__BB5_28;
	cvt.u32.u64 	%r1, %rd19;
	mov.u32 	%r2, %tid.x;
	setp.ge.u32 	%p24, %r2, %r1;
	mov.f32 	%f315, 0f00000000;
	mov.u32 	%r160, %r2;
	@%p24 bra 	$L__BB5_6;
	mul.wide.u32 	%rd41, %r2, 4;
	add.s64 	%rd42, %rd2, %rd41;
	ld.global.f32 	%f315, [%rd42];
	add.s32 	%r160, %r2, 256;
$L__BB5_6:
	setp.ge.u32 	%p25, %r160, %r1;
	@%p25 bra 	$L__BB5_19;
	not.b32 	%r83, %r160;
	add.s32 	%r84, %r83, %r1;
	shr.u32 	%r85, %r84, 8;
	add.s32 	%r5, %r85, 1;
	and.b32  	%r6, %r5, 15;
	setp.lt.u32 	%p26, %r84, 3840;
	@%p26 bra 	$L__BB5_10;
	and.b32  	%r86, %r5, 33554416;
	neg.s32 	%r158, %r86;
	mul.wide.u32 	%rd43, %r160, 4;
	add.s64 	%rd44, %rd43, %rd2;
	add.s64 	%rd51, %rd44, 8192;
$L__BB5_9:
	.pragma "nounroll";
	ld.global.f32 	%f189, [%rd51+-8192];
	add.f32 	%f190, %f315, %f189;
	ld.global.f32 	%f191, [%rd51+-7168];
	add.f32 	%f192, %f190, %f191;
	ld.global.f32 	%f193, [%rd51+-6144];
	add.f32 	%f194, %f192, %f193;
	ld.global.f32 	%f195, [%rd51+-5120];
	add.f32 	%f196, %f194, %f195;
	ld.global.f32 	%f197, [%rd51+-4096];
	add.f32 	%f198, %f196, %f197;
	ld.global.f32 	%f199, [%rd51+-3072];
	add.f32 	%f200, %f198, %f199;
	ld.global.f32 	%f201, [%rd51+-2048];
	add.f32 	%f202, %f200, %f201;
	ld.global.f32 	%f203, [%rd51+-1024];
	add.f32 	%f204, %f202, %f203;
	ld.global.f32 	%f205, [%rd51];
	add.f32 	%f206, %f204, %f205;
	ld.global.f32 	%f207, [%rd51+1024];
	add.f32 	%f208, %f206, %f207;
	ld.global.f32 	%f209, [%rd51+2048];
	add.f32 	%f210, %f208, %f209;
	ld.global.f32 	%f211, [%rd51+3072];
	add.f32 	%f212, %f210, %f211;
	ld.global.f32 	%f213, [%rd51+4096];
	add.f32 	%f214, %f212, %f213;
	ld.global.f32 	%f215, [%rd51+5120];
	add.f32 	%f216, %f214, %f215;
	ld.global.f32 	%f217, [%rd51+6144];
	add.f32 	%f218, %f216, %f217;
	ld.global.f32 	%f219, [%rd51+7168];
	add.f32 	%f315, %f218, %f219;
	add.s32 	%r160, %r160, 4096;
	add.s32 	%r158, %r158, 16;
	add.s64 	%rd51, %rd51, 16384;
	setp.ne.s32 	%p27, %r158, 0;
	@%p27 bra 	$L__BB5_9;
$L__BB5_10:
	setp.eq.s32 	%p28, %r6, 0;
	@%p28 bra 	$L__BB5_19;
	and.b32  	%r13, %r5, 7;
	setp.lt.u32 	%p29, %r6, 8;
	@%p29 bra 	$L__BB5_13;
	mul.wide.s32 	%rd45, %r160, 4;
	add.s64 	%rd46, %rd2, %rd45;
	ld.global.f32 	%f221, [%rd46];
	add.f32 	%f222, %f315, %f221;
	ld.global.f32 	%f223, [%rd46+1024];
	add.f32 	%f224, %f222, %f223;
	ld.global.f32 	%f225, [%rd46+2048];
	add.f32 	%f226, %f224, %f225;
	ld.global.f32 	%f227, [%rd46+3072];
	add.f32 	%f228, %f226, %f227;
	ld.global.f32 	%f229, [%rd46+4096];
	add.f32 	%f230, %f228, %f229;
	ld.global.f32 	%f231, [%rd46+5120];
	add.f32 	%f232, %f230, %f231;
	ld.global.f32 	%f233, [%rd46+6144];
	add.f32 	%f234, %f232, %f233;
	ld.global.f32 	%f235, [%rd46+7168];
	add.f32 	%f315, %f234, %f235;
	add.s32 	%r160, %r160, 2048;
$L__BB5_13:
	setp.eq.s32 	%p30, %r13, 0;
	@%p30 bra 	$L__BB5_19;
	and.b32  	%r16, %r5, 3;
	setp.lt.u32 	%p31, %r13, 4;
	@%p31 bra 	$L__BB5_16;
	mul.wide.s32 	%rd47, %r160, 4;
	add.s64 	%rd48, %rd2, %rd47;
	ld.global.f32 	%f237, [%rd48];
	add.f32 	%f238, %f315, %f237;
	ld.global.f32 	%f239, [%rd48+1024];
	add.f32 	%f240, %f238, %f239;
	ld.global.f32 	%f241, [%rd48+2048];
	add.f32 	%f242, %f240, %f241;
	ld.global.f32 	%f243, [%rd48+3072];
	add.f32 	%f315, %f242, %f243;
	add.s32 	%r160, %r160, 1024;
$L__BB5_16:
	setp.eq.s32 	%p32, %r16, 0;
	@%p32 bra 	$L__BB5_19;
	neg.s32 	%r163, %r16;
$L__BB5_18:
	.pragma "nounroll";
	mul.wide.s32 	%rd49, %r160, 4;
	add.s64 	%rd50, %rd2, %rd49;
	ld.global.f32 	%f244, [%rd50];
	add.f32 	%f315, %f315, %f244;
	add.s32 	%r160, %r160, 256;
	add.s32 	%r163, %r163, 1;
	setp.ne.s32 	%p33, %r163, 0;
	@%p33 bra 	$L__BB5_18;
$L__BB5_19:
	setp.lt.u64 	%p34, %rd19, 256;
	@%p34 bra 	$L__BB5_24;
	// begin inline asm
	mov.u32 %r125, %laneid;
	// end inline asm
	mov.b32 	%r127, %f315;
	mov.b32 	%r128, 1;
	mov.b32 	%r149, 31;
	mov.b32 	%r150, -1;
	// begin inline asm
	shfl.sync.down.b32 %r126, %r127, %r128, %r149, %r150;
	// end inline asm
	setp.gt.s32 	%p50, %r125, 30;
	mov.b32 	%f279, %r126;
	add.f32 	%f280, %f315, %f279;
	selp.f32 	%f281, %f315, %f280, %p50;
	mov.b32 	%r132, %f281;
	mov.b32 	%r133, 2;
	// begin inline asm
	shfl.sync.down.b32 %r131, %r132, %r133, %r149, %r150;
	// end inline asm
	setp.gt.s32 	%p51, %r125, 29;
	mov.b32 	%f282, %r131;
	add.f32 	%f283, %f281, %f282;
	selp.f32 	%f284, %f281, %f283, %p51;
	mov.b32 	%r137, %f284;
	mov.b32 	%r138, 4;
	// begin inline asm
	shfl.sync.down.b32 %r136, %r137, %r138, %r149, %r150;
	// end inline asm
	setp.gt.s32 	%p52, %r125, 27;
	mov.b32 	%f285, %r136;
	add.f32 	%f286, %f284, %f285;
	selp.f32 	%f287, %f284, %f286, %p52;
	mov.b32 	%r142, %f287;
	mov.b32 	%r143, 8;
	// begin inline asm
	shfl.sync.down.b32 %r141, %r142, %r143, %r149, %r150;
	// end inline asm
	setp.gt.s32 	%p53, %r125, 23;
	mov.b32 	%f288, %r141;
	add.f32 	%f289, %f287, %f288;
	selp.f32 	%f290, %f287, %f289, %p53;
	mov.b32 	%r147, %f290;
	mov.b32 	%r148, 16;
	// begin inline asm
	shfl.sync.down.b32 %r146, %r147, %r148, %r149, %r150;
	// end inline asm
	setp.gt.s32 	%p54, %r125, 15;
	mov.b32 	%f291, %r146;
	add.f32 	%f16, %f290, %f291;
	selp.f32 	%f327, %f290, %f16, %p54;
	setp.ne.s32 	%p55, %r125, 0;
	@%p55 bra 	$L__BB5_22;
	shr.u32 	%r151, %r2, 3;
	and.b32  	%r152, %r151, 124;
	mov.u32 	%r153, _ZZN3cub18CUB_300001_SM_10006detail6reduce28DeviceReduceSingleTileKernelINS2_10policy_hubIfyN4cuda3std3__44plusIfEEE10Policy1000EN6thrust24THRUST_300001_SM_1000_NS10device_ptrIfEEPfyS9_ffNS7_10__identityEEEvT0_T1_T2_T3_T4_T6_E12temp_storage;
	add.s32 	%r154, %r153, %r152;
	st.shared.f32 	[%r154+8], %f16;
$L__BB5_22:
	bar.sync 	0;
	setp.ne.s32 	%p56, %r2, 0;
	@%p56 bra 	$L__BB5_49;
	ld.shared.f32 	%f292, [_ZZN3cub18CUB_300001_SM_10006detail6reduce28DeviceReduceSingleTileKernelINS2_10policy_hubIfyN4cuda3std3__44plusIfEEE10Policy1000EN6thrust24THRUST_300001_SM_1000_NS10device_ptrIfEEPfyS9_ffNS7_10__identityEEEvT0_T1_T2_T3_T4_T6_E12temp_storage+12];
	add.f32 	%f293, %f327, %f292;
	ld.shared.f32 	%f294, [_ZZN3cub18CUB_300001_SM_10006detail6reduce28DeviceReduceSingleTileKernelINS2_10policy_hubIfyN4cuda3std3__44plusIfEEE10Policy1000EN6thrust24THRUST_300001_SM_1000_NS10device_ptrIfEEPfyS9_ffNS7_10__identityEEEvT0_T1_T2_T3_T4_T6_E12temp_storage+16];
	add.f32 	%f295, %f293, %f294;
	ld.shared.f32 	%f296, [_ZZN3cub18CUB_300001_SM_10006detail6reduce28DeviceReduceSingleTileKernelINS2_10policy_hubIfyN4cuda3std3__44plusIfEEE10Policy1000EN6thrust24THRUST_300001_SM_1000_NS10device_ptrIfEEPfyS9_ffNS7_10__identityEEEvT0_T1_T2_T3_T4_T6_E12temp_storage+20];
	add.f32 	%f297, %f295, %f296;
	ld.shared.f32 	%f298, [_ZZN3cub18CUB_300001_SM_10006detail6reduce28DeviceReduceSingleTileKernelINS2_10policy_hubIfyN4cuda3std3__44plusIfEEE10Policy1000EN6thrust24THRUST_300001_SM_1000_NS10device_ptrIfEEPfyS9_ffNS7_10__identityEEEvT0_T1_T2_T3_T4_T6_E12temp_storage+24];
	add.f32 	%f299, %f297, %f298;
	ld.shared.f32 	%f300, [_ZZN3cub18CUB_300001_SM_10006detail6reduce28DeviceReduceSingleTileKernelINS2_10policy_hubIfyN4cuda3std3__44plusIfEEE10Policy1000EN6thrust24THRUST_300001_SM_1000_NS10device_ptrIfEEPfyS9_ffNS7_10__identityEEEvT0_T1_T2_T3_T4_T6_E12temp_storage+28];
	add.f32 	%f301, %f299, %f300;
	ld.shared.f32 	%f302, [_ZZN3cub18CUB_300001_SM_10006detail6reduce28DeviceReduceSingleTileKernelINS2_10policy_hubIfyN4cuda3std3__44plusIfEEE10Policy1000EN6thrust24THRUST_300001_SM_1000_NS10device_ptrIfEEPfyS9_ffNS7_10__identityEEEvT0_T1_T2_T3_T4_T6_E12temp_storage+32];
	add.f32 	%f303, %f301, %f302;
	ld.shared.f32 	%f304, [_ZZN3cub18CUB_300001_SM_10006detail6reduce28DeviceReduceSingleTileKernelINS2_10policy_hubIfyN4cuda3std3__44plusIfEEE10Policy1000EN6thrust24THRUST_300001_SM_1000_NS10device_ptrIfEEPfyS9_ffNS7_10__identityEEEvT0_T1_T2_T3_T4_T6_E12temp_storage+36];
	add.f32 	%f327, %f303, %f304;
	bra.uni 	$L__BB5_49;
$L__BB5_24:
	// begin inline asm
	mov.u32 %r87, %laneid;
	// end inline asm
	and.b32  	%r113, %r2, 992;
	add.s32 	%r114, %r113, 32;
	setp.gt.u32 	%p35, %r114, %r1;
	not.b32 	%r115, %r113;
	add.s32 	%r116, %r1, %r115;
	selp.b32 	%r111, %r116, 31, %p35;
	mov.b32 	%r89, %f315;
	mov.b32 	%r90, 1;
	mov.b32 	%r112, -1;
	// begin inline asm
	shfl.sync.down.b32 %r88, %r89, %r90, %r111, %r112;
	// end inline asm
	setp.lt.s32 	%p36, %r87, %r111;
	mov.b32 	%f245, %r88;
	add.f32 	%f246, %f315, %f245;
	selp.f32 	%f247, %f246, %f315, %p36;
	mov.b32 	%r94, %f247;
	mov.b32 	%r95, 2;
	// begin inline asm
	shfl.sync.down.b32 %r93, %r94, %r95, %r111, %r112;
	// end inline asm
	add.s32 	%r117, %r87, 2;
	setp.gt.s32 	%p37, %r117, %r111;
	mov.b32 	%f248, %r93;
	add.f32 	%f249, %f247, %f248;
	selp.f32 	%f250, %f247, %f249, %p37;
	mov.b32 	%r99, %f250;
	mov.b32 	%r100, 4;
	// begin inline asm
	shfl.sync.down.b32 %r98, %r99, %r100, %r111, %r112;
	// end inline asm
	add.s32 	%r118, %r87, 4;
	setp.gt.s32 	%p38, %r118, %r111;
	mov.b32 	%f251, %r98;
	add.f32 	%f252, %f250, %f251;
	selp.f32 	%f253, %f250, %f252, %p38;
	mov.b32 	%r104, %f253;
	mov.b32 	%r105, 8;
	// begin inline asm
	shfl.sync.down.b32 %r103, %r104, %r105, %r111, %r112;
	// end inline asm
	add.s32 	%r119, %r87, 8;
	setp.gt.s32 	%p39, %r119, %r111;
	mov.b32 	%f254, %r103;
	add.f32 	%f255, %f253, %f254;
	selp.f32 	%f256, %f253, %f255, %p39;
	mov.b32 	%r109, %f256;
	mov.b32 	%r110, 16;
	// begin inline asm
	shfl.sync.down.b32 %r108, %r109, %r110, %r111, %r112;
	// end inline asm
	add.s32 	%r120, %r87, 16;
	setp.gt.s32 	%p40, %r120, %r111;
	mov.b32 	%f257, %r108;
	add.f32 	%f258, %f256, %f257;
	selp.f32 	%f327, %f256, %f258, %p40;
	setp.ne.s32 	%p41, %r87, 0;
	@%p41 bra 	$L__BB5_26;
	shr.u32 	%r121, %r2, 3;
	and.b32  	%r122, %r121, 124;
	mov.u32 	%r123, _ZZN3cub18CUB_300001_SM_10006detail6reduce28DeviceReduceSingleTileKernelINS2_10policy_hubIfyN4cuda3std3__44plusIfEEE10Policy1000EN6thrust24THRUST_300001_SM_1000_NS10device_ptrIfEEPfyS9_ffNS7_10__identityEEEvT0_T1_T2_T3_T4_T6_E12temp_storage;
	add.s32 	%r124, %r123, %r122;
	st.shared.f32 	[%r124+8], %f327;
$L__BB5_26:
	bar.sync 	0;
	setp.ne.s32 	%p42, %r2, 0;
	@%p42 bra 	$L__BB5_49;
	setp.gt.u64 	%p43, %rd19, 32;
	ld.shared.f32 	%f259, [_ZZN3cub18CUB_300001_SM_10006detail6reduce28DeviceReduceSingleTileKernelINS2_10policy_hubIfyN4cuda3std3__44plusIfEEE10Policy1000EN6thrust24THRUST_300001_SM_1000_NS10device_ptrIfEEPfyS9_ffNS7_10__identityEEEvT0_T1_T2_T3_T4_T6_E12temp_storage+12];
	add.f32 	%f260, %f327, %f259;
	selp.f32 	%f261, %f260, %f327, %p43;
	setp.gt.u64 	%p44, %rd19, 64;
	ld.shared.f32 	%f262, [_ZZN3cub18CUB_300001_SM_10006detail6reduce28DeviceReduceSingleTileKernelINS2_10policy_hubIfyN4cuda3std3__44plusIfEEE10Policy1000EN6thrust24THRUST_300001_SM_1000_NS10device_ptrIfEEPfyS9_ffNS7_10__identityEEEvT0_T1_T2_T3_T4_T6_E12temp_storage+16];
	add.f32 	%f263, %f262, %f261;
	selp.f32 	%f264, %f263, %f261, %p44;
	setp.gt.u64 	%p45, %rd19, 96;
	ld.shared.f32 	%f265, [_ZZN3cub18CUB_300001_SM_10006detail6reduce28DeviceReduceSingleTileKernelINS2_10policy_hubIfyN4cuda3std3__44plusIfEEE10Policy1000EN6thrust24THRUST_300001_SM_1000_NS10device_ptrIfEEPfyS9_ffNS7_10__identityEEEvT0_T1_T2_T3_T4_T6_E12temp_storage+20];
	add.f32 	%f266, %f265, %f264;
	selp.f32 	%f267, %f266, %f264, %p45;
	setp.gt.u64 	%p46, %rd19, 128;
	ld.shared.f32 	%f268, [_ZZN3cub18CUB_300001_SM_10006detail6reduce28DeviceReduceSingleTileKernelINS2_10policy_hubIfyN4cuda3std3__44plusIfEEE10Policy1000EN6thrust24THRUST_300001_SM_1000_NS10device_ptrIfEEPfyS9_ffNS7_10__identityEEEvT0_T1_T2_T3_T4_T6_E12temp_storage+24];
	add.f32 	%f269, %f268, %f267;
	selp.f32 	%f270, %f269, %f267, %p46;
	setp.gt.u64 	%p47, %rd19, 160;
	ld.shared.f32 	%f271, [_ZZN3cub18CUB_300001_SM_10006detail6reduce28DeviceReduceSingleTileKernelINS2_10policy_hubIfyN4cuda3std3__44plusIfEEE10Policy1000EN6thrust24THRUST_300001_SM_1000_NS10device_ptrIfEEPfyS9_ffNS7_10__identityEEEvT0_T1_T2_T3_T4_T6_E12temp_storage+28];
	add.f32 	%f272, %f271, %f270;
	selp.f32 	%f273, %f272, %f270, %p47;
	setp.gt.u64 	%p48, %rd19, 192;
	ld.shared.f32 	%f274, [_ZZN3cub18CUB_300001_SM_10006detail6reduce28DeviceReduceSingleTileKernelINS2_10policy_hubIfyN4cuda3std3__44plusIfEEE10Policy1000EN6thrust24THRUST_300001_SM_1000_NS10device_ptrIfEEPfyS9_ffNS7_10__identityEEEvT0_T1_T2_T3_T4_T6_E12temp_storage+32];
	add.f32 	%f275, %f274, %f273;
	selp.f32 	%f276, %f275, %f273, %p48;
	setp.gt.u64 	%p49, %rd19, 224;
	ld.shared.f32 	%f277, [_ZZN3cub18CUB_300001_SM_10006detail6reduce28DeviceReduceSingleTileKernelINS2_10policy_hubIfyN4cuda3std3__44plusIfEEE10Policy1000EN6thrust24THRUST_300001_SM_1000_NS10device_ptrIfEEPfyS9_ffNS7_10__identityEEEvT0_T1_T2_T3_T4_T6_E12temp_storage+36];
	add.f32 	%f278, %f277, %f276;
	selp.f32 	%f327, %f278, %f276, %p49;
	bra.uni 	$L__BB5_49;
$L__BB5_28:
	mov.u32 	%r24, %tid.x;
	cvt.u64.u32 	%rd6, %r24;
	mul.wide.u32 	%rd22, %r24, 4;
	add.s64 	%rd7, %rd2, %rd22;
	ld.global.f32 	%f43, [%rd7];
	ld.global.f32 	%f44, [%rd7+1024];
	ld.global.f32 	%f45, [%rd7+2048];
	ld.global.f32 	%f46, [%rd7+3072];
	ld.global.f32 	%f47, [%rd7+4096];
	ld.global.f32 	%f48, [%rd7+5120];
	ld.global.f32 	%f49, [%rd7+6144];
	ld.global.f32 	%f50, [%rd7+7168];
	ld.global.f32 	%f51, [%rd7+8192];
	ld.global.f32 	%f52, [%rd7+9216];
	ld.global.f32 	%f53, [%rd7+10240];
	ld.global.f32 	%f54, [%rd7+11264];
	ld.global.f32 	%f55, [%rd7+12288];
	ld.global.f32 	%f56, [%rd7+13312];
	ld.global.f32 	%f57, [%rd7+14336];
	ld.global.f32 	%f58, [%rd7+15360];
	add.f32 	%f59, %f43, %f44;
	add.f32 	%f60, %f45, %f46;
	add.f32 	%f61, %f47, %f48;
	add.f32 	%f62, %f49, %f50;
	add.f32 	%f63, %f51, %f52;
	add.f32 	%f64, %f53, %f54;
	add.f32 	%f65, %f55, %f56;
	add.f32 	%f66, %f57, %f58;
	add.f32 	%f67, %f59, %f60;
	add.f32 	%f68, %f61, %f62;
	add.f32 	%f69, %f63, %f64;
	add.f32 	%f70, %f65, %f66;
	add.f32 	%f71, %f67, %f68;
	add.f32 	%f72, %f69, %f70;
	add.f32 	%f326, %f71, %f72;
	add.s64 	%rd8, %rd19, -4096;
	setp.lt.u64 	%p3, %rd8, 4096;
	mov.b64 	%rd53, 4096;
	@%p3 bra 	$L__BB5_32;
	mov.b64 	%rd53, 4096;
$L__BB5_30:
	shl.b64 	%rd24, %rd53, 2;
	add.s64 	%rd25, %rd7, %rd24;
	ld.global.f32 	%f73, [%rd25];
	ld.global.f32 	%f74, [%rd25+1024];
	ld.global.f32 	%f75, [%rd25+2048];
	ld.global.f32 	%f76, [%rd25+3072];
	ld.global.f32 	%f77, [%rd25+4096];
	ld.global.f32 	%f78, [%rd25+5120];
	ld.global.f32 	%f79, [%rd25+6144];
	ld.global.f32 	%f80, [%rd25+7168];
	ld.global.f32 	%f81, [%rd25+8192];
	ld.global.f32 	%f82, [%rd25+9216];
	ld.global.f32 	%f83, [%rd25+10240];
	ld.global.f32 	%f84, [%rd25+11264];
	ld.global.f32 	%f85, [%rd25+12288];
	ld.global.f32 	%f86, [%rd25+13312];
	ld.global.f32 	%f87, [%rd25+14336];
	ld.global.f32 	%f88, [%rd25+15360];
	add.f32 	%f89, %f326, %f73;
	add.f32 	%f90, %f74, %f75;
	add.f32 	%f91, %f76, %f77;
	add.f32 	%f92, %f78, %f79;
	add.f32 	%f93, %f80, %f81;
	add.f32 	%f94, %f82, %f83;
	add.f32 	%f95, %f84, %f85;
	add.f32 	%f96, %f86, %f87;
	add.f32 	%f97, %f89, %f90;
	add.f32 	%f98, %f91, %f92;
	add.f32 	%f99, %f93, %f94;
	add.f32 	%f100, %f95, %f96;
	add.f32 	%f101, %f97, %f98;
	add.f32 	%f102, %f99, %f100;
	add.f32 	%f103, %f101, %f102;
	add.f32 	%f326, %f103, %f88;
	sub.s64 	%rd26, %rd19, %rd53;
	setp.lt.u64 	%p4, %rd26, 4096;
	@%p4 bra 	$L__BB5_45;
	add.s64 	%rd53, %rd53, 4096;
	setp.le.u64 	%p5, %rd53, %rd8;
	@%p5 bra 	$L__BB5_30;
$L__BB5_32:
	setp.le.u64 	%p6, %rd19, %rd53;
	cvt.u32.u64 	%r42, %rd53;
	cvt.u32.u64 	%r43, %rd19;
	sub.s32 	%r44, %r43, %r42;
	setp.ge.s32 	%p7, %r24, %r44;
	or.pred  	%p8, %p6, %p7;
	@%p8 bra 	$L__BB5_45;
	not.b32 	%r47, %r24;
	add.s32 	%r48, %r47, %r43;
	sub.s32 	%r50, %r48, %r42;
	shr.u32 	%r51, %r50, 8;
	add.s32 	%r25, %r51, 1;
	and.b32  	%r26, %r25, 15;
	setp.lt.u32 	%p9, %r50, 3840;
	mov.u32 	%r167, %r24;
	@%p9 bra 	$L__BB5_36;
	and.b32  	%r52, %r25, 33554416;
	neg.s32 	%r165, %r52;
	add.s64 	%rd27, %rd53, %rd6;
	shl.b64 	%rd28, %rd27, 2;
	add.s64 	%rd29, %rd28, %rd2;
	add.s64 	%rd54, %rd29, 8192;
	mov.u32 	%r167, %r24;
$L__BB5_35:
	.pragma "nounroll";
	ld.global.f32 	%f105, [%rd54+-8192];
	add.f32 	%f106, %f326, %f105;
	ld.global.f32 	%f107, [%rd54+-7168];
	add.f32 	%f108, %f106, %f107;
	ld.global.f32 	%f109, [%rd54+-6144];
	add.f32 	%f110, %f108, %f109;
	ld.global.f32 	%f111, [%rd54+-5120];
	add.f32 	%f112, %f110, %f111;
	ld.global.f32 	%f113, [%rd54+-4096];
	add.f32 	%f114, %f112, %f113;
	ld.global.f32 	%f115, [%rd54+-3072];
	add.f32 	%f116, %f114, %f115;
	ld.global.f32 	%f117, [%rd54+-2048];
	add.f32 	%f118, %f116, %f117;
	ld.global.f32 	%f119, [%rd54+-1024];
	add.f32 	%f120, %f118, %f119;
	ld.global.f32 	%f121, [%rd54];
	add.f32 	%f122, %f120, %f121;
	ld.global.f32 	%f123, [%rd54+1024];
	add.f32 	%f124, %f122, %f123;
	ld.global.f32 	%f125, [%rd54+2048];
	add.f32 	%f126, %f124, %f125;
	ld.global.f32 	%f127, [%rd54+3072];
	add.f32 	%f128, %f126, %f127;
	ld.global.f32 	%f129, [%rd54+4096];
	add.f32 	%f130, %f128, %f129;
	ld.global.f32 	%f131, [%rd54+5120];
	add.f32 	%f132, %f130, %f131;
	ld.global.f32 	%f133, [%rd54+6144];
	add.f32 	%f134, %f132, %f133;
	ld.global.f32 	%f135, [%rd54+7168];
	add.f32 	%f326, %f134, %f135;
	add.s32 	%r167, %r167, 4096;
	add.s32 	%r165, %r165, 16;
	add.s64 	%rd54, %rd54, 16384;
	setp.ne.s32 	%p10, %r165, 0;
	@%p10 bra 	$L__BB5_35;
$L__BB5_36:
	setp.eq.s32 	%p11, %r26, 0;
	@%p11 bra 	$L__BB5_45;
	and.b32  	%r33, %r25, 7;
	setp.lt.u32 	%p12, %r26, 8;
	@%p12 bra 	$L__BB5_39;
	cvt.u64.u32 	%rd30, %r167;
	add.s64 	%rd31, %rd53, %rd30;
	shl.b64 	%rd32, %rd31, 2;
	add.s64 	%rd33, %rd2, %rd32;
	ld.global.f32 	%f137, [%rd33];
	add.f32 	%f138, %f326, %f137;
	ld.global.f32 	%f139, [%rd33+1024];
	add.f32 	%f140, %f138, %f139;
	ld.global.f32 	%f141, [%rd33+2048];
	add.f32 	%f142, %f140, %f141;
	ld.global.f32 	%f143, [%rd33+3072];
	add.f32 	%f144, %f142, %f143;
	ld.global.f32 	%f145, [%rd33+4096];
	add.f32 	%f146, %f144, %f145;
	ld.global.f32 	%f147, [%rd33+5120];
	add.f32 	%f148, %f146, %f147;
	ld.global.f32 	%f149, [%rd33+6144];
	add.f32 	%f150, %f148, %f149;
	ld.global.f32 	%f151, [%rd33+7168];
	add.f32 	%f326, %f150, %f151;
	add.s32 	%r167, %r167, 2048;
$L__BB5_39:
	setp.eq.s32 	%p13, %r33, 0;
	@%p13 bra 	$L__BB5_45;
	and.b32  	%r36, %r25, 3;
	setp.lt.u32 	%p14, %r33, 4;
	@%p14 bra 	$L__BB5_42;
	cvt.u64.u32 	%rd34, %r167;
	add.s64 	%rd35, %rd53, %rd34;
	shl.b64 	%rd36, %rd35, 2;
	add.s64 	%rd37, %rd2, %rd36;
	ld.global.f32 	%f153, [%rd37];
	add.f32 	%f154, %f326, %f153;
	ld.global.f32 	%f155, [%rd37+1024];
	add.f32 	%f156, %f154, %f155;
	ld.global.f32 	%f157, [%rd37+2048];
	add.f32 	%f158, %f156, %f157;
	ld.global.f32 	%f159, [%rd37+3072];
	add.f32 	%f326, %f158, %f159;
	add.s32 	%r167, %r167, 1024;
$L__BB5_42:
	setp.eq.s32 	%p15, %r36, 0;
	@%p15 bra 	$L__BB5_45;
	cvt.u64.u32 	%rd38, %r167;
	add.s64 	%rd39, %rd53, %rd38;
	shl.b64 	%rd40, %rd39, 2;
	add.s64 	%rd55, %rd2, %rd40;
	neg.s32 	%r170, %r36;
$L__BB5_44:
	.pragma "nounroll";
	ld.global.f32 	%f160, [%rd55];
	add.f32 	%f326, %f326, %f160;
	add.s64 	%rd55, %rd55, 1024;
	add.s32 	%r170, %r170, 1;
	setp.ne.s32 	%p16, %r170, 0;
	@%p16 bra 	$L__BB5_44;
$L__BB5_45:
	// begin inline asm
	mov.u32 %r53, %laneid;
	// end inline asm
	mov.b32 	%r55, %f326;
	mov.b32 	%r56, 1;
	mov.b32 	%r77, 31;
	mov.b32 	%r78, -1;
	// begin inline asm
	shfl.sync.down.b32 %r54, %r55, %r56, %r77, %r78;
	// end inline asm
	setp.gt.s32 	%p17, %r53, 30;
	mov.b32 	%f161, %r54;
	add.f32 	%f162, %f326, %f161;
	selp.f32 	%f163, %f326, %f162, %p17;
	mov.b32 	%r60, %f163;
	mov.b32 	%r61, 2;
	// begin inline asm
	shfl.sync.down.b32 %r59, %r60, %r61, %r77, %r78;
	// end inline asm
	setp.gt.s32 	%p18, %r53, 29;
	mov.b32 	%f164, %r59;
	add.f32 	%f165, %f163, %f164;
	selp.f32 	%f166, %f163, %f165, %p18;
	mov.b32 	%r65, %f166;
	mov.b32 	%r66, 4;
	// begin inline asm
	shfl.sync.down.b32 %r64, %r65, %r66, %r77, %r78;
	// end inline asm
	setp.gt.s32 	%p19, %r53, 27;
	mov.b32 	%f167, %r64;
	add.f32 	%f168, %f166, %f167;
	selp.f32 	%f169, %f166, %f168, %p19;
	mov.b32 	%r70, %f169;
	mov.b32 	%r71, 8;
	// begin inline asm
	shfl.sync.down.b32 %r69, %r70, %r71, %r77, %r78;
	// end inline asm
	setp.gt.s32 	%p20, %r53, 23;
	mov.b32 	%f170, %r69;
	add.f32 	%f171, %f169, %f170;
	selp.f32 	%f172, %f169, %f171, %p20;
	mov.b32 	%r75, %f172;
	mov.b32 	%r76, 16;
	// begin inline asm
	shfl.sync.down.b32 %r74, %r75, %r76, %r77, %r78;
	// end inline asm
	setp.gt.s32 	%p21, %r53, 15;
	mov.b32 	%f173, %r74;
	add.f32 	%f38, %f172, %f173;
	selp.f32 	%f327, %f172, %f38, %p21;
	setp.ne.s32 	%p22, %r53, 0;
	@%p22 bra 	$L__BB5_47;
	shr.u32 	%r79, %r24, 3;
	and.b32  	%r80, %r79, 124;
	mov.u32 	%r81, _ZZN3cub18CUB_300001_SM_10006detail6reduce28DeviceReduceSingleTileKernelINS2_10policy_hubIfyN4cuda3std3__44plusIfEEE10Policy1000EN6thrust24THRUST_300001_SM_1000_NS10device_ptrIfEEPfyS9_ffNS7_10__identityEEEvT0_T1_T2_T3_T4_T6_E12temp_storage;
	add.s32 	%r82, %r81, %r80;
	st.shared.f32 	[%r82+8], %f38;
$L__BB5_47:
	bar.sync 	0;
	setp.ne.s32 	%p23, %r24, 0;
	@%p23 bra 	$L__BB5_49;
	ld.shared.f32 	%f174, [_ZZN3cub18CUB_300001_SM_10006detail6reduce28DeviceReduceSingleTileKernelINS2_10policy_hubIfyN4cuda3std3__44plusIfEEE10Policy1000EN6thrust24THRUST_300001_SM_1000_NS10device_ptrIfEEPfyS9_ffNS7_10__identityEEEvT0_T1_T2_T3_T4_T6_E12temp_storage+12];
	add.f32 	%f175, %f327, %f174;
	ld.shared.f32 	%f176, [_ZZN3cub18CUB_300001_SM_10006detail6reduce28DeviceReduceSingleTileKernelINS2_10policy_hubIfyN4cuda3std3__44plusIfEEE10Policy1000EN6thrust24THRUST_300001_SM_1000_NS10device_ptrIfEEPfyS9_ffNS7_10__identityEEEvT0_T1_T2_T3_T4_T6_E12temp_storage+16];
	add.f32 	%f177, %f175, %f176;
	ld.shared.f32 	%f178, [_ZZN3cub18CUB_300001_SM_10006detail6reduce28DeviceReduceSingleTileKernelINS2_10policy_hubIfyN4cuda3std3__44plusIfEEE10Policy1000EN6thrust24THRUST_300001_SM_1000_NS10device_ptrIfEEPfyS9_ffNS7_10__identityEEEvT0_T1_T2_T3_T4_T6_E12temp_storage+20];
	add.f32 	%f179, %f177, %f178;
	ld.shared.f32 	%f180, [_ZZN3cub18CUB_300001_SM_10006detail6reduce28DeviceReduceSingleTileKernelINS2_10policy_hubIfyN4cuda3std3__44plusIfEEE10Policy1000EN6thrust24THRUST_300001_SM_1000_NS10device_ptrIfEEPfyS9_ffNS7_10__identityEEEvT0_T1_T2_T3_T4_T6_E12temp_storage+24];
	add.f32 	%f181, %f179, %f180;
	ld.shared.f32 	%f182, [_ZZN3cub18CUB_300001_SM_10006detail6reduce28DeviceReduceSingleTileKernelINS2_10policy_hubIfyN4cuda3std3__44plusIfEEE10Policy1000EN6thrust24THRUST_300001_SM_1000_NS10device_ptrIfEEPfyS9_ffNS7_10__identityEEEvT0_T1_T2_T3_T4_T6_E12temp_storage+28];
	add.f32 	%f183, %f181, %f182;
	ld.shared.f32 	%f184, [_ZZN3cub18CUB_300001_SM_10006detail6reduce28DeviceReduceSingleTileKernelINS2_10policy_hubIfyN4cuda3std3__44plusIfEEE10Policy1000EN6thrust24THRUST_300001_SM_1000_NS10device_ptrIfEEPfyS9_ffNS7_10__identityEEEvT0_T1_T2_T3_T4_T6_E12temp_storage+32];
	add.f32 	%f185, %f183, %f184;
	ld.shared.f32 	%f186, [_ZZN3cub18CUB_300001_SM_10006detail6reduce28DeviceReduceSingleTileKernelINS2_10policy_hubIfyN4cuda3std3__44plusIfEEE10Policy1000EN6thrust24THRUST_300001_SM_1000_NS10device_ptrIfEEPfyS9_ffNS7_10__identityEEEvT0_T1_T2_T3_T4_T6_E12temp_storage+36];
	add.f32 	%f327, %f185, %f186;
$L__BB5_49:
	mov.u32 	%r155, %tid.x;
	setp.ne.s32 	%p57, %r155, 0;
	@%p57 bra 	$L__BB5_51;
	add.f32 	%f305, %f42, %f327;
	st.global.f32 	[%rd1], %f305;
$L__BB5_51:
	ret;

}
	// .globl	_ZN3cub18CUB_300001_SM_10006detail6reduce18DeviceReduceKernelINS2_10policy_hubIfyN4cuda3std3__44plusIfEEE10Policy1000EN6thrust24THRUST_300001_SM_1000_NS10device_ptrIfEEyS9_fNS7_10__identityEEEvT0_PT3_T1_NS0_13GridEvenShareISK_EET2_T4_
.visible .entry _ZN3cub18CUB_300001_SM_10006detail6reduce18DeviceReduceKernelINS2_10policy_hubIfyN4cuda3std3__44plusIfEEE10Policy1000EN6thrust24THRUST_300001_SM_1000_NS10device_ptrIfEEyS9_fNS7_10__identityEEEvT0_PT3_T1_NS0_13GridEvenShareISK_EET2_T4_(
	.param .align 8 .b8 _ZN3cub18CUB_300001_SM_10006detail6reduce18DeviceReduceKernelINS2_10policy_hubIfyN4cuda3std3__44plusIfEEE10Policy1000EN6thrust24THRUST_300001_SM_1000_NS10device_ptrIfEEyS9_fNS7_10__identityEEEvT0_PT3_T1_NS0_13GridEvenShareISK_EET2_T4__param_0[8],
	.param .u64 .ptr .align 1 _ZN3cub18CUB_300001_SM_10006detail6reduce18DeviceReduceKernelINS2_10policy_hubIfyN4cuda3std3__44plusIfEEE10Policy1000EN6thrust24THRUST_300001_SM_1000_NS10device_ptrIfEEyS9_fNS7_10__identityEEEvT0_PT3_T1_NS0_13GridEvenShareISK_EET2_T4__param_1,
	.param .u64 _ZN3cub18CUB_300001_SM_10006detail6reduce18DeviceReduceKernelINS2_10policy_hubIfyN4cuda3std3__44plusIfEEE10Policy1000EN6thrust24THRUST_300001_SM_1000_NS10device_ptrIfEEyS9_fNS7_10__identityEEEvT0_PT3_T1_NS0_13GridEvenShareISK_EET2_T4__param_2,
	.param .align 8 .b8 _ZN3cub18CUB_300001_SM_10006detail6reduce18DeviceReduceKernelINS2_10policy_hubIfyN4cuda3std3__44plusIfEEE10Policy1000EN6thrust24THRUST_300001_SM_1000_NS10device_ptrIfEEyS9_fNS7_10__identityEEEvT0_PT3_T1_NS0_13GridEvenShareISK_EET2_T4__param_3[72],
	.param .align 1 .b8 _ZN3cub18CUB_300001_SM_10006detail6reduce18DeviceReduceKernelINS2_10policy_hubIfyN4cuda3std3__44plusIfEEE10Policy1000EN6thrust24THRUST_300001_SM_1000_NS10device_ptrIfEEyS9_fNS7_10__identityEEEvT0_PT3_T1_NS0_13GridEvenShareISK_EET2_T4__param_4[1],
	.param .align 1 .b8 _ZN3cub18CUB_300001_SM_10006detail6reduce18DeviceReduceKernelINS2_10policy_hubIfyN4cuda3std3__44plusIfEEE10Policy1000EN6thrust24THRUST_300001_SM_1000_NS10device_ptrIfEEyS9_fNS7_10__identityEEEvT0_PT3_T1_NS0_13GridEvenShareISK_EET2_T4__param_5[1]
)
.maxntid 256
{
	.reg .pred 	%p<57>;
	.reg .b16 	%rs<4>;
	.reg .b32 	%r<206>;
	.reg .b32 	%f<324>;
	.reg .b64 	%rd<78>;
	// demoted variable
	.shared .align 4 .b8 _ZZN3cub18CUB_300001_SM_10006detail6reduce18DeviceReduceKernelINS2_10policy_hubIfyN4cuda3std3__44plusIfEEE10Policy1000EN6thrust24THRUST_300001_SM_1000_NS10device_ptrIfEEyS9_fNS7_10__identityEEEvT0_PT3_T1_NS0_13GridEvenShareISK_EET2_T4_E12temp_storage[44];
	ld.param.u64 	%rd1, [_ZN3cub18CUB_300001_SM_10006detail6reduce18DeviceReduceKernelINS2_10policy_hubIfyN4cuda3std3__44plusIfEEE10Policy1000EN6thrust24THRUST_300001_SM_1000_NS10device_ptrIfEEyS9_fNS7_10__identityEEEvT0_PT3_T1_NS0_13GridEvenShareISK_EET2_T4__param_3+32];
	ld.param.u32 	%r1, [_ZN3cub18CUB_300001_SM_10006detail6reduce18DeviceReduceKernelINS2_10policy_hubIfyN4cuda3std3__44plusIfEEE10Policy1000EN6thrust24THRUST_300001_SM_1000_NS10device_ptrIfEEyS9_fNS7_10__identityEEEvT0_PT3_T1_NS0_13GridEvenShareISK_EET2_T4__param_3+40];
	ld.param.u64 	%rd25, [_ZN3cub18CUB_300001_SM_10006detail6reduce18DeviceReduceKernelINS2_10policy_hubIfyN4cuda3std3__44plusIfEEE10Policy1000EN6thrust24THRUST_300001_SM_1000_NS10device_ptrIfEEyS9_fNS7_10__identityEEEvT0_PT3_T1_NS0_13GridEvenShareISK_EET2_T4__param_0];
	cvta.to.global.u64 	%rd2, %rd25;
	mov.u32 	%r2, %ctaid.x;
	shl.b32 	%r50, %r1, 12;
	cvt.s64.s32 	%rd3, %r50;
	shl.b32 	%r51, %r2, 12;
	cvt.u64.u32 	%rd4, %r51;
	sub.s64 	%rd5, %rd1, %rd4;
	setp.gt.u64 	%p1, %rd5, 4095;
	@%p1 bra 	$L__BB6_25;
	cvt.u32.u64 	%r112, %rd4;
	cvt.u32.u64 	%r3, %rd1;
	sub.s32 	%r4, %r3, %r112;
	mov.u32 	%r5, %tid.x;
	setp.ge.s32 	%p23, %r5, %r4;
	mov.f32 	%f312, 0f00000000;
	mov.u32 	%r193, %r5;
	@%p23 bra 	$L__BB6_3;
	add.s32 	%r114, %r112, %r5;
	mul.wide.u32 	%rd51, %r114, 4;
	add.s64 	%rd52, %rd2, %rd51;
	ld.global.f32 	%f312, [%rd52];
	add.s32 	%r193, %r5, 256;
$L__BB6_3:
	setp.ge.s32 	%p24, %r193, %r4;
	@%p24 bra 	$L__BB6_16;
	not.b32 	%r116, %r193;
	add.s32 	%r117, %r116, %r3;
	sub.s32 	%r118, %r117, %r112;
	shr.u32 	%r119, %r118, 8;
	add.s32 	%r8, %r119, 1;
	and.b32  	%r9, %r8, 15;
	setp.lt.u32 	%p25, %r118, 3840;
	@%p25 bra 	$L__BB6_7;
	and.b32  	%r120, %r8, 33554416;
	neg.s32 	%r191, %r120;
	mul.wide.u32 	%rd53, %r2, 16384;
	mul.wide.u32 	%rd54, %r193, 4;
	or.b64  	%rd55, %rd53, %rd54;
	add.s64 	%rd56, %rd55, %rd2;
	add.s64 	%rd72, %rd56, 8192;
$L__BB6_6:
	.pragma "nounroll";
	ld.global.f32 	%f187, [%rd72+-8192];
	add.f32 	%f188, %f312, %f187;
	ld.global.f32 	%f189, [%rd72+-7168];
	add.f32 	%f190, %f188, %f189;
	ld.global.f32 	%f191, [%rd72+-6144];
	add.f32 	%f192, %f190, %f191;
	ld.global.f32 	%f193, [%rd72+-5120];
	add.f32 	%f194, %f192, %f193;
	ld.global.f32 	%f195, [%rd72+-4096];
	add.f32 	%f196, %f194, %f195;
	ld.global.f32 	%f197, [%rd72+-3072];
	add.f32 	%f198, %f196, %f197;
	ld.global.f32 	%f199, [%rd72+-2048];
	add.f32 	%f200, %f198, %f199;
	ld.global.f32 	%f201, [%rd72+-1024];
	add.f32 	%f202, %f200, %f201;
	ld.global.f32 	%f203, [%rd72];
	add.f32 	%f204, %f202, %f203;
	ld.global.f32 	%f205, [%rd72+1024];
	add.f32 	%f206, %f204, %f205;
	ld.global.f32 	%f207, [%rd72+2048];
	add.f32 	%f208, %f206, %f207;
	ld.global.f32 	%f209, [%rd72+3072];
	add.f32 	%f210, %f208, %f209;
	ld.global.f32 	%f211, [%rd72+4096];
	add.f32 	%f212, %f210, %f211;
	ld.global.f32 	%f213, [%rd72+5120];
	add.f32 	%f214, %f212, %f213;
	ld.global.f32 	%f215, [%rd72+6144];
	add.f32 	%f216, %f214, %f215;
	ld.global.f32 	%f217, [%rd72+7168];
	add.f32 	%f312, %f216, %f217;
	add.s32 	%r193, %r193, 4096;
	add.s32 	%r191, %r191, 16;
	add.s64 	%rd72, %rd72, 16384;
	setp.ne.s32 	%p26, %r191, 0;
	@%p26 bra 	$L__BB6_6;
$L__BB6_7:
	setp.eq.s32 	%p27, %r9, 0;
	@%p27 bra 	$L__BB6_16;
	and.b32  	%r16, %r8, 7;
	setp.lt.u32 	%p28, %r9, 8;
	@%p28 bra 	$L__BB6_10;
	cvt.s64.s32 	%rd57, %r193;
	add.s64 	%rd58, %rd57, %rd4;
	shl.b64 	%rd59, %rd58, 2;
	add.s64 	%rd60, %rd2, %rd59;
	ld.global.f32 	%f219, [%rd60];
	add.f32 	%f220, %f312, %f219;
	ld.global.f32 	%f221, [%rd60+1024];
	add.f32 	%f222, %f220, %f221;
	ld.global.f32 	%f223, [%rd60+2048];
	add.f32 	%f224, %f222, %f223;
	ld.global.f32 	%f225, [%rd60+3072];
	add.f32 	%f226, %f224, %f225;
	ld.global.f32 	%f227, [%rd60+4096];
	add.f32 	%f228, %f226, %f227;
	ld.global.f32 	%f229, [%rd60+5120];
	add.f32 	%f230, %f228, %f229;
	ld.global.f32 	%f231, [%rd60+6144];
	add.f32 	%f232, %f230, %f231;
	ld.global.f32 	%f233, [%rd60+7168];
	add.f32 	%f312, %f232, %f233;
	add.s32 	%r193, %r193, 2048;
$L__BB6_10:
	setp.eq.s32 	%p29, %r16, 0;
	@%p29 bra 	$L__BB6_16;
	and.b32  	%r19, %r8, 3;
	setp.lt.u32 	%p30, %r16, 4;
	@%p30 bra 	$L__BB6_13;
	cvt.s64.s32 	%rd61, %r193;
	add.s64 	%rd62, %rd61, %rd4;
	shl.b64 	%rd63, %rd62, 2;
	add.s64 	%rd64, %rd2, %rd63;
	ld.global.f32 	%f235, [%rd64];
	add.f32 	%f236, %f312, %f235;
	ld.global.f32 	%f237, [%rd64+1024];
	add.f32 	%f238, %f236, %f237;
	ld.global.f32 	%f239, [%rd64+2048];
	add.f32 	%f240, %f238, %f239;
	ld.global.f32 	%f241, [%rd64+3072];
	add.f32 	%f312, %f240, %f241;
	add.s32 	%r193, %r193, 1024;
$L__BB6_13:
	setp.eq.s32 	%p31, %r19, 0;
	@%p31 bra 	$L__BB6_16;
	mul.wide.u32 	%rd65, %r2, 16384;
	add.s64 	%rd9, %rd2, %rd65;
	neg.s32 	%r196, %r19;
$L__BB6_15:
	.pragma "nounroll";
	mul.wide.s32 	%rd66, %r193, 4;
	add.s64 	%rd67, %rd9, %rd66;
	ld.global.f32 	%f242, [%rd67];
	add.f32 	%f312, %f312, %f242;
	add.s32 	%r193, %r193, 256;
	add.s32 	%r196, %r196, 1;
	setp.ne.s32 	%p32, %r196, 0;
	@%p32 bra 	$L__BB6_15;
$L__BB6_16:
	setp.lt.s32 	%p33, %r4, 256;
	@%p33 bra 	$L__BB6_21;
	// begin inline asm
	mov.u32 %r159, %laneid;
	// end inline asm
	mov.b32 	%r161, %f312;
	mov.b32 	%r162, 1;
	mov.b32 	%r183, 31;
	mov.b32 	%r184, -1;
	// begin inline asm
	shfl.sync.down.b32 %r160, %r161, %r162, %r183, %r184;
	// end inline asm
	setp.gt.s32 	%p49, %r159, 30;
	mov.b32 	%f277, %r160;
	add.f32 	%f278, %f312, %f277;
	selp.f32 	%f279, %f312, %f278, %p49;
	mov.b32 	%r166, %f279;
	mov.b32 	%r167, 2;
	// begin inline asm
	shfl.sync.down.b32 %r165, %r166, %r167, %r183, %r184;
	// end inline asm
	setp.gt.s32 	%p50, %r159, 29;
	mov.b32 	%f280, %r165;
	add.f32 	%f281, %f279, %f280;
	selp.f32 	%f282, %f279, %f281, %p50;
	mov.b32 	%r171, %f282;
	mov.b32 	%r172, 4;
	// begin inline asm
	shfl.sync.down.b32 %r170, %r171, %r172, %r183, %r184;
	// end inline asm
	setp.gt.s32 	%p51, %r159, 27;
	mov.b32 	%f283, %r170;
	add.f32 	%f284, %f282, %f283;
	selp.f32 	%f285, %f282, %f284, %p51;
	mov.b32 	%r176, %f285;
	mov.b32 	%r177, 8;
	// begin inline asm
	shfl.sync.down.b32 %r175, %r176, %r177, %r183, %r184;
	// end inline asm
	setp.gt.s32 	%p52, %r159, 23;
	mov.b32 	%f286, %r175;
	add.f32 	%f287, %f285, %f286;
	selp.f32 	%f288, %f285, %f287, %p52;
	mov.b32 	%r181, %f288;
	mov.b32 	%r182, 16;
	// begin inline asm
	shfl.sync.down.b32 %r180, %r181, %r182, %r183, %r184;
	// end inline asm
	setp.gt.s32 	%p53, %r159, 15;
	mov.b32 	%f289, %r180;
	add.f32 	%f16, %f288, %f289;
	selp.f32 	%f323, %f288, %f16, %p53;
	setp.ne.s32 	%p54, %r159, 0;
	@%p54 bra 	$L__BB6_19;
	shr.u32 	%r185, %r5, 3;
	and.b32  	%r186, %r185, 124;
	mov.u32 	%r187, _ZZN3cub18CUB_300001_SM_10006detail6reduce18DeviceReduceKernelINS2_10policy_hubIfyN4cuda3std3__44plusIfEEE10Policy1000EN6thrust24THRUST_300001_SM_1000_NS10device_ptrIfEEyS9_fNS7_10__identityEEEvT0_PT3_T1_NS0_13GridEvenShareISK_EET2_T4_E12temp_storage;
	add.s32 	%r188, %r187, %r186;
	st.shared.f32 	[%r188+8], %f16;
$L__BB6_19:
	bar.sync 	0;
	setp.ne.s32 	%p55, %r5, 0;
	@%p55 bra 	$L__BB6_46;
	ld.shared.f32 	%f290, [_ZZN3cub18CUB_300001_SM_10006detail6reduce18DeviceReduceKernelINS2_10policy_hubIfyN4cuda3std3__44plusIfEEE10Policy1000EN6thrust24THRUST_300001_SM_1000_NS10device_ptrIfEEyS9_fNS7_10__identityEEEvT0_PT3_T1_NS0_13GridEvenShareISK_EET2_T4_E12temp_storage+12];
	add.f32 	%f291, %f323, %f290;
	ld.shared.f32 	%f292, [_ZZN3cub18CUB_300001_SM_10006detail6reduce18DeviceReduceKernelINS2_10policy_hubIfyN4cuda3std3__44plusIfEEE10Policy1000EN6thrust24THRUST_300001_SM_1000_NS10device_ptrIfEEyS9_fNS7_10__identityEEEvT0_PT3_T1_NS0_13GridEvenShareISK_EET2_T4_E12temp_storage+16];
	add.f32 	%f293, %f291, %f292;
	ld.shared.f32 	%f294, [_ZZN3cub18CUB_300001_SM_10006detail6reduce18DeviceReduceKernelINS2_10policy_hubIfyN4cuda3std3__44plusIfEEE10Policy1000EN6thrust24THRUST_300001_SM_1000_NS10device_ptrIfEEyS9_fNS7_10__identityEEEvT0_PT3_T1_NS0_13GridEvenShareISK_EET2_T4_E12temp_storage+20];
	add.f32 	%f295, %f293, %f294;
	ld.shared.f32 	%f296, [_ZZN3cub18CUB_300001_SM_10006detail6reduce18DeviceReduceKernelINS2_10policy_hubIfyN4cuda3std3__44plusIfEEE10Policy1000EN6thrust24THRUST_300001_SM_1000_NS10device_ptrIfEEyS9_fNS7_10__identityEEEvT0_PT3_T1_NS0_13GridEvenShareISK_EET2_T4_E12temp_storage+24];
	add.f32 	%f297, %f295, %f296;
	ld.shared.f32 	%f298, [_ZZN3cub18CUB_300001_SM_10006detail6reduce18DeviceReduceKernelINS2_10policy_hubIfyN4cuda3std3__44plusIfEEE10Policy1000EN6thrust24THRUST_300001_SM_1000_NS10device_ptrIfEEyS9_fNS7_10__identityEEEvT0_PT3_T1_NS0_13GridEvenShareISK_EET2_T4_E12temp_storage+28];
	add.f32 	%f299, %f297, %f298;
	ld.shared.f32 	%f300, [_ZZN3cub18CUB_300001_SM_10006detail6reduce18DeviceReduceKernelINS2_10policy_hubIfyN4cuda3std3__44plusIfEEE10Policy1000EN6thrust24THRUST_300001_SM_1000_NS10device_ptrIfEEyS9_fNS7_10__identityEEEvT0_PT3_T1_NS0_13GridEvenShareISK_EET2_T4_E12temp_storage+32];
	add.f32 	%f301, %f299, %f300;
	ld.shared.f32 	%f302, [_ZZN3cub18CUB_300001_SM_10006detail6reduce18DeviceReduceKernelINS2_10policy_hubIfyN4cuda3std3__44plusIfEEE10Policy1000EN6thrust24THRUST_300001_SM_1000_NS10device_ptrIfEEyS9_fNS7_10__identityEEEvT0_PT3_T1_NS0_13GridEvenShareISK_EET2_T4_E12temp_storage+36];
	add.f32 	%f323, %f301, %f302;
	bra.uni 	$L__BB6_46;
$L__BB6_21:
	// begin inline asm
	mov.u32 %r121, %laneid;
	// end inline asm
	and.b32  	%r147, %r5, 992;
	add.s32 	%r148, %r147, 32;
	setp.gt.s32 	%p34, %r148, %r4;
	not.b32 	%r149, %r147;
	add.s32 	%r150, %r4, %r149;
	selp.b32 	%r145, %r150, 31, %p34;
	mov.b32 	%r123, %f312;
	mov.b32 	%r124, 1;
	mov.b32 	%r146, -1;
	// begin inline asm
	shfl.sync.down.b32 %r122, %r123, %r124, %r145, %r146;
	// end inline asm
	setp.lt.s32 	%p35, %r121, %r145;
	mov.b32 	%f243, %r122;
	add.f32 	%f244, %f312, %f243;
	selp.f32 	%f245, %f244, %f312, %p35;
	mov.b32 	%r128, %f245;
	mov.b32 	%r129, 2;
	// begin inline asm
	shfl.sync.down.b32 %r127, %r128, %r129, %r145, %r146;
	// end inline asm
	add.s32 	%r151, %r121, 2;
	setp.gt.s32 	%p36, %r151, %r145;
	mov.b32 	%f246, %r127;
	add.f32 	%f247, %f245, %f246;
	selp.f32 	%f248, %f245, %f247, %p36;
	mov.b32 	%r133, %f248;
	mov.b32 	%r134, 4;
	// begin inline asm
	shfl.sync.down.b32 %r132, %r133, %r134, %r145, %r146;
	// end inline asm
	add.s32 	%r152, %r121, 4;
	setp.gt.s32 	%p37, %r152, %r145;
	mov.b32 	%f249, %r132;
	add.f32 	%f250, %f248, %f249;
	selp.f32 	%f251, %f248, %f250, %p37;
	mov.b32 	%r138, %f251;
	mov.b32 	%r139, 8;
	// begin inline asm
	shfl.sync.down.b32 %r137, %r138, %r139, %r145, %r146;
	// end inline asm
	add.s32 	%r153, %r121, 8;
	setp.gt.s32 	%p38, %r153, %r145;
	mov.b32 	%f252, %r137;
	add.f32 	%f253, %f251, %f252;
	selp.f32 	%f254, %f251, %f253, %p38;
	mov.b32 	%r143, %f254;
	mov.b32 	%r144, 16;
	// begin inline asm
	shfl.sync.down.b32 %r142, %r143, %r144, %r145, %r146;
	// end inline asm
	add.s32 	%r154, %r121, 16;
	setp.gt.s32 	%p39, %r154, %r145;
	mov.b32 	%f255, %r142;
	add.f32 	%f256, %f254, %f255;
	selp.f32 	%f323, %f254, %f256, %p39;
	setp.ne.s32 	%p40, %r121, 0;
	@%p40 bra 	$L__BB6_23;
	shr.u32 	%r155, %r5, 3;
	and.b32  	%r156, %r155, 124;
	mov.u32 	%r157, _ZZN3cub18CUB_300001_SM_10006detail6reduce18DeviceReduceKernelINS2_10policy_hubIfyN4cuda3std3__44plusIfEEE10Policy1000EN6thrust24THRUST_300001_SM_1000_NS10device_ptrIfEEyS9_fNS7_10__identityEEEvT0_PT3_T1_NS0_13GridEvenShareISK_EET2_T4_E12temp_storage;
	add.s32 	%r158, %r157, %r156;
	st.shared.f32 	[%r158+8], %f323;
$L__BB6_23:
	bar.sync 	0;
	setp.ne.s32 	%p41, %r5, 0;
	@%p41 bra 	$L__BB6_46;
	setp.gt.s32 	%p42, %r4, 32;
	ld.shared.f32 	%f257, [_ZZN3cub18CUB_300001_SM_10006detail6reduce18DeviceReduceKernelINS2_10policy_hubIfyN4cuda3std3__44plusIfEEE10Policy1000EN6thrust24THRUST_300001_SM_1000_NS10device_ptrIfEEyS9_fNS7_10__identityEEEvT0_PT3_T1_NS0_13GridEvenShareISK_EET2_T4_E12temp_storage+12];
	add.f32 	%f258, %f323, %f257;
	selp.f32 	%f259, %f258, %f323, %p42;
	setp.gt.s32 	%p43, %r4, 64;
	ld.shared.f32 	%f260, [_ZZN3cub18CUB_300001_SM_10006detail6reduce18DeviceReduceKernelINS2_10policy_hubIfyN4cuda3std3__44plusIfEEE10Policy1000EN6thrust24THRUST_300001_SM_1000_NS10device_ptrIfEEyS9_fNS7_10__identityEEEvT0_PT3_T1_NS0_13GridEvenShareISK_EET2_T4_E12temp_storage+16];
	add.f32 	%f261, %f260, %f259;
	selp.f32 	%f262, %f261, %f259, %p43;
	setp.gt.s32 	%p44, %r4, 96;
	ld.shared.f32 	%f263, [_ZZN3cub18CUB_300001_SM_10006detail6reduce18DeviceReduceKernelINS2_10policy_hubIfyN4cuda3std3__44plusIfEEE10Policy1000EN6thrust24THRUST_300001_SM_1000_NS10device_ptrIfEEyS9_fNS7_10__identityEEEvT0_PT3_T1_NS0_13GridEvenShareISK_EET2_T4_E12temp_storage+20];
	add.f32 	%f264, %f263, %f262;
	selp.f32 	%f265, %f264, %f262, %p44;
	setp.gt.s32 	%p45, %r4, 128;
	ld.shared.f32 	%f266, [_ZZN3cub18CUB_300001_SM_10006detail6reduce18DeviceReduceKernelINS2_10policy_hubIfyN4cuda3std3__44plusIfEEE10Policy1000EN6thrust24THRUST_300001_SM_1000_NS10device_ptrIfEEyS9_fNS7_10__identityEEEvT0_PT3_T1_NS0_13GridEvenShareISK_EET2_T4_E12temp_storage+24];
	add.f32 	%f267, %f266, %f265;
	selp.f32 	%f268, %f267, %f265, %p45;
	setp.gt.s32 	%p46, %r4, 160;
	ld.shared.f32 	%f269, [_ZZN3cub18CUB_300001_SM_10006detail6reduce18DeviceReduceKernelINS2_10policy_hubIfyN4cuda3std3__44plusIfEEE10Policy1000EN6thrust24THRUST_300001_SM_1000_NS10device_ptrIfEEyS9_fNS7_10__identityEEEvT0_PT3_T1_NS0_13GridEvenShareISK_EET2_T4_E12temp_storage+28];
	add.f32 	%f270, %f269, %f268;
	selp.f32 	%f271, %f270, %f268, %p46;
	setp.gt.s32 	%p47, %r4, 192;
	ld.shared.f32 	%f272, [_ZZN3cub18CUB_300001_SM_10006detail6reduce18DeviceReduceKernelINS2_10policy_hubIfyN4cuda3std3__44plusIfEEE10Policy1000EN6thrust24THRUST_300001_SM_1000_NS10device_ptrIfEEyS9_fNS7_10__identityEEEvT0_PT3_T1_NS0_13GridEvenShareISK_EET2_T4_E12temp_storage+32];
	add.f32 	%f273, %f272, %f271;
	selp.f32 	%f274, %f273, %f271, %p47;
	setp.gt.s32 	%p48, %r4, 224;
	ld.shared.f32 	%f275, [_ZZN3cub18CUB_300001_SM_10006detail6reduce18DeviceReduceKernelINS2_10policy_hubIfyN4cuda3std3__44plusIfEEE10Policy1000EN6thrust24THRUST_300001_SM_1000_NS10device_ptrIfEEyS9_fNS7_10__identityEEEvT0_PT3_T1_NS0_13GridEvenShareISK_EET2_T4_E12temp_storage+36];
	add.f32 	%f276, %f275, %f274;
	selp.f32 	%f323, %f276, %f274, %p48;
	bra.uni 	$L__BB6_46;
$L__BB6_25:
	cvt.u32.u64 	%r52, %rd4;
	mov.u32 	%r27, %tid.x;
	add.s32 	%r53, %r27, %r52;
	mul.wide.u32 	%rd26, %r53, 4;
	add.s64 	%rd27, %rd2, %rd26;
	ld.global.f32 	%f41, [%rd27];
	ld.global.f32 	%f42, [%rd27+1024];
	ld.global.f32 	%f43, [%rd27+2048];
	ld.global.f32 	%f44, [%rd27+3072];
	ld.global.f32 	%f45, [%rd27+4096];
	ld.global.f32 	%f46, [%rd27+5120];
	ld.global.f32 	%f47, [%rd27+6144];
	ld.global.f32 	%f48, [%rd27+7168];
	ld.global.f32 	%f49, [%rd27+8192];
	ld.global.f32 	%f50, [%rd27+9216];
	ld.global.f32 	%f51, [%rd27+10240];
	ld.global.f32 	%f52, [%rd27+11264];
	ld.global.f32 	%f53, [%rd27+12288];
	ld.global.f32 	%f54, [%rd27+13312];
	ld.global.f32 	%f55, [%rd27+14336];
	ld.global.f32 	%f56, [%rd27+15360];
	add.f32 	%f57, %f41, %f42;
	add.f32 	%f58, %f43, %f44;
	add.f32 	%f59, %f45, %f46;
	add.f32 	%f60, %f47, %f48;
	add.f32 	%f61, %f49, %f50;
	add.f32 	%f62, %f51, %f52;
	add.f32 	%f63, %f53, %f54;
	add.f32 	%f64, %f55, %f56;
	add.f32 	%f65, %f57, %f58;
	add.f32 	%f66, %f59, %f60;
	add.f32 	%f67, %f61, %f62;
	add.f32 	%f68, %f63, %f64;
	add.f32 	%f69, %f65, %f66;
	add.f32 	%f70, %f67, %f68;
	add.f32 	%f322, %f69, %f70;
	setp.lt.u64 	%p2, %rd5, %rd3;
	@%p2 bra 	$L__BB6_42;
	cvt.u32.u64 	%r55, %rd3;
	cvt.u64.u32 	%rd28, %r27;
	add.s64 	%rd74, %rd4, %rd3;
	cvt.u32.u64 	%r28, %rd1;
	not.b32 	%r57, %r27;
	add.s32 	%r58, %r57, %r28;
	sub.s32 	%r59, %r58, %r55;
	sub.s32 	%r198, %r59, %r52;
	add.s64 	%rd29, %rd74, %rd28;
	shl.b64 	%rd30, %rd29, 2;
	add.s64 	%rd31, %rd30, %rd2;
	add.s64 	%rd73, %rd31, 8192;
	mov.b32 	%r199, 0;
	shl.b32 	%r60, %r1, 12;
	mov.u64 	%rd75, %rd4;
$L__BB6_27:
	cvt.s64.s32 	%rd15, %r60;
	add.s64 	%rd75, %rd75, %rd15;
	add.s64 	%rd32, %rd1, -4096;
	setp.gt.u64 	%p3, %rd75, %rd32;
	@%p3 bra 	$L__BB6_29;
	shl.b32 	%r61, %r1, 12;
	cvt.s64.s32 	%rd33, %r61;
	cvt.u64.u32 	%rd34, %r27;
	add.s64 	%rd35, %rd75, %rd34;
	shl.b64 	%rd36, %rd35, 2;
	add.s64 	%rd37, %rd2, %rd36;
	ld.global.f32 	%f71, [%rd37];
	ld.global.f32 	%f72, [%rd37+1024];
	ld.global.f32 	%f73, [%rd37+2048];
	ld.global.f32 	%f74, [%rd37+3072];
	ld.global.f32 	%f75, [%rd37+4096];
	ld.global.f32 	%f76, [%rd37+5120];
	ld.global.f32 	%f77, [%rd37+6144];
	ld.global.f32 	%f78, [%rd37+7168];
	ld.global.f32 	%f79, [%rd37+8192];
	ld.global.f32 	%f80, [%rd37+9216];
	ld.global.f32 	%f81, [%rd37+10240];
	ld.global.f32 	%f82, [%rd37+11264];
	ld.global.f32 	%f83, [%rd37+12288];
	ld.global.f32 	%f84, [%rd37+13312];
	ld.global.f32 	%f85, [%rd37+14336];
	ld.global.f32 	%f86, [%rd37+15360];
	add.f32 	%f87, %f322, %f71;
	add.f32 	%f88, %f72, %f73;
	add.f32 	%f89, %f74, %f75;
	add.f32 	%f90, %f76, %f77;
	add.f32 	%f91, %f78, %f79;
	add.f32 	%f92, %f80, %f81;
	add.f32 	%f93, %f82, %f83;
	add.f32 	%f94, %f84, %f85;
	add.f32 	%f95, %f87, %f88;
	add.f32 	%f96, %f89, %f90;
	add.f32 	%f97, %f91, %f92;
	add.f32 	%f98, %f93, %f94;
	add.f32 	%f99, %f95, %f96;
	add.f32 	%f100, %f97, %f98;
	add.f32 	%f101, %f99, %f100;
	add.f32 	%f322, %f101, %f86;
	sub.s64 	%rd38, %rd1, %rd75;
	setp.lt.u64 	%p4, %rd38, %rd33;
	add.s32 	%r199, %r199, 1;
	add.s64 	%rd74, %rd74, %rd33;
	sub.s32 	%r198, %r198, %r61;
	mul.wide.s32 	%rd39, %r61, 4;
	add.s64 	%rd73, %rd73, %rd39;
	@%p4 bra 	$L__BB6_42;
	bra.uni 	$L__BB6_27;
$L__BB6_29:
	setp.le.u64 	%p5, %rd1, %rd75;
	cvt.u32.u64 	%r62, %rd75;
	cvt.u32.u64 	%r63, %rd1;
	sub.s32 	%r64, %r63, %r62;
	setp.ge.s32 	%p6, %r27, %r64;
	or.pred  	%p7, %p5, %p6;
	@%p7 bra 	$L__BB6_42;
	cvt.u32.u64 	%r66, %rd15;
	cvt.u32.u64 	%r67, %rd4;
	not.b32 	%r68, %r27;
	add.s32 	%r69, %r68, %r28;
	add.s32 	%r70, %r66, %r67;
	sub.s32 	%r71, %r69, %r70;
	mul.lo.s32 	%r72, %r1, %r199;
	shl.b32 	%r73, %r72, 12;
	sub.s32 	%r74, %r71, %r73;
	shr.u32 	%r75, %r74, 8;
	add.s32 	%r34, %r75, 1;
	and.b32  	%r35, %r34, 15;
	setp.lt.u32 	%p8, %r74, 3840;
	mov.u32 	%r202, %r27;
	@%p8 bra 	$L__BB6_33;
	shr.u32 	%r76, %r198, 8;
	add.s32 	%r77, %r76, 1;
	and.b32  	%r78, %r77, 33554416;
	neg.s32 	%r200, %r78;
	mov.u32 	%r202, %r27;
$L__BB6_32:
	.pragma "nounroll";
	ld.global.f32 	%f103, [%rd73+-8192];
	add.f32 	%f104, %f322, %f103;
	ld.global.f32 	%f105, [%rd73+-7168];
	add.f32 	%f106, %f104, %f105;
	ld.global.f32 	%f107, [%rd73+-6144];
	add.f32 	%f108, %f106, %f107;
	ld.global.f32 	%f109, [%rd73+-5120];
	add.f32 	%f110, %f108, %f109;
	ld.global.f32 	%f111, [%rd73+-4096];
	add.f32 	%f112, %f110, %f111;
	ld.global.f32 	%f113, [%rd73+-3072];
	add.f32 	%f114, %f112, %f113;
	ld.global.f32 	%f115, [%rd73+-2048];
	add.f32 	%f116, %f114, %f115;
	ld.global.f32 	%f117, [%rd73+-1024];
	add.f32 	%f118, %f116, %f117;
	ld.global.f32 	%f119, [%rd73];
	add.f32 	%f120, %f118, %f119;
	ld.global.f32 	%f121, [%rd73+1024];
	add.f32 	%f122, %f120, %f121;
	ld.global.f32 	%f123, [%rd73+2048];
	add.f32 	%f124, %f122, %f123;
	ld.global.f32 	%f125, [%rd73+3072];
	add.f32 	%f126, %f124, %f125;
	ld.global.f32 	%f127, [%rd73+4096];
	add.f32 	%f128, %f126, %f127;
	ld.global.f32 	%f129, [%rd73+5120];
	add.f32 	%f130, %f128, %f129;
	ld.global.f32 	%f131, [%rd73+6144];
	add.f32 	%f132, %f130, %f131;
	ld.global.f32 	%f133, [%rd73+7168];
	add.f32 	%f322, %f132, %f133;
	add.s32 	%r202, %r202, 4096;
	add.s32 	%r200, %r200, 16;
	add.s64 	%rd73, %rd73, 16384;
	setp.ne.s32 	%p9, %r200, 0;
	@%p9 bra 	$L__BB6_32;
$L__BB6_33:
	setp.eq.s32 	%p10, %r35, 0;
	@%p10 bra 	$L__BB6_42;
	and.b32  	%r42, %r34, 7;
	setp.lt.u32 	%p11, %r35, 8;
	@%p11 bra 	$L__BB6_36;
	cvt.u64.u32 	%rd40, %r202;
	add.s64 	%rd41, %rd75, %rd40;
	shl.b64 	%rd42, %rd41, 2;
	add.s64 	%rd43, %rd2, %rd42;
	ld.global.f32 	%f135, [%rd43];
	add.f32 	%f136, %f322, %f135;
	ld.global.f32 	%f137, [%rd43+1024];
	add.f32 	%f138, %f136, %f137;
	ld.global.f32 	%f139, [%rd43+2048];
	add.f32 	%f140, %f138, %f139;
	ld.global.f32 	%f141, [%rd43+3072];
	add.f32 	%f142, %f140, %f141;
	ld.global.f32 	%f143, [%rd43+4096];
	add.f32 	%f144, %f142, %f143;
	ld.global.f32 	%f145, [%rd43+5120];
	add.f32 	%f146, %f144, %f145;
	ld.global.f32 	%f147, [%rd43+6144];
	add.f32 	%f148, %f146, %f147;
	ld.global.f32 	%f149, [%rd43+7168];
	add.f32 	%f322, %f148, %f149;
	add.s32 	%r202, %r202, 2048;
$L__BB6_36:
	setp.eq.s32 	%p12, %r42, 0;
	@%p12 bra 	$L__BB6_42;
	setp.lt.u32 	%p13, %r42, 4;
	@%p13 bra 	$L__BB6_39;
	cvt.u64.u32 	%rd44, %r202;
	add.s64 	%rd45, %rd75, %rd44;
	shl.b64 	%rd46, %rd45, 2;
	add.s64 	%rd47, %rd2, %rd46;
	ld.global.f32 	%f151, [%rd47];
	add.f32 	%f152, %f322, %f151;
	ld.global.f32 	%f153, [%rd47+1024];
	add.f32 	%f154, %f152, %f153;
	ld.global.f32 	%f155, [%rd47+2048];
	add.f32 	%f156, %f154, %f155;
	ld.global.f32 	%f157, [%rd47+3072];
	add.f32 	%f322, %f156, %f157;
	add.s32 	%r202, %r202, 1024;
$L__BB6_39:
	and.b32  	%r79, %r34, 3;
	setp.eq.s32 	%p14, %r79, 0;
	@%p14 bra 	$L__BB6_42;
	cvt.u64.u32 	%rd48, %r202;
	add.s64 	%rd49, %rd48, %rd74;
	shl.b64 	%rd50, %rd49, 2;
	add.s64 	%rd77, %rd2, %rd50;
	cvt.u16.u32 	%rs1, %r198;
	shr.u16 	%rs2, %rs1, 8;
	add.s16 	%rs3, %rs2, 1;
	cvt.u32.u16 	%r80, %rs3;
	and.b32  	%r81, %r80, 3;
	neg.s32 	%r205, %r81;
$L__BB6_41:
	.pragma "nounroll";
	ld.global.f32 	%f158, [%rd77];
	add.f32 	%f322, %f322, %f158;
	add.s64 	%rd77, %rd77, 1024;
	add.s32 	%r205, %r205, 1;
	setp.ne.s32 	%p15, %r205, 0;
	@%p15 bra 	$L__BB6_41;
$L__BB6_42:
	// begin inline asm
	mov.u32 %r82, %laneid;
	// end inline asm
	mov.b32 	%r84, %f322;
	mov.b32 	%r85, 1;
	mov.b32 	%r106, 31;
	mov.b32 	%r107, -1;
	// begin inline asm
	shfl.sync.down.b32 %r83, %r84, %r85, %r106, %r107;
	// end inline asm
	setp.gt.s32 	%p16, %r82, 30;
	mov.b32 	%f159, %r83;
	add.f32 	%f160, %f322, %f159;
	selp.f32 	%f161, %f322, %f160, %p16;
	mov.b32 	%r89, %f161;
	mov.b32 	%r90, 2;
	// begin inline asm
	shfl.sync.down.b32 %r88, %r89, %r90, %r106, %r107;
	// end inline asm
	setp.gt.s32 	%p17, %r82, 29;
	mov.b32 	%f162, %r88;
	add.f32 	%f163, %f161, %f162;
	selp.f32 	%f164, %f161, %f163, %p17;
	mov.b32 	%r94, %f164;
	mov.b32 	%r95, 4;
	// begin inline asm
	shfl.sync.down.b32 %r93, %r94, %r95, %r106, %r107;
	// end inline asm
	setp.gt.s32 	%p18, %r82, 27;
	mov.b32 	%f165, %r93;
	add.f32 	%f166, %f164, %f165;
	selp.f32 	%f167, %f164, %f166, %p18;
	mov.b32 	%r99, %f167;
	mov.b32 	%r100, 8;
	// begin inline asm
	shfl.sync.down.b32 %r98, %r99, %r100, %r106, %r107;
	// end inline asm
	setp.gt.s32 	%p19, %r82, 23;
	mov.b32 	%f168, %r98;
	add.f32 	%f169, %f167, %f168;
	selp.f32 	%f170, %f167, %f169, %p19;
	mov.b32 	%r104, %f170;
	mov.b32 	%r105, 16;
	// begin inline asm
	shfl.sync.down.b32 %r103, %r104, %r105, %r106, %r107;
	// end inline asm
	setp.gt.s32 	%p20, %r82, 15;
	mov.b32 	%f171, %r103;
	add.f32 	%f37, %f170, %f171;
	selp.f32 	%f323, %f170, %f37, %p20;
	setp.ne.s32 	%p21, %r82, 0;
	@%p21 bra 	$L__BB6_44;
	shr.u32 	%r108, %r27, 3;
	and.b32  	%r109, %r108, 124;
	mov.u32 	%r110, _ZZN3cub18CUB_300001_SM_10006detail6reduce18DeviceReduceKernelINS2_10policy_hubIfyN4cuda3std3__44plusIfEEE10Policy1000EN6thrust24THRUST_300001_SM_1000_NS10device_ptrIfEEyS9_fNS7_10__identityEEEvT0_PT3_T1_NS0_13GridEvenShareISK_EET2_T4_E12temp_storage;
	add.s32 	%r111, %r110, %r109;
	st.shared.f32 	[%r111+8], %f37;
$L__BB6_44:
	bar.sync 	0;
	setp.ne.s32 	%p22, %r27, 0;
	@%p22 bra 	$L__BB6_46;
	ld.shared.f32 	%f172, [_ZZN3cub18CUB_300001_SM_10006detail6reduce18DeviceReduceKernelINS2_10policy_hubIfyN4cuda3std3__44plusIfEEE10Policy1000EN6thrust24THRUST_300001_SM_1000_NS10device_ptrIfEEyS9_fNS7_10__identityEEEvT0_PT3_T1_NS0_13GridEvenShareISK_EET2_T4_E12temp_storage+12];
	add.f32 	%f173, %f323, %f172;
	ld.shared.f32 	%f174, [_ZZN3cub18CUB_300001_SM_10006detail6reduce18DeviceReduceKernelINS2_10policy_hubIfyN4cuda3std3__44plusIfEEE10Policy1000EN6thrust24THRUST_300001_SM_1000_NS10device_ptrIfEEyS9_fNS7_10__identityEEEvT0_PT3_T1_NS0_13GridEvenShareISK_EET2_T4_E12temp_storage+16];
	add.f32 	%f175, %f173, %f174;
	ld.shared.f32 	%f176, [_ZZN3cub18CUB_300001_SM_10006detail6reduce18DeviceReduceKernelINS2_10policy_hubIfyN4cuda3std3__44plusIfEEE10Policy1000EN6thrust24THRUST_300001_SM_1000_NS10device_ptrIfEEyS9_fNS7_10__identityEEEvT0_PT3_T1_NS0_13GridEvenShareISK_EET2_T4_E12temp_storage+20];
	add.f32 	%f177, %f175, %f176;
	ld.shared.f32 	%f178, [_ZZN3cub18CUB_300001_SM_10006detail6reduce18DeviceReduceKernelINS2_10policy_hubIfyN4cuda3std3__44plusIfEEE10Policy1000EN6thrust24THRUST_300001_SM_1000_NS10device_ptrIfEEyS9_fNS7_10__identityEEEvT0_PT3_T1_NS0_13GridEvenShareISK_EET2_T4_E12temp_storage+24];
	add.f32 	%f179, %f177, %f178;
	ld.shared.f32 	%f180, [_ZZN3cub18CUB_300001_SM_10006detail6reduce18DeviceReduceKernelINS2_10policy_hubIfyN4cuda3std3__44plusIfEEE10Policy1000EN6thrust24THRUST_300001_SM_1000_NS10device_ptrIfEEyS9_fNS7_10__identityEEEvT0_PT3_T1_NS0_13GridEvenShareISK_EET2_T4_E12temp_storage+28];
	add.f32 	%f181, %f179, %f180;
	ld.shared.f32 	%f182, [_ZZN3cub18CUB_300001_SM_10006detail6reduce18DeviceReduceKernelINS2_10policy_hubIfyN4cuda3std3__44plusIfEEE10Policy1000EN6thrust24THRUST_300001_SM_1000_NS10device_ptrIfEEyS9_fNS7_10__identityEEEvT0_PT3_T1_NS0_13GridEvenShareISK_EET2_T4_E12temp_storage+32];
	add.f32 	%f183, %f181, %f182;
	ld.shared.f32 	%f184, [_ZZN3cub18CUB_300001_SM_10006detail6reduce18DeviceReduceKernelINS2_10policy_hubIfyN4cuda3std3__44plusIfEEE10Policy1000EN6thrust24THRUST_300001_SM_1000_NS10device_ptrIfEEyS9_fNS7_10__identityEEEvT0_PT3_T1_NS0_13GridEvenShareISK_EET2_T4_E12temp_storage+36];
	add.f32 	%f323, %f183, %f184;
$L__BB6_46:
	mov.u32 	%r189, %tid.x;
	setp.ne.s32 	%p56, %r189, 0;
	@%p56 bra 	$L__BB6_48;
	ld.param.u64 	%rd71, [_ZN3cub18CUB_300001_SM_10006detail6reduce18DeviceReduceKernelINS2_10policy_hubIfyN4cuda3std3__44plusIfEEE10Policy1000EN6thrust24THRUST_300001_SM_1000_NS10device_ptrIfEEyS9_fNS7_10__identityEEEvT0_PT3_T1_NS0_13GridEvenShareISK_EET2_T4__param_1];
	cvta.to.global.u64 	%rd68, %rd71;
	mul.wide.u32 	%rd69, %r2, 4;
	add.s64 	%rd70, %rd68, %rd69;
	st.global.f32 	[%rd70], %f323;
$L__BB6_48:
	ret;

}
	// .globl	_ZN3cub18CUB_300001_SM_10006detail6reduce28DeviceReduceSingleTileKernelINS2_10policy_hubIfyN4cuda3std3__44plusIfEEE10Policy1000EPfSC_iS9_ffNS7_10__identityEEEvT0_T1_T2_T3_T4_T6_
.visible .entry _ZN3cub18CUB_300001_SM_10006detail6reduce28DeviceReduceSingleTileKernelINS2_10policy_hubIfyN4cuda3std3__44plusIfEEE10Policy1000EPfSC_iS9_ffNS7_10__identityEEEvT0_T1_T2_T3_T4_T6_(
	.param .u64 .ptr .align 1 _ZN3cub18CUB_300001_SM_10006detail6reduce28DeviceReduceSingleTileKernelINS2_10policy_hubIfyN4cuda3std3__44plusIfEEE10Policy1000EPfSC_iS9_ffNS7_10__identityEEEvT0_T1_T2_T3_T4_T6__param_0,
	.param .u64 .ptr .align 1 _ZN3cub18CUB_300001_SM_10006detail6reduce28DeviceReduceSingleTileKernelINS2_10policy_hubIfyN4cuda3std3__44plusIfEEE10Policy1000EPfSC_iS9_ffNS7_10__identityEEEvT0_T1_T2_T3_T4_T6__param_1,
	.param .u32 _ZN3cub18CUB_300001_SM_10006detail6reduce28DeviceReduceSingleTileKernelINS2_10policy_hubIfyN4cuda3std3__44plusIfEEE10Policy1000EPfSC_iS9_ffNS7_10__identityEEEvT0_T1_T2_T3_T4_T6__param_2,
	.param .align 1 .b8 _ZN3cub18CUB_300001_SM_10006detail6reduce28DeviceReduceSingleTileKernelINS2_10policy_hubIfyN4cuda3std3__44plusIfEEE10Policy1000EPfSC_iS9_ffNS7_10__identityEEEvT0_T1_T2_T3_T4_T6__param_3[1],
	.param .f32 _ZN3cub18CUB_300001_SM_10006detail6reduce28DeviceReduceSingleTileKernelINS2_10policy_hubIfyN4cuda3std3__44plusIfEEE10Policy1000EPfSC_iS9_ffNS7_10__identityEEEvT0_T1_T2_T3_T4_T6__param_4,
	.param .align 1 .b8 _ZN3cub18CUB_300001_SM_10006detail6reduce28DeviceReduceSingleTileKernelINS2_10policy_hubIfyN4cuda3std3__44plusIfEEE10Policy1000EPfSC_iS9_ffNS7_10__identityEEEvT0_T1_T2_T3_T4_T6__param_5[1]
)
.maxntid 256
.minnctapersm 1
{
	.reg .pred 	%p<97>;
	.reg .b32 	%r<407>;
	.reg .b32 	%f<419>;
	.reg .b64 	%rd<125>;
	// demoted variable
	.shared .align 4 .b8 _ZZN3cub18CUB_300001_SM_10006detail6reduce28DeviceReduceSingleTileKernelINS2_10policy_hubIfyN4cuda3std3__44plusIfEEE10Policy1000EPfSC_iS9_ffNS7_10__identityEEEvT0_T1_T2_T3_T4_T6_E12temp_storage[44];
	ld.param.u64 	%rd16, [_ZN3cub18CUB_300001_SM_10006detail6reduce28DeviceReduceSingleTileKernelINS2_10policy_hubIfyN4cuda3std3__44plusIfEEE10Policy1000EPfSC_iS9_ffNS7_10__identityEEEvT0_T1_T2_T3_T4_T6__param_0];
	ld.param.u64 	%rd17, [_ZN3cub18CUB_300001_SM_10006detail6reduce28DeviceReduceSingleTileKernelINS2_10policy_hubIfyN4cuda3std3__44plusIfEEE10Policy1000EPfSC_iS9_ffNS7_10__identityEEEvT0_T1_T2_T3_T4_T6__param_1];
	ld.param.u32 	%r67, [_ZN3cub18CUB_300001_SM_10006detail6reduce28DeviceReduceSingleTileKernelINS2_10policy_hubIfyN4cuda3std3__44plusIfEEE10Policy1000EPfSC_iS9_ffNS7_10__identityEEEvT0_T1_T2_T3_T4_T6__param_2];
	ld.param.f32 	%f58, [_ZN3cub18CUB_300001_SM_10006detail6reduce28DeviceReduceSingleTileKernelINS2_10policy_hubIfyN4cuda3std3__44plusIfEEE10Policy1000EPfSC_iS9_ffNS7_10__identityEEEvT0_T1_T2_T3_T4_T6__param_4];
	cvta.to.global.u64 	%rd1, %rd17;
	setp.ne.s32 	%p1, %r67, 0;
	@%p1 bra 	$L__BB7_3;
	mov.u32 	%r380, %tid.x;
	setp.ne.s32 	%p96, %r380, 0;
	@%p96 bra 	$L__BB7_74;
	st.global.f32 	[%rd1], %f58;
	bra.uni 	$L__BB7_74;
$L__BB7_3:
	and.b64  	%rd18, %rd16, 15;
	setp.ne.s64 	%p2, %rd18, 0;
	@%p2 bra 	$L__BB7_38;
	setp.gt.s32 	%p49, %r67, 4095;
	@%p49 bra 	$L__BB7_22;
	mov.u32 	%r1, %tid.x;
	setp.ge.s32 	%p66, %r1, %r67;
	mov.f32 	%f397, 0f00000000;
	mov.u32 	%r384, %r1;
	@%p66 bra 	$L__BB7_7;
	mul.wide.u32 	%rd113, %r1, 4;
	add.s64 	%rd112, %rd16, %rd113;
	// begin inline asm
	ld.global.nc.u32 %r300, [%rd112];
	// end inline asm
	mov.b32 	%f397, %r300;
	add.s32 	%r384, %r1, 256;
$L__BB7_7:
	setp.ge.s32 	%p67, %r384, %r67;
	@%p67 bra 	$L__BB7_13;
	not.b32 	%r301, %r384;
	add.s32 	%r4, %r67, %r301;
	and.b32  	%r302, %r4, 768;
	setp.eq.s32 	%p68, %r302, 768;
	@%p68 bra 	$L__BB7_11;
	mul.wide.u32 	%rd114, %r384, 4;
	add.s64 	%rd121, %rd16, %rd114;
	shr.u32 	%r303, %r4, 8;
	add.s32 	%r304, %r303, 1;
	and.b32  	%r305, %r304, 3;
	neg.s32 	%r382, %r305;
$L__BB7_10:
	.pragma "nounroll";
	// begin inline asm
	ld.global.nc.u32 %r306, [%rd121];
	// end inline asm
	mov.b32 	%f323, %r306;
	add.f32 	%f397, %f397, %f323;
	add.s32 	%r384, %r384, 256;
	add.s64 	%rd121, %rd121, 1024;
	add.s32 	%r382, %r382, 1;
	setp.ne.s32 	%p69, %r382, 0;
	@%p69 bra 	$L__BB7_10;
$L__BB7_11:
	setp.lt.u32 	%p70, %r4, 768;
	@%p70 bra 	$L__BB7_13;
$L__BB7_12:
	mul.wide.s32 	%rd120, %r384, 4;
	add.s64 	%rd116, %rd16, %rd120;
	// begin inline asm
	ld.global.nc.u32 %r307, [%rd116];
	// end inline asm
	mov.b32 	%f324, %r307;
	add.f32 	%f325, %f397, %f324;
	add.s64 	%rd117, %rd116, 1024;
	// begin inline asm
	ld.global.nc.u32 %r308, [%rd117];
	// end inline asm
	mov.b32 	%f326, %r308;
	add.f32 	%f327, %f325, %f326;
	add.s64 	%rd118, %rd116, 2048;
	// begin inline asm
	ld.global.nc.u32 %r309, [%rd118];
	// end inline asm
	mov.b32 	%f328, %r309;
	add.f32 	%f329, %f327, %f328;
	add.s64 	%rd119, %rd116, 3072;
	// begin inline asm
	ld.global.nc.u32 %r310, [%rd119];
	// end inline asm
	mov.b32 	%f330, %r310;
	add.f32 	%f397, %f329, %f330;
	add.s32 	%r384, %r384, 1024;
	setp.lt.s32 	%p71, %r384, %r67;
	@%p71 bra 	$L__BB7_12;
$L__BB7_13:
	setp.lt.s32 	%p72, %r67, 256;
	@%p72 bra 	$L__BB7_18;
	// begin inline asm
	mov.u32 %r349, %laneid;
	// end inline asm
	mov.b32 	%r351, %f397;
	mov.b32 	%r352, 1;
	mov.b32 	%r373, 31;
	mov.b32 	%r374, -1;
	// begin inline asm
	shfl.sync.down.b32 %r350, %r351, %r352, %r373, %r374;
	// end inline asm
	setp.gt.s32 	%p88, %r349, 30;
	mov.b32 	%f365, %r350;
	add.f32 	%f366, %f397, %f365;
	selp.f32 	%f367, %f397, %f366, %p88;
	mov.b32 	%r356, %f367;
	mov.b32 	%r357, 2;
	// begin inline asm
	shfl.sync.down.b32 %r355, %r356, %r357, %r373, %r374;
	// end inline asm
	setp.gt.s32 	%p89, %r349, 29;
	mov.b32 	%f368, %r355;
	add.f32 	%f369, %f367, %f368;
	selp.f32 	%f370, %f367, %f369, %p89;
	mov.b32 	%r361, %f370;
	mov.b32 	%r362, 4;
	// begin inline asm
	shfl.sync.down.b32 %r360, %r361, %r362, %r373, %r374;
	// end inline asm
	setp.gt.s32 	%p90, %r349, 27;
	mov.b32 	%f371, %r360;
	add.f32 	%f372, %f370, %f371;
	selp.f32 	%f373, %f370, %f372, %p90;
	mov.b32 	%r366, %f373;
	mov.b32 	%r367, 8;
	// begin inline asm
	shfl.sync.down.b32 %r365, %r366, %r367, %r373, %r374;
	// end inline asm
	setp.gt.s32 	%p91, %r349, 23;
	mov.b32 	%f374, %r365;
	add.f32 	%f375, %f373, %f374;
	selp.f32 	%f376, %f373, %f375, %p91;
	mov.b32 	%r371, %f376;
	mov.b32 	%r372, 16;
	// begin inline asm
	shfl.sync.down.b32 %r370, %r371, %r372, %r373, %r374;
	// end inline asm
	setp.gt.s32 	%p92, %r349, 15;
	mov.b32 	%f377, %r370;
	add.f32 	%f10, %f376, %f377;
	selp.f32 	%f418, %f376, %f10, %p92;
	setp.ne.s32 	%p93, %r349, 0;
	@%p93 bra 	$L__BB7_16;
	shr.u32 	%r375, %r1, 3;
	and.b32  	%r376, %r375, 124;
	mov.u32 	%r377, _ZZN3cub18CUB_300001_SM_10006detail6reduce28DeviceReduceSingleTileKernelINS2_10policy_hubIfyN4cuda3std3__44plusIfEEE10Policy1000EPfSC_iS9_ffNS7_10__identityEEEvT0_T1_T2_T3_T4_T6_E12temp_storage;
	add.s32 	%r378, %r377, %r376;
	st.shared.f32 	[%r378+8], %f10;
$L__BB7_16:
	bar.sync 	0;
	setp.ne.s32 	%p94, %r1, 0;
	@%p94 bra 	$L__BB7_72;
	ld.shared.f32 	%f378, [_ZZN3cub18CUB_300001_SM_10006detail6reduce28DeviceReduceSingleTileKernelINS2_10policy_hubIfyN4cuda3std3__44plusIfEEE10Policy1000EPfSC_iS9_ffNS7_10__identityEEEvT0_T1_T2_T3_T4_T6_E12temp_storage+12];
	add.f32 	%f379, %f418, %f378;
	ld.shared.f32 	%f380, [_ZZN3cub18CUB_300001_SM_10006detail6reduce28DeviceReduceSingleTileKernelINS2_10policy_hubIfyN4cuda3std3__44plusIfEEE10Policy1000EPfSC_iS9_ffNS7_10__identityEEEvT0_T1_T2_T3_T4_T6_E12temp_storage+16];
	add.f32 	%f381, %f379, %f380;
	ld.shared.f32 	%f382, [_ZZN3cub18CUB_300001_SM_10006detail6reduce28DeviceReduceSingleTileKernelINS2_10policy_hubIfyN4cuda3std3__44plusIfEEE10Policy1000EPfSC_iS9_ffNS7_10__identityEEEvT0_T1_T2_T3_T4_T6_E12temp_storage+20];
	add.f32 	%f383, %f381, %f382;
	ld.shared.f32 	%f384, [_ZZN3cub18CUB_300001_SM_10006detail6reduce28DeviceReduceSingleTileKernelINS2_10policy_hubIfyN4cuda3std3__44plusIfEEE10Policy1000EPfSC_iS9_ffNS7_10__identityEEEvT0_T1_T2_T3_T4_T6_E12temp_storage+24];
	add.f32 	%f385, %f383, %f384;
	ld.shared.f32 	%f386, [_ZZN3cub18CUB_300001_SM_10006detail6reduce28DeviceReduceSingleTileKernelINS2_10policy_hubIfyN4cuda3std3__44plusIfEEE10Policy1000EPfSC_iS9_ffNS7_10__identityEEEvT0_T1_T2_T3_T4_T6_E12temp_storage+28];
	add.f32 	%f387, %f385, %f386;
	ld.shared.f32 	%f388, [_ZZN3cub18CUB_300001_SM_10006detail6reduce28DeviceReduceSingleTileKernelINS2_10policy_hubIfyN4cuda3std3__44plusIfEEE10Policy1000EPfSC_iS9_ffNS7_10__identityEEEvT0_T1_T2_T3_T4_T6_E12temp_storage+32];
	add.f32 	%f389, %f387, %f388;
	ld.shared.f32 	%f390, [_ZZN3cub18CUB_300001_SM_10006detail6reduce28DeviceReduceSingleTileKernelINS2_10policy_hubIfyN4cuda3std3__44plusIfEEE10Policy1000EPfSC_iS9_ffNS7_10__identityEEEvT0_T1_T2_T3_T4_T6_E12temp_storage+36];
	add.f32 	%f418, %f389, %f390;
	bra.uni 	$L__BB7_72;
$L__BB7_18:
	// begin inline asm
	mov.u32 %r311, %laneid;
	// end inline asm
	and.b32  	%r337, %r1, 992;
	add.s32 	%r338, %r337, 32;
	setp.gt.s32 	%p73, %r338, %r67;
	not.b32 	%r339, %r337;
	add.s32 	%r340, %r67, %r339;
	selp.b32 	%r335, %r340, 31, %p73;
	mov.b32 	%r313, %f397;
	mov.b32 	%r314, 1;
	mov.b32 	%r336, -1;
	// begin inline asm
	shfl.sync.down.b32 %r312, %r313, %r314, %r335, %r336;
	// end inline asm
	setp.lt.s32 	%p74, %r311, %r335;
	mov.b32 	%f331, %r312;
	add.f32 	%f332, %f397, %f331;
	selp.f32 	%f333, %f332, %f397, %p74;
	mov.b32 	%r318, %f333;
	mov.b32 	%r319, 2;
	// begin inline asm
	shfl.sync.down.b32 %r317, %r318, %r319, %r335, %r336;
	// end inline asm
	add.s32 	%r341, %r311, 2;
	setp.gt.s32 	%p75, %r341, %r335;
	mov.b32 	%f334, %r317;
	add.f32 	%f335, %f333, %f334;
	selp.f32 	%f336, %f333, %f335, %p75;
	mov.b32 	%r323, %f336;
	mov.b32 	%r324, 4;
	// begin inline asm
	shfl.sync.down.b32 %r322, %r323, %r324, %r335, %r336;
	// end inline asm
	add.s32 	%r342, %r311, 4;
	setp.gt.s32 	%p76, %r342, %r335;
	mov.b32 	%f337, %r322;
	add.f32 	%f338, %f336, %f337;
	selp.f32 	%f339, %f336, %f338, %p76;
	mov.b32 	%r328, %f339;
	mov.b32 	%r329, 8;
	// begin inline asm
	shfl.sync.down.b32 %r327, %r328, %r329, %r335, %r336;
	// end inline asm
	add.s32 	%r343, %r311, 8;
	setp.gt.s32 	%p77, %r343, %r335;
	mov.b32 	%f340, %r327;
	add.f32 	%f341, %f339, %f340;
	selp.f32 	%f342, %f339, %f341, %p77;
	mov.b32 	%r333, %f342;
	mov.b32 	%r334, 16;
	// begin inline asm
	shfl.sync.down.b32 %r332, %r333, %r334, %r335, %r336;
	// end inline asm
	add.s32 	%r344, %r311, 16;
	setp.gt.s32 	%p78, %r344, %r335;
	mov.b32 	%f343, %r332;
	add.f32 	%f344, %f342, %f343;
	selp.f32 	%f418, %f342, %f344, %p78;
	setp.ne.s32 	%p79, %r311, 0;
	@%p79 bra 	$L__BB7_20;
	shr.u32 	%r345, %r1, 3;
	and.b32  	%r346, %r345, 124;
	mov.u32 	%r347, _ZZN3cub18CUB_300001_SM_10006detail6reduce28DeviceReduceSingleTileKernelINS2_10policy_hubIfyN4cuda3std3__44plusIfEEE10Policy1000EPfSC_iS9_ffNS7_10__identityEEEvT0_T1_T2_T3_T4_T6_E12temp_storage;
	add.s32 	%r348, %r347, %r346;
	st.shared.f32 	[%r348+8], %f418;
$L__BB7_20:
	bar.sync 	0;
	setp.ne.s32 	%p80, %r1, 0;
	@%p80 bra 	$L__BB7_72;
	setp.gt.s32 	%p81, %r67, 32;
	ld.shared.f32 	%f345, [_ZZN3cub18CUB_300001_SM_10006detail6reduce28DeviceReduceSingleTileKernelINS2_10policy_hubIfyN4cuda3std3__44plusIfEEE10Policy1000EPfSC_iS9_ffNS7_10__identityEEEvT0_T1_T2_T3_T4_T6_E12temp_storage+12];
	add.f32 	%f346, %f418, %f345;
	selp.f32 	%f347, %f346, %f418, %p81;
	setp.gt.s32 	%p82, %r67, 64;
	ld.shared.f32 	%f348, [_ZZN3cub18CUB_300001_SM_10006detail6reduce28DeviceReduceSingleTileKernelINS2_10policy_hubIfyN4cuda3std3__44plusIfEEE10Policy1000EPfSC_iS9_ffNS7_10__identityEEEvT0_T1_T2_T3_T4_T6_E12temp_storage+16];
	add.f32 	%f349, %f348, %f347;
	selp.f32 	%f350, %f349, %f347, %p82;
	setp.gt.s32 	%p83, %r67, 96;
	ld.shared.f32 	%f351, [_ZZN3cub18CUB_300001_SM_10006detail6reduce28DeviceReduceSingleTileKernelINS2_10policy_hubIfyN4cuda3std3__44plusIfEEE10Policy1000EPfSC_iS9_ffNS7_10__identityEEEvT0_T1_T2_T3_T4_T6_E12temp_storage+20];
	add.f32 	%f352, %f351, %f350;
	selp.f32 	%f353, %f352, %f350, %p83;
	setp.gt.s32 	%p84, %r67, 128;
	ld.shared.f32 	%f354, [_ZZN3cub18CUB_300001_SM_10006detail6reduce28DeviceReduceSingleTileKernelINS2_10policy_hubIfyN4cuda3std3__44plusIfEEE10Policy1000EPfSC_iS9_ffNS7_10__identityEEEvT0_T1_T2_T3_T4_T6_E12temp_storage+24];
	add.f32 	%f355, %f354, %f353;
	selp.f32 	%f356, %f355, %f353, %p84;
	setp.gt.s32 	%p85, %r67, 160;
	ld.shared.f32 	%f357, [_ZZN3cub18CUB_300001_SM_10006detail6reduce28DeviceReduceSingleTileKernelINS2_10policy_hubIfyN4cuda3std3__44plusIfEEE10Policy1000EPfSC_iS9_ffNS7_10__identityEEEvT0_T1_T2_T3_T4_T6_E12temp_storage+28];
	add.f32 	%f358, %f357, %f356;
	selp.f32 	%f359, %f358, %f356, %p85;
	setp.gt.s32 	%p86, %r67, 192;
	ld.shared.f32 	%f360, [_ZZN3cub18CUB_300001_SM_10006detail6reduce28DeviceReduceSingleTileKernelINS2_10policy_hubIfyN4cuda3std3__44plusIfEEE10Policy1000EPfSC_iS9_ffNS7_10__identityEEEvT0_T1_T2_T3_T4_T6_E12temp_storage+32];
	add.f32 	%f361, %f360, %f359;
	selp.f32 	%f362, %f361, %f359, %p86;
	setp.gt.s32 	%p87, %r67, 224;
	ld.shared.f32 	%f363, [_ZZN3cub18CUB_300001_SM_10006detail6reduce28DeviceReduceSingleTileKernelINS2_10policy_hubIfyN4cuda3std3__44plusIfEEE10Policy1000EPfSC_iS9_ffNS7_10__identityEEEvT0_T1_T2_T3_T4_T6_E12temp_storage+36];
	add.f32 	%f364, %f363, %f362;
	selp.f32 	%f418, %f364, %f362, %p87;
	bra.uni 	$L__BB7_72;
$L__BB7_22:
	mov.u32 	%r13, %tid.x;
	shl.b32 	%r224, %r13, 2;
	mul.wide.u32 	%rd86, %r224, 4;
	add.s64 	%rd76, %rd16, %rd86;
	// begin inline asm
	ld.global.nc.v2.u64 {%rd74, %rd75}, [%rd76];
	// end inline asm
	mov.b64 	{%r225, %r226}, %rd75;
	mov.b64 	{%r227, %r228}, %rd74;
	mov.b32 	%f225, %r228;
	mov.b32 	%f226, %r227;
	mov.b32 	%f227, %r226;
	mov.b32 	%f228, %r225;
	add.s64 	%rd79, %rd76, 4096;
	// begin inline asm
	ld.global.nc.v2.u64 {%rd77, %rd78}, [%rd79];
	// end inline asm
	mov.b64 	{%r229, %r230}, %rd78;
	mov.b64 	{%r231, %r232}, %rd77;
	mov.b32 	%f229, %r232;
	mov.b32 	%f230, %r231;
	mov.b32 	%f231, %r230;
	mov.b32 	%f232, %r229;
	add.s64 	%rd82, %rd76, 8192;
	// begin inline asm
	ld.global.nc.v2.u64 {%rd80, %rd81}, [%rd82];
	// end inline asm
	mov.b64 	{%r233, %r234}, %rd81;
	mov.b64 	{%r235, %r236}, %rd80;
	mov.b32 	%f233, %r236;
	mov.b32 	%f234, %r235;
	mov.b32 	%f235, %r234;
	mov.b32 	%f236, %r233;
	add.s64 	%rd85, %rd76, 12288;
	// begin inline asm
	ld.global.nc.v2.u64 {%rd83, %rd84}, [%rd85];
	// end inline asm
	mov.b64 	{%r237, %r238}, %rd84;
	mov.b64 	{%r239, %r240}, %rd83;
	mov.b32 	%f237, %r240;
	mov.b32 	%f238, %r239;
	mov.b32 	%f239, %r238;
	mov.b32 	%f240, %r237;
	add.f32 	%f241, %f226, %f225;
	add.f32 	%f242, %f228, %f227;
	add.f32 	%f243, %f230, %f229;
	add.f32 	%f244, %f232, %f231;
	add.f32 	%f245, %f234, %f233;
	add.f32 	%f246, %f236, %f235;
	add.f32 	%f247, %f238, %f237;
	add.f32 	%f248, %f240, %f239;
	add.f32 	%f249, %f241, %f242;
	add.f32 	%f250, %f243, %f244;
	add.f32 	%f251, %f245, %f246;
	add.f32 	%f252, %f247, %f248;
	add.f32 	%f253, %f249, %f250;
	add.f32 	%f254, %f251, %f252;
	add.f32 	%f404, %f253, %f254;
	setp.lt.u32 	%p50, %r67, 8192;
	mov.b32 	%r387, 4096;
	@%p50 bra 	$L__BB7_26;
	add.s32 	%r14, %r67, -4096;
	mov.b32 	%r387, 4096;
$L__BB7_24:
	mul.wide.s32 	%rd99, %r387, 4;
	add.s64 	%rd89, %rd76, %rd99;
	// begin inline asm
	ld.global.nc.v2.u64 {%rd87, %rd88}, [%rd89];
	// end inline asm
	mov.b64 	{%r242, %r243}, %rd88;
	mov.b64 	{%r244, %r245}, %rd87;
	mov.b32 	%f255, %r245;
	mov.b32 	%f256, %r244;
	mov.b32 	%f257, %r243;
	mov.b32 	%f258, %r242;
	add.s64 	%rd92, %rd89, 4096;
	// begin inline asm
	ld.global.nc.v2.u64 {%rd90, %rd91}, [%rd92];
	// end inline asm
	mov.b64 	{%r246, %r247}, %rd91;
	mov.b64 	{%r248, %r249}, %rd90;
	mov.b32 	%f259, %r249;
	mov.b32 	%f260, %r248;
	mov.b32 	%f261, %r247;
	mov.b32 	%f262, %r246;
	add.s64 	%rd95, %rd89, 8192;
	// begin inline asm
	ld.global.nc.v2.u64 {%rd93, %rd94}, [%rd95];
	// end inline asm
	mov.b64 	{%r250, %r251}, %rd94;
	mov.b64 	{%r252, %r253}, %rd93;
	mov.b32 	%f263, %r253;
	mov.b32 	%f264, %r252;
	mov.b32 	%f265, %r251;
	mov.b32 	%f266, %r250;
	add.s64 	%rd98, %rd89, 12288;
	// begin inline asm
	ld.global.nc.v2.u64 {%rd96, %rd97}, [%rd98];
	// end inline asm
	mov.b64 	{%r254, %r255}, %rd97;
	mov.b64 	{%r256, %r257}, %rd96;
	mov.b32 	%f267, %r257;
	mov.b32 	%f268, %r256;
	mov.b32 	%f269, %r255;
	mov.b32 	%f270, %r254;
	add.f32 	%f271, %f404, %f256;
	add.f32 	%f272, %f255, %f258;
	add.f32 	%f273, %f257, %f260;
	add.f32 	%f274, %f259, %f262;
	add.f32 	%f275, %f261, %f264;
	add.f32 	%f276, %f263, %f266;
	add.f32 	%f277, %f265, %f268;
	add.f32 	%f278, %f267, %f270;
	add.f32 	%f279, %f271, %f272;
	add.f32 	%f280, %f273, %f274;
	add.f32 	%f281, %f275, %f276;
	add.f32 	%f282, %f277, %f278;
	add.f32 	%f283, %f279, %f280;
	add.f32 	%f284, %f281, %f282;
	add.f32 	%f285, %f283, %f284;
	add.f32 	%f404, %f285, %f269;
	sub.s32 	%r258, %r67, %r387;
	setp.lt.s32 	%p51, %r258, 4096;
	@%p51 bra 	$L__BB7_34;
	add.s32 	%r387, %r387, 4096;
	setp.le.s32 	%p52, %r387, %r14;
	@%p52 bra 	$L__BB7_24;
$L__BB7_26:
	setp.le.s32 	%p53, %r67, %r387;
	@%p53 bra 	$L__BB7_34;
	sub.s32 	%r18, %r67, %r387;
	setp.ge.s32 	%p54, %r13, %r18;
	@%p54 bra 	$L__BB7_34;
	not.b32 	%r259, %r13;
	add.s32 	%r260, %r67, %r259;
	sub.s32 	%r19, %r260, %r387;
	and.b32  	%r261, %r19, 768;
	setp.eq.s32 	%p55, %r261, 768;
	mov.u32 	%r391, %r13;
	@%p55 bra 	$L__BB7_31;
	add.s32 	%r389, %r13, %r387;
	shr.u32 	%r262, %r19, 8;
	add.s32 	%r263, %r262, 1;
	and.b32  	%r264, %r263, 3;
	neg.s32 	%r388, %r264;
	mov.u32 	%r391, %r13;
$L__BB7_30:
	.pragma "nounroll";
	mul.wide.u32 	%rd101, %r389, 4;
	add.s64 	%rd100, %rd16, %rd101;
	// begin inline asm
	ld.global.nc.u32 %r265, [%rd100];
	// end inline asm
	mov.b32 	%f287, %r265;
	add.f32 	%f404, %f404, %f287;
	add.s32 	%r391, %r391, 256;
	add.s32 	%r389, %r389, 256;
	add.s32 	%r388, %r388, 1;
	setp.ne.s32 	%p56, %r388, 0;
	@%p56 bra 	$L__BB7_30;
$L__BB7_31:
	setp.lt.u32 	%p57, %r19, 768;
	@%p57 bra 	$L__BB7_34;
	cvt.u64.u32 	%rd102, %r391;
	cvt.u64.u32 	%rd103, %r387;
	add.s64 	%rd104, %rd102, %rd103;
	shl.b64 	%rd105, %rd104, 2;
	add.s64 	%rd106, %rd105, %rd16;
	add.s64 	%rd122, %rd106, 2048;
	add.s32 	%r392, %r391, %r387;
$L__BB7_33:
	mul.wide.u32 	%rd111, %r392, 4;
	add.s64 	%rd107, %rd16, %rd111;
	// begin inline asm
	ld.global.nc.u32 %r266, [%rd107];
	// end inline asm
	mov.b32 	%f288, %r266;
	add.f32 	%f289, %f404, %f288;
	add.s64 	%rd108, %rd122, -1024;
	// begin inline asm
	ld.global.nc.u32 %r267, [%rd108];
	// end inline asm
	mov.b32 	%f290, %r267;
	add.f32 	%f291, %f289, %f290;
	// begin inline asm
	ld.global.nc.u32 %r268, [%rd122];
	// end inline asm
	mov.b32 	%f292, %r268;
	add.f32 	%f293, %f291, %f292;
	add.s64 	%rd110, %rd122, 1024;
	// begin inline asm
	ld.global.nc.u32 %r269, [%rd110];
	// end inline asm
	mov.b32 	%f294, %r269;
	add.f32 	%f404, %f293, %f294;
	add.s32 	%r391, %r391, 1024;
	add.s64 	%rd122, %rd122, 4096;
	add.s32 	%r392, %r392, 1024;
	setp.lt.s32 	%p58, %r391, %r18;
	@%p58 bra 	$L__BB7_33;
$L__BB7_34:
	// begin inline asm
	mov.u32 %r270, %laneid;
	// end inline asm
	mov.b32 	%r272, %f404;
	mov.b32 	%r273, 1;
	mov.b32 	%r294, 31;
	mov.b32 	%r295, -1;
	// begin inline asm
	shfl.sync.down.b32 %r271, %r272, %r273, %r294, %r295;
	// end inline asm
	setp.gt.s32 	%p59, %r270, 30;
	mov.b32 	%f295, %r271;
	add.f32 	%f296, %f404, %f295;
	selp.f32 	%f297, %f404, %f296, %p59;
	mov.b32 	%r277, %f297;
	mov.b32 	%r278, 2;
	// begin inline asm
	shfl.sync.down.b32 %r276, %r277, %r278, %r294, %r295;
	// end inline asm
	setp.gt.s32 	%p60, %r270, 29;
	mov.b32 	%f298, %r276;
	add.f32 	%f299, %f297, %f298;
	selp.f32 	%f300, %f297, %f299, %p60;
	mov.b32 	%r282, %f300;
	mov.b32 	%r283, 4;
	// begin inline asm
	shfl.sync.down.b32 %r281, %r282, %r283, %r294, %r295;
	// end inline asm
	setp.gt.s32 	%p61, %r270, 27;
	mov.b32 	%f301, %r281;
	add.f32 	%f302, %f300, %f301;
	selp.f32 	%f303, %f300, %f302, %p61;
	mov.b32 	%r287, %f303;
	mov.b32 	%r288, 8;
	// begin inline asm
	shfl.sync.down.b32 %r286, %r287, %r288, %r294, %r295;
	// end inline asm
	setp.gt.s32 	%p62, %r270, 23;
	mov.b32 	%f304, %r286;
	add.f32 	%f305, %f303, %f304;
	selp.f32 	%f306, %f303, %f305, %p62;
	mov.b32 	%r292, %f306;
	mov.b32 	%r293, 16;
	// begin inline asm
	shfl.sync.down.b32 %r291, %r292, %r293, %r294, %r295;
	// end inline asm
	setp.gt.s32 	%p63, %r270, 15;
	mov.b32 	%f307, %r291;
	add.f32 	%f26, %f306, %f307;
	selp.f32 	%f418, %f306, %f26, %p63;
	setp.ne.s32 	%p64, %r270, 0;
	@%p64 bra 	$L__BB7_36;
	shr.u32 	%r296, %r13, 3;
	and.b32  	%r297, %r296, 124;
	mov.u32 	%r298, _ZZN3cub18CUB_300001_SM_10006detail6reduce28DeviceReduceSingleTileKernelINS2_10policy_hubIfyN4cuda3std3__44plusIfEEE10Policy1000EPfSC_iS9_ffNS7_10__identityEEEvT0_T1_T2_T3_T4_T6_E12temp_storage;
	add.s32 	%r299, %r298, %r297;
	st.shared.f32 	[%r299+8], %f26;
$L__BB7_36:
	bar.sync 	0;
	setp.ne.s32 	%p65, %r13, 0;
	@%p65 bra 	$L__BB7_72;
	ld.shared.f32 	%f308, [_ZZN3cub18CUB_300001_SM_10006detail6reduce28DeviceReduceSingleTileKernelINS2_10policy_hubIfyN4cuda3std3__44plusIfEEE10Policy1000EPfSC_iS9_ffNS7_10__identityEEEvT0_T1_T2_T3_T4_T6_E12temp_storage+12];
	add.f32 	%f309, %f418, %f308;
	ld.shared.f32 	%f310, [_ZZN3cub18CUB_300001_SM_10006detail6reduce28DeviceReduceSingleTileKernelINS2_10policy_hubIfyN4cuda3std3__44plusIfEEE10Policy1000EPfSC_iS9_ffNS7_10__identityEEEvT0_T1_T2_T3_T4_T6_E12temp_storage+16];
	add.f32 	%f311, %f309, %f310;
	ld.shared.f32 	%f312, [_ZZN3cub18CUB_300001_SM_10006detail6reduce28DeviceReduceSingleTileKernelINS2_10policy_hubIfyN4cuda3std3__44plusIfEEE10Policy1000EPfSC_iS9_ffNS7_10__identityEEEvT0_T1_T2_T3_T4_T6_E12temp_storage+20];
	add.f32 	%f313, %f311, %f312;
	ld.shared.f32 	%f314, [_ZZN3cub18CUB_300001_SM_10006detail6reduce28DeviceReduceSingleTileKernelINS2_10policy_hubIfyN4cuda3std3__44plusIfEEE10Policy1000EPfSC_iS9_ffNS7_10__identityEEEvT0_T1_T2_T3_T4_T6_E12temp_storage+24];
	add.f32 	%f315, %f313, %f314;
	ld.shared.f32 	%f316, [_ZZN3cub18CUB_300001_SM_10006detail6reduce28DeviceReduceSingleTileKernelINS2_10policy_hubIfyN4cuda3std3__44plusIfEEE10Policy1000EPfSC_iS9_ffNS7_10__identityEEEvT0_T1_T2_T3_T4_T6_E12temp_storage+28];
	add.f32 	%f317, %f315, %f316;
	ld.shared.f32 	%f318, [_ZZN3cub18CUB_300001_SM_10006detail6reduce28DeviceReduceSingleTileKernelINS2_10policy_hubIfyN4cuda3std3__44plusIfEEE10Policy1000EPfSC_iS9_ffNS7_10__identityEEEvT0_T1_T2_T3_T4_T6_E12temp_storage+32];
	add.f32 	%f319, %f317, %f318;
	ld.shared.f32 	%f320, [_ZZN3cub18CUB_300001_SM_10006detail6reduce28DeviceReduceSingleTileKernelINS2_10policy_hubIfyN4cuda3std3__44plusIfEEE10Policy1000EPfSC_iS9_ffNS7_10__identityEEEvT0_T1_T2_T3_T4_T6_E12temp_storage+36];
	add.f32 	%f418, %f319, %f320;
	bra.uni 	$L__BB7_72;
$L__BB7_38:
	setp.gt.s32 	%p3, %r67, 4095;
	@%p3 bra 	$L__BB7_56;
	mov.u32 	%r34, %tid.x;
	setp.ge.s32 	%p20, %r34, %r67;
	mov.f32 	%f410, 0f00000000;
	mov.u32 	%r397, %r34;
	@%p20 bra 	$L__BB7_41;
	mul.wide.u32 	%rd66, %r34, 4;
	add.s64 	%rd65, %rd16, %rd66;
	// begin inline asm
	ld.global.nc.u32 %r144, [%rd65];
	// end inline asm
	mov.b32 	%f410, %r144;
	add.s32 	%r397, %r34, 256;
$L__BB7_41:
	setp.ge.s32 	%p21, %r397, %r67;
	@%p21 bra 	$L__BB7_47;
	not.b32 	%r145, %r397;
	add.s32 	%r37, %r67, %r145;
	and.b32  	%r146, %r37, 768;
	setp.eq.s32 	%p22, %r146, 768;
	@%p22 bra 	$L__BB7_45;
	mul.wide.u32 	%rd67, %r397, 4;
	add.s64 	%rd123, %rd16, %rd67;
	shr.u32 	%r147, %r37, 8;
	add.s32 	%r148, %r147, 1;
	and.b32  	%r149, %r148, 3;
	neg.s32 	%r395, %r149;
$L__BB7_44:
	.pragma "nounroll";
	// begin inline asm
	ld.global.nc.u32 %r150, [%rd123];
	// end inline asm
	mov.b32 	%f157, %r150;
	add.f32 	%f410, %f410, %f157;
	add.s32 	%r397, %r397, 256;
	add.s64 	%rd123, %rd123, 1024;
	add.s32 	%r395, %r395, 1;
	setp.ne.s32 	%p23, %r395, 0;
	@%p23 bra 	$L__BB7_44;
$L__BB7_45:
	setp.lt.u32 	%p24, %r37, 768;
	@%p24 bra 	$L__BB7_47;
$L__BB7_46:
	mul.wide.s32 	%rd73, %r397, 4;
	add.s64 	%rd69, %rd16, %rd73;
	// begin inline asm
	ld.global.nc.u32 %r151, [%rd69];
	// end inline asm
	mov.b32 	%f158, %r151;
	add.f32 	%f159, %f410, %f158;
	add.s64 	%rd70, %rd69, 1024;
	// begin inline asm
	ld.global.nc.u32 %r152, [%rd70];
	// end inline asm
	mov.b32 	%f160, %r152;
	add.f32 	%f161, %f159, %f160;
	add.s64 	%rd71, %rd69, 2048;
	// begin inline asm
	ld.global.nc.u32 %r153, [%rd71];
	// end inline asm
	mov.b32 	%f162, %r153;
	add.f32 	%f163, %f161, %f162;
	add.s64 	%rd72, %rd69, 3072;
	// begin inline asm
	ld.global.nc.u32 %r154, [%rd72];
	// end inline asm
	mov.b32 	%f164, %r154;
	add.f32 	%f410, %f163, %f164;
	add.s32 	%r397, %r397, 1024;
	setp.lt.s32 	%p25, %r397, %r67;
	@%p25 bra 	$L__BB7_46;
$L__BB7_47:
	setp.lt.s32 	%p26, %r67, 256;
	@%p26 bra 	$L__BB7_52;
	// begin inline asm
	mov.u32 %r193, %laneid;
	// end inline asm
	mov.b32 	%r195, %f410;
	mov.b32 	%r196, 1;
	mov.b32 	%r217, 31;
	mov.b32 	%r218, -1;
	// begin inline asm
	shfl.sync.down.b32 %r194, %r195, %r196, %r217, %r218;
	// end inline asm
	setp.gt.s32 	%p42, %r193, 30;
	mov.b32 	%f199, %r194;
	add.f32 	%f200, %f410, %f199;
	selp.f32 	%f201, %f410, %f200, %p42;
	mov.b32 	%r200, %f201;
	mov.b32 	%r201, 2;
	// begin inline asm
	shfl.sync.down.b32 %r199, %r200, %r201, %r217, %r218;
	// end inline asm
	setp.gt.s32 	%p43, %r193, 29;
	mov.b32 	%f202, %r199;
	add.f32 	%f203, %f201, %f202;
	selp.f32 	%f204, %f201, %f203, %p43;
	mov.b32 	%r205, %f204;
	mov.b32 	%r206, 4;
	// begin inline asm
	shfl.sync.down.b32 %r204, %r205, %r206, %r217, %r218;
	// end inline asm
	setp.gt.s32 	%p44, %r193, 27;
	mov.b32 	%f205, %r204;
	add.f32 	%f206, %f204, %f205;
	selp.f32 	%f207, %f204, %f206, %p44;
	mov.b32 	%r210, %f207;
	mov.b32 	%r211, 8;
	// begin inline asm
	shfl.sync.down.b32 %r209, %r210, %r211, %r217, %r218;
	// end inline asm
	setp.gt.s32 	%p45, %r193, 23;
	mov.b32 	%f208, %r209;
	add.f32 	%f209, %f207, %f208;
	selp.f32 	%f210, %f207, %f209, %p45;
	mov.b32 	%r215, %f210;
	mov.b32 	%r216, 16;
	// begin inline asm
	shfl.sync.down.b32 %r214, %r215, %r216, %r217, %r218;
	// end inline asm
	setp.gt.s32 	%p46, %r193, 15;
	mov.b32 	%f211, %r214;
	add.f32 	%f38, %f210, %f211;
	selp.f32 	%f418, %f210, %f38, %p46;
	setp.ne.s32 	%p47, %r193, 0;
	@%p47 bra 	$L__BB7_50;
	shr.u32 	%r219, %r34, 3;
	and.b32  	%r220, %r219, 124;
	mov.u32 	%r221, _ZZN3cub18CUB_300001_SM_10006detail6reduce28DeviceReduceSingleTileKernelINS2_10policy_hubIfyN4cuda3std3__44plusIfEEE10Policy1000EPfSC_iS9_ffNS7_10__identityEEEvT0_T1_T2_T3_T4_T6_E12temp_storage;
	add.s32 	%r222, %r221, %r220;
	st.shared.f32 	[%r222+8], %f38;
$L__BB7_50:
	bar.sync 	0;
	setp.ne.s32 	%p48, %r34, 0;
	@%p48 bra 	$L__BB7_72;
	ld.shared.f32 	%f212, [_ZZN3cub18CUB_300001_SM_10006detail6reduce28DeviceReduceSingleTileKernelINS2_10policy_hubIfyN4cuda3std3__44plusIfEEE10Policy1000EPfSC_iS9_ffNS7_10__identityEEEvT0_T1_T2_T3_T4_T6_E12temp_storage+12];
	add.f32 	%f213, %f418, %f212;
	ld.shared.f32 	%f214, [_ZZN3cub18CUB_300001_SM_10006detail6reduce28DeviceReduceSingleTileKernelINS2_10policy_hubIfyN4cuda3std3__44plusIfEEE10Policy1000EPfSC_iS9_ffNS7_10__identityEEEvT0_T1_T2_T3_T4_T6_E12temp_storage+16];
	add.f32 	%f215, %f213, %f214;
	ld.shared.f32 	%f216, [_ZZN3cub18CUB_300001_SM_10006detail6reduce28DeviceReduceSingleTileKernelINS2_10policy_hubIfyN4cuda3std3__44plusIfEEE10Policy1000EPfSC_iS9_ffNS7_10__identityEEEvT0_T1_T2_T3_T4_T6_E12temp_storage+20];
	add.f32 	%f217, %f215, %f216;
	ld.shared.f32 	%f218, [_ZZN3cub18CUB_300001_SM_10006detail6reduce28DeviceReduceSingleTileKernelINS2_10policy_hubIfyN4cuda3std3__44plusIfEEE10Policy1000EPfSC_iS9_ffNS7_10__identityEEEvT0_T1_T2_T3_T4_T6_E12temp_storage+24];
	add.f32 	%f219, %f217, %f218;
	ld.shared.f32 	%f220, [_ZZN3cub18CUB_300001_SM_10006detail6reduce28DeviceReduceSingleTileKernelINS2_10policy_hubIfyN4cuda3std3__44plusIfEEE10Policy1000EPfSC_iS9_ffNS7_10__identityEEEvT0_T1_T2_T3_T4_T6_E12temp_storage+28];
	add.f32 	%f221, %f219, %f220;
	ld.shared.f32 	%f222, [_ZZN3cub18CUB_300001_SM_10006detail6reduce28DeviceReduceSingleTileKernelINS2_10policy_hubIfyN4cuda3std3__44plusIfEEE10Policy1000EPfSC_iS9_ffNS7_10__identityEEEvT0_T1_T2_T3_T4_T6_E12temp_storage+32];
	add.f32 	%f223, %f221, %f222;
	ld.shared.f32 	%f224, [_ZZN3cub18CUB_300001_SM_10006detail6reduce28DeviceReduceSingleTileKernelINS2_10policy_hubIfyN4cuda3std3__44plusIfEEE10Policy1000EPfSC_iS9_ffNS7_10__identityEEEvT0_T1_T2_T3_T4_T6_E12temp_storage+36];
	add.f32 	%f418, %f223, %f224;
	bra.uni 	$L__BB7_72;
$L__BB7_52:
	// begin inline asm
	mov.u32 %r155, %laneid;
	// end inline asm
	and.b32  	%r181, %r34, 992;
	add.s32 	%r182, %r181, 32;
	setp.gt.s32 	%p27, %r182, %r67;
	not.b32 	%r183, %r181;
	add.s32 	%r184, %r67, %r183;
	selp.b32 	%r179, %r184, 31, %p27;
	mov.b32 	%r157, %f410;
	mov.b32 	%r158, 1;
	mov.b32 	%r180, -1;
	// begin inline asm
	shfl.sync.down.b32 %r156, %r157, %r158, %r179, %r180;
	// end inline asm
	setp.lt.s32 	%p28, %r155, %r179;
	mov.b32 	%f165, %r156;
	add.f32 	%f166, %f410, %f165;
	selp.f32 	%f167, %f166, %f410, %p28;
	mov.b32 	%r162, %f167;
	mov.b32 	%r163, 2;
	// begin inline asm
	shfl.sync.down.b32 %r161, %r162, %r163, %r179, %r180;
	// end inline asm
	add.s32 	%r185, %r155, 2;
	setp.gt.s32 	%p29, %r185, %r179;
	mov.b32 	%f168, %r161;
	add.f32 	%f169, %f167, %f168;
	selp.f32 	%f170, %f167, %f169, %p29;
	mov.b32 	%r167, %f170;
	mov.b32 	%r168, 4;
	// begin inline asm
	shfl.sync.down.b32 %r166, %r167, %r168, %r179, %r180;
	// end inline asm
	add.s32 	%r186, %r155, 4;
	setp.gt.s32 	%p30, %r186, %r179;
	mov.b32 	%f171, %r166;
	add.f32 	%f172, %f170, %f171;
	selp.f32 	%f173, %f170, %f172, %p30;
	mov.b32 	%r172, %f173;
	mov.b32 	%r173, 8;
	// begin inline asm
	shfl.sync.down.b32 %r171, %r172, %r173, %r179, %r180;
	// end inline asm
	add.s32 	%r187, %r155, 8;
	setp.gt.s32 	%p31, %r187, %r179;
	mov.b32 	%f174, %r171;
	add.f32 	%f175, %f173, %f174;
	selp.f32 	%f176, %f173, %f175, %p31;
	mov.b32 	%r177, %f176;
	mov.b32 	%r178, 16;
	// begin inline asm
	shfl.sync.down.b32 %r176, %r177, %r178, %r179, %r180;
	// end inline asm
	add.s32 	%r188, %r155, 16;
	setp.gt.s32 	%p32, %r188, %r179;
	mov.b32 	%f177, %r176;
	add.f32 	%f178, %f176, %f177;
	selp.f32 	%f418, %f176, %f178, %p32;
	setp.ne.s32 	%p33, %r155, 0;
	@%p33 bra 	$L__BB7_54;
	shr.u32 	%r189, %r34, 3;
	and.b32  	%r190, %r189, 124;
	mov.u32 	%r191, _ZZN3cub18CUB_300001_SM_10006detail6reduce28DeviceReduceSingleTileKernelINS2_10policy_hubIfyN4cuda3std3__44plusIfEEE10Policy1000EPfSC_iS9_ffNS7_10__identityEEEvT0_T1_T2_T3_T4_T6_E12temp_storage;
	add.s32 	%r192, %r191, %r190;
	st.shared.f32 	[%r192+8], %f418;
$L__BB7_54:
	bar.sync 	0;
	setp.ne.s32 	%p34, %r34, 0;
	@%p34 bra 	$L__BB7_72;
	setp.gt.s32 	%p35, %r67, 32;
	ld.shared.f32 	%f179, [_ZZN3cub18CUB_300001_SM_10006detail6reduce28DeviceReduceSingleTileKernelINS2_10policy_hubIfyN4cuda3std3__44plusIfEEE10Policy1000EPfSC_iS9_ffNS7_10__identityEEEvT0_T1_T2_T3_T4_T6_E12temp_storage+12];
	add.f32 	%f180, %f418, %f179;
	selp.f32 	%f181, %f180, %f418, %p35;
	setp.gt.s32 	%p36, %r67, 64;
	ld.shared.f32 	%f182, [_ZZN3cub18CUB_300001_SM_10006detail6reduce28DeviceReduceSingleTileKernelINS2_10policy_hubIfyN4cuda3std3__44plusIfEEE10Policy1000EPfSC_iS9_ffNS7_10__identityEEEvT0_T1_T2_T3_T4_T6_E12temp_storage+16];
	add.f32 	%f183, %f182, %f181;
	selp.f32 	%f184, %f183, %f181, %p36;
	setp.gt.s32 	%p37, %r67, 96;
	ld.shared.f32 	%f185, [_ZZN3cub18CUB_300001_SM_10006detail6reduce28DeviceReduceSingleTileKernelINS2_10policy_hubIfyN4cuda3std3__44plusIfEEE10Policy1000EPfSC_iS9_ffNS7_10__identityEEEvT0_T1_T2_T3_T4_T6_E12temp_storage+20];
	add.f32 	%f186, %f185, %f184;
	selp.f32 	%f187, %f186, %f184, %p37;
	setp.gt.s32 	%p38, %r67, 128;
	ld.shared.f32 	%f188, [_ZZN3cub18CUB_300001_SM_10006detail6reduce28DeviceReduceSingleTileKernelINS2_10policy_hubIfyN4cuda3std3__44plusIfEEE10Policy1000EPfSC_iS9_ffNS7_10__identityEEEvT0_T1_T2_T3_T4_T6_E12temp_storage+24];
	add.f32 	%f189, %f188, %f187;
	selp.f32 	%f190, %f189, %f187, %p38;
	setp.gt.s32 	%p39, %r67, 160;
	ld.shared.f32 	%f191, [_ZZN3cub18CUB_300001_SM_10006detail6reduce28DeviceReduceSingleTileKernelINS2_10policy_hubIfyN4cuda3std3__44plusIfEEE10Policy1000EPfSC_iS9_ffNS7_10__identityEEEvT0_T1_T2_T3_T4_T6_E12temp_storage+28];
	add.f32 	%f192, %f191, %f190;
	selp.f32 	%f193, %f192, %f190, %p39;
	setp.gt.s32 	%p40, %r67, 192;
	ld.shared.f32 	%f194, [_ZZN3cub18CUB_300001_SM_10006detail6reduce28DeviceReduceSingleTileKernelINS2_10policy_hubIfyN4cuda3std3__44plusIfEEE10Policy1000EPfSC_iS9_ffNS7_10__identityEEEvT0_T1_T2_T3_T4_T6_E12temp_storage+32];
	add.f32 	%f195, %f194, %f193;
	selp.f32 	%f196, %f195, %f193, %p40;
	setp.gt.s32 	%p41, %r67, 224;
	ld.shared.f32 	%f197, [_ZZN3cub18CUB_300001_SM_10006detail6reduce28DeviceReduceSingleTileKernelINS2_10policy_hubIfyN4cuda3std3__44plusIfEEE10Policy1000EPfSC_iS9_ffNS7_10__identityEEEvT0_T1_T2_T3_T4_T6_E12temp_storage+36];
	add.f32 	%f198, %f197, %f196;
	selp.f32 	%f418, %f198, %f196, %p41;
	bra.uni 	$L__BB7_72;
$L__BB7_56:
	mov.u32 	%r46, %tid.x;
	mul.wide.u32 	%rd35, %r46, 4;
	add.s64 	%rd19, %rd16, %rd35;
	// begin inline asm
	ld.global.nc.u32 %r68, [%rd19];
	// end inline asm
	mov.b32 	%f59, %r68;
	add.s64 	%rd20, %rd19, 1024;
	// begin inline asm
	ld.global.nc.u32 %r69, [%rd20];
	// end inline asm
	mov.b32 	%f60, %r69;
	add.s64 	%rd21, %rd19, 2048;
	// begin inline asm
	ld.global.nc.u32 %r70, [%rd21];
	// end inline asm
	mov.b32 	%f61, %r70;
	add.s64 	%rd22, %rd19, 3072;
	// begin inline asm
	ld.global.nc.u32 %r71, [%rd22];
	// end inline asm
	mov.b32 	%f62, %r71;
	add.s64 	%rd23, %rd19, 4096;
	// begin inline asm
	ld.global.nc.u32 %r72, [%rd23];
	// end inline asm
	mov.b32 	%f63, %r72;
	add.s64 	%rd24, %rd19, 5120;
	// begin inline asm
	ld.global.nc.u32 %r73, [%rd24];
	// end inline asm
	mov.b32 	%f64, %r73;
	add.s64 	%rd25, %rd19, 6144;
	// begin inline asm
	ld.global.nc.u32 %r74, [%rd25];
	// end inline asm
	mov.b32 	%f65, %r74;
	add.s64 	%rd26, %rd19, 7168;
	// begin inline asm
	ld.global.nc.u32 %r75, [%rd26];
	// end inline asm
	mov.b32 	%f66, %r75;
	add.s64 	%rd27, %rd19, 8192;
	// begin inline asm
	ld.global.nc.u32 %r76, [%rd27];
	// end inline asm
	mov.b32 	%f67, %r76;
	add.s64 	%rd28, %rd19, 9216;
	// begin inline asm
	ld.global.nc.u32 %r77, [%rd28];
	// end inline asm
	mov.b32 	%f68, %r77;
	add.s64 	%rd29, %rd19, 10240;
	// begin inline asm
	ld.global.nc.u32 %r78, [%rd29];
	// end inline asm
	mov.b32 	%f69, %r78;
	add.s64 	%rd30, %rd19, 11264;
	// begin inline asm
	ld.global.nc.u32 %r79, [%rd30];
	// end inline asm
	mov.b32 	%f70, %r79;
	add.s64 	%rd31, %rd19, 12288;
	// begin inline asm
	ld.global.nc.u32 %r80, [%rd31];
	// end inline asm
	mov.b32 	%f71, %r80;
	add.s64 	%rd32, %rd19, 13312;
	// begin inline asm
	ld.global.nc.u32 %r81, [%rd32];
	// end inline asm
	mov.b32 	%f72, %r81;
	add.s64 	%rd33, %rd19, 14336;
	// begin inline asm
	ld.global.nc.u32 %r82, [%rd33];
	// end inline asm
	mov.b32 	%f73, %r82;
	add.s64 	%rd34, %rd19, 15360;
	// begin inline asm
	ld.global.nc.u32 %r83, [%rd34];
	// end inline asm
	mov.b32 	%f74, %r83;
	add.f32 	%f75, %f59, %f60;
	add.f32 	%f76, %f61, %f62;
	add.f32 	%f77, %f63, %f64;
	add.f32 	%f78, %f65, %f66;
	add.f32 	%f79, %f67, %f68;
	add.f32 	%f80, %f69, %f70;
	add.f32 	%f81, %f71, %f72;
	add.f32 	%f82, %f73, %f74;
	add.f32 	%f83, %f75, %f76;
	add.f32 	%f84, %f77, %f78;
	add.f32 	%f85, %f79, %f80;
	add.f32 	%f86, %f81, %f82;
	add.f32 	%f87, %f83, %f84;
	add.f32 	%f88, %f85, %f86;
	add.f32 	%f417, %f87, %f88;
	setp.lt.u32 	%p4, %r67, 8192;
	mov.b32 	%r400, 4096;
	@%p4 bra 	$L__BB7_60;
	add.s32 	%r47, %r67, -4096;
	mov.b32 	%r400, 4096;
$L__BB7_58:
	mul.wide.s32 	%rd52, %r400, 4;
	add.s64 	%rd36, %rd19, %rd52;
	// begin inline asm
	ld.global.nc.u32 %r86, [%rd36];
	// end inline asm
	mov.b32 	%f89, %r86;
	add.s64 	%rd37, %rd36, 1024;
	// begin inline asm
	ld.global.nc.u32 %r87, [%rd37];
	// end inline asm
	mov.b32 	%f90, %r87;
	add.s64 	%rd38, %rd36, 2048;
	// begin inline asm
	ld.global.nc.u32 %r88, [%rd38];
	// end inline asm
	mov.b32 	%f91, %r88;
	add.s64 	%rd39, %rd36, 3072;
	// begin inline asm
	ld.global.nc.u32 %r89, [%rd39];
	// end inline asm
	mov.b32 	%f92, %r89;
	add.s64 	%rd40, %rd36, 4096;
	// begin inline asm
	ld.global.nc.u32 %r90, [%rd40];
	// end inline asm
	mov.b32 	%f93, %r90;
	add.s64 	%rd41, %rd36, 5120;
	// begin inline asm
	ld.global.nc.u32 %r91, [%rd41];
	// end inline asm
	mov.b32 	%f94, %r91;
	add.s64 	%rd42, %rd36, 6144;
	// begin inline asm
	ld.global.nc.u32 %r92, [%rd42];
	// end inline asm
	mov.b32 	%f95, %r92;
	add.s64 	%rd43, %rd36, 7168;
	// begin inline asm
	ld.global.nc.u32 %r93, [%rd43];
	// end inline asm
	mov.b32 	%f96, %r93;
	add.s64 	%rd44, %rd36, 8192;
	// begin inline asm
	ld.global.nc.u32 %r94, [%rd44];
	// end inline asm
	mov.b32 	%f97, %r94;
	add.s64 	%rd45, %rd36, 9216;
	// begin inline asm
	ld.global.nc.u32 %r95, [%rd45];
	// end inline asm
	mov.b32 	%f98, %r95;
	add.s64 	%rd46, %rd36, 10240;
	// begin inline asm
	ld.global.nc.u32 %r96, [%rd46];
	// end inline asm
	mov.b32 	%f99, %r96;
	add.s64 	%rd47, %rd36, 11264;
	// begin inline asm
	ld.global.nc.u32 %r97, [%rd47];
	// end inline asm
	mov.b32 	%f100, %r97;
	add.s64 	%rd48, %rd36, 12288;
	// begin inline asm
	ld.global.nc.u32 %r98, [%rd48];
	// end inline asm
	mov.b32 	%f101, %r98;
	add.s64 	%rd49, %rd36, 13312;
	// begin inline asm
	ld.global.nc.u32 %r99, [%rd49];
	// end inline asm
	mov.b32 	%f102, %r99;
	add.s64 	%rd50, %rd36, 14336;
	// begin inline asm
	ld.global.nc.u32 %r100, [%rd50];
	// end inline asm
	mov.b32 	%f103, %r100;
	add.s64 	%rd51, %rd36, 15360;
	// begin inline asm
	ld.global.nc.u32 %r101, [%rd51];
	// end inline asm
	mov.b32 	%f104, %r101;
	add.f32 	%f105, %f417, %f89;
	add.f32 	%f106, %f90, %f91;
	add.f32 	%f107, %f92, %f93;
	add.f32 	%f108, %f94, %f95;
	add.f32 	%f109, %f96, %f97;
	add.f32 	%f110, %f98, %f99;
	add.f32 	%f111, %f100, %f101;
	add.f32 	%f112, %f102, %f103;
	add.f32 	%f113, %f105, %f106;
	add.f32 	%f114, %f107, %f108;
	add.f32 	%f115, %f109, %f110;
	add.f32 	%f116, %f111, %f112;
	add.f32 	%f117, %f113, %f114;
	add.f32 	%f118, %f115, %f116;
	add.f32 	%f119, %f117, %f118;
	add.f32 	%f417, %f119, %f104;
	sub.s32 	%r102, %r67, %r400;
	setp.lt.s32 	%p5, %r102, 4096;
	@%p5 bra 	$L__BB7_68;
	add.s32 	%r400, %r400, 4096;
	setp.le.s32 	%p6, %r400, %r47;
	@%p6 bra 	$L__BB7_58;
$L__BB7_60:
	setp.le.s32 	%p7, %r67, %r400;
	@%p7 bra 	$L__BB7_68;
	sub.s32 	%r51, %r67, %r400;
	setp.ge.s32 	%p8, %r46, %r51;
	@%p8 bra 	$L__BB7_68;
	not.b32 	%r103, %r46;
	add.s32 	%r104, %r67, %r103;
	sub.s32 	%r52, %r104, %r400;
	and.b32  	%r105, %r52, 768;
	setp.eq.s32 	%p9, %r105, 768;
	mov.u32 	%r404, %r46;
	@%p9 bra 	$L__BB7_65;
	add.s32 	%r402, %r46, %r400;
	shr.u32 	%r106, %r52, 8;
	add.s32 	%r107, %r106, 1;
	and.b32  	%r108, %r107, 3;
	neg.s32 	%r401, %r108;
	mov.u32 	%r404, %r46;
$L__BB7_64:
	.pragma "nounroll";
	mul.wide.u32 	%rd54, %r402, 4;
	add.s64 	%rd53, %rd16, %rd54;
	// begin inline asm
	ld.global.nc.u32 %r109, [%rd53];
	// end inline asm
	mov.b32 	%f121, %r109;
	add.f32 	%f417, %f417, %f121;
	add.s32 	%r404, %r404, 256;
	add.s32 	%r402, %r402, 256;
	add.s32 	%r401, %r401, 1;
	setp.ne.s32 	%p10, %r401, 0;
	@%p10 bra 	$L__BB7_64;
$L__BB7_65:
	setp.lt.u32 	%p11, %r52, 768;
	@%p11 bra 	$L__BB7_68;
	cvt.u64.u32 	%rd55, %r404;
	cvt.u64.u32 	%rd56, %r400;
	add.s64 	%rd57, %rd55, %rd56;
	shl.b64 	%rd58, %rd57, 2;
	add.s64 	%rd59, %rd58, %rd16;
	add.s64 	%rd124, %rd59, 2048;
	add.s32 	%r405, %r404, %r400;
$L__BB7_67:
	mul.wide.u32 	%rd64, %r405, 4;
	add.s64 	%rd60, %rd16, %rd64;
	// begin inline asm
	ld.global.nc.u32 %r110, [%rd60];
	// end inline asm
	mov.b32 	%f122, %r110;
	add.f32 	%f123, %f417, %f122;
	add.s64 	%rd61, %rd124, -1024;
	// begin inline asm
	ld.global.nc.u32 %r111, [%rd61];
	// end inline asm
	mov.b32 	%f124, %r111;
	add.f32 	%f125, %f123, %f124;
	// begin inline asm
	ld.global.nc.u32 %r112, [%rd124];
	// end inline asm
	mov.b32 	%f126, %r112;
	add.f32 	%f127, %f125, %f126;
	add.s64 	%rd63, %rd124, 1024;
	// begin inline asm
	ld.global.nc.u32 %r113, [%rd63];
	// end inline asm
	mov.b32 	%f128, %r113;
	add.f32 	%f417, %f127, %f128;
	add.s32 	%r404, %r404, 1024;
	add.s64 	%rd124, %rd124, 4096;
	add.s32 	%r405, %r405, 1024;
	setp.lt.s32 	%p12, %r404, %r51;
	@%p12 bra 	$L__BB7_67;
$L__BB7_68:
	// begin inline asm
	mov.u32 %r114, %laneid;
	// end inline asm
	mov.b32 	%r116, %f417;
	mov.b32 	%r117, 1;
	mov.b32 	%r138, 31;
	mov.b32 	%r139, -1;
	// begin inline asm
	shfl.sync.down.b32 %r115, %r116, %r117, %r138, %r139;
	// end inline asm
	setp.gt.s32 	%p13, %r114, 30;
	mov.b32 	%f129, %r115;
	add.f32 	%f130, %f417, %f129;
	selp.f32 	%f131, %f417, %f130, %p13;
	mov.b32 	%r121, %f131;
	mov.b32 	%r122, 2;
	// begin inline asm
	shfl.sync.down.b32 %r120, %r121, %r122, %r138, %r139;
	// end inline asm
	setp.gt.s32 	%p14, %r114, 29;
	mov.b32 	%f132, %r120;
	add.f32 	%f133, %f131, %f132;
	selp.f32 	%f134, %f131, %f133, %p14;
	mov.b32 	%r126, %f134;
	mov.b32 	%r127, 4;
	// begin inline asm
	shfl.sync.down.b32 %r125, %r126, %r127, %r138, %r139;
	// end inline asm
	setp.gt.s32 	%p15, %r114, 27;
	mov.b32 	%f135, %r125;
	add.f32 	%f136, %f134, %f135;
	selp.f32 	%f137, %f134, %f136, %p15;
	mov.b32 	%r131, %f137;
	mov.b32 	%r132, 8;
	// begin inline asm
	shfl.sync.down.b32 %r130, %r131, %r132, %r138, %r139;
	// end inline asm
	setp.gt.s32 	%p16, %r114, 23;
	mov.b32 	%f138, %r130;
	add.f32 	%f139, %f137, %f138;
	selp.f32 	%f140, %f137, %f139, %p16;
	mov.b32 	%r136, %f140;
	mov.b32 	%r137, 16;
	// begin inline asm
	shfl.sync.down.b32 %r135, %r136, %r137, %r138, %r139;
	// end inline asm
	setp.gt.s32 	%p17, %r114, 15;
	mov.b32 	%f141, %r135;
	add.f32 	%f54, %f140, %f141;
	selp.f32 	%f418, %f140, %f54, %p17;
	setp.ne.s32 	%p18, %r114, 0;
	@%p18 bra 	$L__BB7_70;
	shr.u32 	%r140, %r46, 3;
	and.b32  	%r141, %r140, 124;
	mov.u32 	%r142, _ZZN3cub18CUB_300001_SM_10006detail6reduce28DeviceReduceSingleTileKernelINS2_10policy_hubIfyN4cuda3std3__44plusIfEEE10Policy1000EPfSC_iS9_ffNS7_10__identityEEEvT0_T1_T2_T3_T4_T6_E12temp_storage;
	add.s32 	%r143, %r142, %r141;
	st.shared.f32 	[%r143+8], %f54;
$L__BB7_70:
	bar.sync 	0;
	setp.ne.s32 	%p19, %r46, 0;
	@%p19 bra 	$L__BB7_72;
	ld.shared.f32 	%f142, [_ZZN3cub18CUB_300001_SM_10006detail6reduce28DeviceReduceSingleTileKernelINS2_10policy_hubIfyN4cuda3std3__44plusIfEEE10Policy1000EPfSC_iS9_ffNS7_10__identityEEEvT0_T1_T2_T3_T4_T6_E12temp_storage+12];
	add.f32 	%f143, %f418, %f142;
	ld.shared.f32 	%f144, [_ZZN3cub18CUB_300001_SM_10006detail6reduce28DeviceReduceSingleTileKernelINS2_10policy_hubIfyN4cuda3std3__44plusIfEEE10Policy1000EPfSC_iS9_ffNS7_10__identityEEEvT0_T1_T2_T3_T4_T6_E12temp_storage+16];
	add.f32 	%f145, %f143, %f144;
	ld.shared.f32 	%f146, [_ZZN3cub18CUB_300001_SM_10006detail6reduce28DeviceReduceSingleTileKernelINS2_10policy_hubIfyN4cuda3std3__44plusIfEEE10Policy1000EPfSC_iS9_ffNS7_10__identityEEEvT0_T1_T2_T3_T4_T6_E12temp_storage+20];
	add.f32 	%f147, %f145, %f146;
	ld.shared.f32 	%f148, [_ZZN3cub18CUB_300001_SM_10006detail6reduce28DeviceReduceSingleTileKernelINS2_10policy_hubIfyN4cuda3std3__44plusIfEEE10Policy1000EPfSC_iS9_ffNS7_10__identityEEEvT0_T1_T2_T3_T4_T6_E12temp_storage+24];
	add.f32 	%f149, %f147, %f148;
	ld.shared.f32 	%f150, [_ZZN3cub18CUB_300001_SM_10006detail6reduce28DeviceReduceSingleTileKernelINS2_10policy_hubIfyN4cuda3std3__44plusIfEEE10Policy1000EPfSC_iS9_ffNS7_10__identityEEEvT0_T1_T2_T3_T4_T6_E12temp_storage+28];
	add.f32 	%f151, %f149, %f150;
	ld.shared.f32 	%f152, [_ZZN3cub18CUB_300001_SM_10006detail6reduce28DeviceReduceSingleTileKernelINS2_10policy_hubIfyN4cuda3std3__44plusIfEEE10Policy1000EPfSC_iS9_ffNS7_10__identityEEEvT0_T1_T2_T3_T4_T6_E12temp_storage+32];
	add.f32 	%f153, %f151, %f152;
	ld.shared.f32 	%f154, [_ZZN3cub18CUB_300001_SM_10006detail6reduce28DeviceReduceSingleTileKernelINS2_10policy_hubIfyN4cuda3std3__44plusIfEEE10Policy1000EPfSC_iS9_ffNS7_10__identityEEEvT0_T1_T2_T3_T4_T6_E12temp_storage+36];
	add.f32 	%f418, %f153, %f154;
$L__BB7_72:
	mov.u32 	%r379, %tid.x;
	setp.ne.s32 	%p95, %r379, 0;
	@%p95 bra 	$L__BB7_74;
	add.f32 	%f391, %f58, %f418;
	st.global.f32 	[%rd1], %f391;
$L__BB7_74:
	ret;

}


// ===== COMPILED SASS (sm_100) =====

	.target	sm_100

	.elftype	@"ET_EXEC"


//--------------------- .note.nv.tkinfo           --------------------------
	.section	.note.nv.tkinfo,"",@"SHT_NOTE"
	.sectionflags	@"SHF_NOTE_NV_TKINFO"
	.tkinfo
        /*0018*/ 	.word	0x00000002
        /*0030*/ 	.string	""
        /*0030*/ 	.string	"ptxas"
        /*0030*/ 	.string	"Cuda compilation tools, release 13.0, V13.0.88"
        /*0030*/ 	.string	"Build cuda_13.0.r13.0/compiler.36424714_0"
        /*0030*/ 	.string	"-arch sm_100 -m 64 "



//--------------------- .note.nv.cuinfo           --------------------------
	.section	.note.nv.cuinfo,"",@"SHT_NOTE"
	.sectionflags	@"SHF_NOTE_NV_CUINFO"
        /*0018*/ 	.short	0x0002
        /*001a*/ 	.short	0x0064
        /*001c*/ 	.short	0x0082
	.zero		2


//--------------------- .nv.info                  --------------------------
	.section	.nv.info,"",@"SHT_CUDA_INFO"
	.align	4


	//----- nvinfo : EIATTR_REGCOUNT
	.align		4
        /*0000*/ 	.byte	0x04, 0x2f
        /*0002*/ 	.short	(.L_44 - .L_43)
	.align		4
.L_43:
        /*0004*/ 	.word	index@(_Z9reduce_v0PfS_m)
        /*0008*/ 	.word	0x00000008


	//----- nvinfo : EIATTR_FRAME_SIZE
	.align		4
.L_44:
        /*000c*/ 	.byte	0x04, 0x11
        /*000e*/ 	.short	(.L_46 - .L_45)
	.align		4
.L_45:
        /*0010*/ 	.word	index@(_Z9reduce_v0PfS_m)
        /*0014*/ 	.word	0x00000000


	//----- nvinfo : EIATTR_REGCOUNT
	.align		4
.L_46:
        /*0018*/ 	.byte	0x04, 0x2f
        /*001a*/ 	.short	(.L_48 - .L_47)
	.align		4
.L_47:
        /*001c*/ 	.word	index@(_ZN3cub18CUB_300001_SM_10006detail11EmptyKernelIvEEvv)
        /*0020*/ 	.word	0x00000004


	//----- nvinfo : EIATTR_FRAME_SIZE
	.align		4
.L_48:
        /*0024*/ 	.byte	0x04, 0x11
        /*0026*/ 	.short	(.L_50 - .L_49)
	.align		4
.L_49:
        /*0028*/ 	.word	index@(_ZN3cub18CUB_300001_SM_10006detail11EmptyKernelIvEEvv)
        /*002c*/ 	.word	0x00000000


	//----- nvinfo : EIATTR_REGCOUNT
	.align		4
.L_50:
        /*0030*/ 	.byte	0x04, 0x2f
        /*0032*/ 	.short	(.L_52 - .L_51)
	.align		4
.L_51:
        /*0034*/ 	.word	index@(_ZN3cub18CUB_300001_SM_10006detail6reduce28DeviceReduceSingleTileKernelINS2_10policy_hubIfjN4cuda3std3__44plusIfEEE10Policy1000EN6thrust24THRUST_300001_SM_1000_NS10device_ptrIfEEPfjS9_ffNS7_10__identityEEEvT0_T1_T2_T3_T4_T6_)
        /*0038*/ 	.word	0x00000020


	//----- nvinfo : EIATTR_FRAME_SIZE
	.align		4
.L_52:
        /*003c*/ 	.byte	0x04, 0x11
        /*003e*/ 	.short	(.L_54 - .L_53)
	.align		4
.L_53:
        /*0040*/ 	.word	index@(_ZN3cub18CUB_300001_SM_10006detail6reduce28DeviceReduceSingleTileKernelINS2_10policy_hubIfjN4cuda3std3__44plusIfEEE10Policy1000EN6thrust24THRUST_300001_SM_1000_NS10device_ptrIfEEPfjS9_ffNS7_10__identityEEEvT0_T1_T2_T3_T4_T6_)
        /*0044*/ 	.word	0x00000000


	//----- nvinfo : EIATTR_REGCOUNT
	.align		4
.L_54:
        /*0048*/ 	.byte	0x04, 0x2f
        /*004a*/ 	.short	(.L_56 - .L_55)
	.align		4
.L_55:
        /*004c*/ 	.word	index@(_ZN3cub18CUB_300001_SM_10006detail6reduce18DeviceReduceKernelINS2_10policy_hubIfjN4cuda3std3__44plusIfEEE10Policy1000EN6thrust24THRUST_300001_SM_1000_NS10device_ptrIfEEjS9_fNS7_10__identityEEEvT0_PT3_T1_NS0_13GridEvenShareISK_EET2_T4_)
        /*0050*/ 	.word	0x00000020


	//----- nvinfo : EIATTR_FRAME_SIZE
	.align		4
.L_56:
        /*0054*/ 	.byte	0x04, 0x11
        /*0056*/ 	.short	(.L_58 - .L_57)
	.align		4
.L_57:
        /*0058*/ 	.word	index@(_ZN3cub18CUB_300001_SM_10006detail6reduce18DeviceReduceKernelINS2_10policy_hubIfjN4cuda3std3__44plusIfEEE10Policy1000EN6thrust24THRUST_300001_SM_1000_NS10device_ptrIfEEjS9_fNS7_10__identityEEEvT0_PT3_T1_NS0_13GridEvenShareISK_EET2_T4_)
        /*005c*/ 	.word	0x00000000


	//----- nvinfo : EIATTR_REGCOUNT
	.align		4
.L_58:
        /*0060*/ 	.byte	0x04, 0x2f
        /*0062*/ 	.short	(.L_60 - .L_59)
	.align		4
.L_59:
        /*0064*/ 	.word	index@(_ZN3cub18CUB_300001_SM_10006detail6reduce28DeviceReduceSingleTileKernelINS2_10policy_hubIfjN4cuda3std3__44plusIfEEE10Policy1000EPfSC_iS9_ffNS7_10__identityEEEvT0_T1_T2_T3_T4_T6_)
        /*0068*/ 	.word	0x0000001e


	//----- nvinfo : EIATTR_FRAME_SIZE
	.align		4
.L_60:
        /*006c*/ 	.byte	0x04, 0x11
        /*006e*/ 	.short	(.L_62 - .L_61)
	.align		4
.L_61:
        /*0070*/ 	.word	index@(_ZN3cub18CUB_300001_SM_10006detail6reduce28DeviceReduceSingleTileKernelINS2_10policy_hubIfjN4cuda3std3__44plusIfEEE10Policy1000EPfSC_iS9_ffNS7_10__identityEEEvT0_T1_T2_T3_T4_T6_)
        /*0074*/ 	.word	0x00000000


	//----- nvinfo : EIATTR_REGCOUNT
	.align		4
.L_62:
        /*0078*/ 	.byte	0x04, 0x2f
        /*007a*/ 	.short	(.L_64 - .L_63)
	.align		4
.L_63:
        /*007c*/ 	.word	index@(_ZN3cub18CUB_300001_SM_10006detail6reduce28DeviceReduceSingleTileKernelINS2_10policy_hubIfyN4cuda3std3__44plusIfEEE10Policy1000EN6thrust24THRUST_300001_SM_1000_NS10device_ptrIfEEPfyS9_ffNS7_10__identityEEEvT0_T1_T2_T3_T4_T6_)
        /*0080*/ 	.word	0x00000020


	//----- nvinfo : EIATTR_FRAME_SIZE
	.align		4
.L_64:
        /*0084*/ 	.byte	0x04, 0x11
        /*0086*/ 	.short	(.L_66 - .L_65)
	.align		4
.L_65:
        /*0088*/ 	.word	index@(_ZN3cub18CUB_300001_SM_10006detail6reduce28DeviceReduceSingleTileKernelINS2_10policy_hubIfyN4cuda3std3__44plusIfEEE10Policy1000EN6thrust24THRUST_300001_SM_1000_NS10device_ptrIfEEPfyS9_ffNS7_10__identityEEEvT0_T1_T2_T3_T4_T6_)
        /*008c*/ 	.word	0x00000000


	//----- nvinfo : EIATTR_REGCOUNT
	.align		4
.L_66:
        /*0090*/ 	.byte	0x04, 0x2f
        /*0092*/ 	.short	(.L_68 - .L_67)
	.align		4
.L_67:
        /*0094*/ 	.word	index@(_ZN3cub18CUB_300001_SM_10006detail6reduce18DeviceReduceKernelINS2_10policy_hubIfyN4cuda3std3__44plusIfEEE10Policy1000EN6thrust24THRUST_300001_SM_1000_NS10device_ptrIfEEyS9_fNS7_10__identityEEEvT0_PT3_T1_NS0_13GridEvenShareISK_EET2_T4_)
        /*0098*/ 	.word	0x0000001e


	//----- nvinfo : EIATTR_FRAME_SIZE
	.align		4
.L_68:
        /*009c*/ 	.byte	0x04, 0x11
        /*009e*/ 	.short	(.L_70 - .L_69)
	.align		4
.L_69:
        /*00a0*/ 	.word	index@(_ZN3cub18CUB_300001_SM_10006detail6reduce18DeviceReduceKernelINS2_10policy_hubIfyN4cuda3std3__44plusIfEEE10Policy1000EN6thrust24THRUST_300001_SM_1000_NS10device_ptrIfEEyS9_fNS7_10__identityEEEvT0_PT3_T1_NS0_13GridEvenShareISK_EET2_T4_)
        /*00a4*/ 	.word	0x00000000


	//----- nvinfo : EIATTR_REGCOUNT
	.align		4
.L_70:
        /*00a8*/ 	.byte	0x04, 0x2f
        /*00aa*/ 	.short	(.L_72 - .L_71)
	.align		4
.L_71:
        /*00ac*/ 	.word	index@(_ZN3cub18CUB_300001_SM_10006detail6reduce28DeviceReduceSingleTileKernelINS2_10policy_hubIfyN4cuda3std3__44plusIfEEE10Policy1000EPfSC_iS9_ffNS7_10__identityEEEvT0_T1_T2_T3_T4_T6_)
        /*00b0*/ 	.word	0x0000001e


	//----- nvinfo : EIATTR_FRAME_SIZE
	.align		4
.L_72:
        /*00b4*/ 	.byte	0x04, 0x11
        /*00b6*/ 	.short	(.L_74 - .L_73)
	.align		4
.L_73:
        /*00b8*/ 	.word	index@(_ZN3cub18CUB_300001_SM_10006detail6reduce28DeviceReduceSingleTileKernelINS2_10policy_hubIfyN4cuda3std3__44plusIfEEE10Policy1000EPfSC_iS9_ffNS7_10__identityEEEvT0_T1_T2_T3_T4_T6_)
        /*00bc*/ 	.word	0x00000000


	//----- nvinfo : EIATTR_MIN_STACK_SIZE
	.align		4
.L_74:
        /*00c0*/ 	.byte	0x04, 0x12
        /*00c2*/ 	.short	(.L_76 - .L_75)
	.align		4
.L_75:
        /*00c4*/ 	.word	index@(_ZN3cub18CUB_300001_SM_10006detail6reduce28DeviceReduceSingleTileKernelINS2_10policy_hubIfyN4cuda3std3__44plusIfEEE10Policy1000EPfSC_iS9_ffNS7_10__identityEEEvT0_T1_T2_T3_T4_T6_)
        /*00c8*/ 	.word	0x00000000


	//----- nvinfo : EIATTR_MIN_STACK_SIZE
	.align		4
.L_76:
        /*00cc*/ 	.byte	0x04, 0x12
        /*00ce*/ 	.short	(.L_78 - .L_77)
	.align		4
.L_77:
        /*00d0*/ 	.word	index@(_ZN3cub18CUB_300001_SM_10006detail6reduce18DeviceReduceKernelINS2_10policy_hubIfyN4cuda3std3__44plusIfEEE10Policy1000EN6thrust24THRUST_300001_SM_1000_NS10device_ptrIfEEyS9_fNS7_10__identityEEEvT0_PT3_T1_NS0_13GridEvenShareISK_EET2_T4_)
        /*00d4*/ 	.word	0x00000000


	//----- nvinfo : EIATTR_MIN_STACK_SIZE
	.align		4
.L_78:
        /*00d8*/ 	.byte	0x04, 0x12
        /*00da*/ 	.short	(.L_80 - .L_79)
	.align		4
.L_79:
        /*00dc*/ 	.word	index@(_ZN3cub18CUB_300001_SM_10006detail6reduce28DeviceReduceSingleTileKernelINS2_10policy_hubIfyN4cuda3std3__44plusIfEEE10Policy1000EN6thrust24THRUST_300001_SM_1000_NS10device_ptrIfEEPfyS9_ffNS7_10__identityEEEvT0_T1_T2_T3_T4_T6_)
        /*00e0*/ 	.word	0x00000000


	//----- nvinfo : EIATTR_MIN_STACK_SIZE
	.align		4
.L_80:
        /*00e4*/ 	.byte	0x04, 0x12
        /*00e6*/ 	.short	(.L_82 - .L_81)
	.align		4
.L_81:
        /*00e8*/ 	.word	index@(_ZN3cub18CUB_300001_SM_10006detail6reduce28DeviceReduceSingleTileKernelINS2_10policy_hubIfjN4cuda3std3__44plusIfEEE10Policy1000EPfSC_iS9_ffNS7_10__identityEEEvT0_T1_T2_T3_T4_T6_)
        /*00ec*/ 	.word	0x00000000


	//----- nvinfo : EIATTR_MIN_STACK_SIZE
	.align		4
.L_82:
        /*00f0*/ 	.byte	0x04, 0x12
        /*00f2*/ 	.short	(.L_84 - .L_83)
	.align		4
.L_83:
        /*00f4*/ 	.word	index@(_ZN3cub18CUB_300001_SM_10006detail6reduce18DeviceReduceKernelINS2_10policy_hubIfjN4cuda3std3__44plusIfEEE10Policy1000EN6thrust24THRUST_300001_SM_1000_NS10device_ptrIfEEjS9_fNS7_10__identityEEEvT0_PT3_T1_NS0_13GridEvenShareISK_EET2_T4_)
        /*00f8*/ 	.word	0x00000000


	//----- nvinfo : EIATTR_MIN_STACK_SIZE
	.align		4
.L_84:
        /*00fc*/ 	.byte	0x04, 0x12
        /*00fe*/ 	.short	(.L_86 - .L_85)
	.align		4
.L_85:
        /*0100*/ 	.word	index@(_ZN3cub18CUB_300001_SM_10006detail6reduce28DeviceReduceSingleTileKernelINS2_10policy_hubIfjN4cuda3std3__44plusIfEEE10Policy1000EN6thrust24THRUST_300001_SM_1000_NS10device_ptrIfEEPfjS9_ffNS7_10__identityEEEvT0_T1_T2_T3_T4_T6_)
        /*0104*/ 	.word	0x00000000


	//----- nvinfo : EIATTR_MIN_STACK_SIZE
	.align		4
.L_86:
        /*0108*/ 	.byte	0x04, 0x12
        /*010a*/ 	.short	(.L_88 - .L_87)
	.align		4
.L_87:
        /*010c*/ 	.word	index@(_ZN3cub18CUB_300001_SM_10006detail11EmptyKernelIvEEvv)
        /*0110*/ 	.word	0x00000000


	//----- nvinfo : EIATTR_MIN_STACK_SIZE
	.align		4
.L_88:
        /*0114*/ 	.byte	0x04, 0x12
        /*0116*/ 	.short	(.L_90 - .L_89)
	.align		4
.L_89:
        /*0118*/ 	.word	index@(_Z9reduce_v0PfS_m)
        /*011c*/ 	.word	0x00000000
.L_90:


//--------------------- .nv.compat                --------------------------
	.section	.nv.compat,"",@"SHT_CUDA_COMPAT_INFO"
	.align	4
        /*0000*/ 	.byte	0x02, 0x09, 0x00, 0x00, 0x02, 0x02, 0x01, 0x00, 0x02, 0x05, 0x05, 0x00, 0x03, 0x07, 0x01, 0x01
        /*0010*/ 	.byte	0x02, 0x03, 0x00, 0x00, 0x02, 0x06, 0x01, 0x00, 0x04, 0x0b, 0x08, 0x00, 0x09, 0x00, 0x00, 0x00
        /*0020*/ 	.byte	0x00, 0x00, 0x00, 0x00


//--------------------- .nv.info._ZN3cub18CUB_300001_SM_10006detail6reduce28DeviceReduceSingleTileKernelINS2_10policy_hubIfyN4cuda3std3__44plusIfEEE10Policy1000EPfSC_iS9_ffNS7_10__identityEEEvT0_T1_T2_T3_T4_T6_ --------------------------
	.section	.nv.info._ZN3cub18CUB_300001_SM_10006detail6reduce28DeviceReduceSingleTileKernelINS2_10policy_hubIfyN4cuda3std3__44plusIfEEE10Policy1000EPfSC_iS9_ffNS7_10__identityEEEvT0_T1_T2_T3_T4_T6_,"",@"SHT_CUDA_INFO"
	.sectionflags	@""
	.align	4


	//----- nvinfo : EIATTR_CUDA_API_VERSION
	.align		4
        /*0000*/ 	.byte	0x04, 0x37
        /*0002*/ 	.short	(.L_92 - .L_91)
.L_91:
        /*0004*/ 	.word	0x00000082


	//----- nvinfo : EIATTR_KPARAM_INFO
	.align		4
.L_92:
        /*0008*/ 	.byte	0x04, 0x17
        /*000a*/ 	.short	(.L_94 - .L_93)
.L_93:
        /*000c*/ 	.word	0x00000000
        /*0010*/ 	.short	0x0005
        /*0012*/ 	.short	0x001c
        /*0014*/ 	.byte	0x00, 0xf0, 0x05, 0x00


	//----- nvinfo : EIATTR_KPARAM_INFO
	.align		4
.L_94:
        /*0018*/ 	.byte	0x04, 0x17
        /*001a*/ 	.short	(.L_96 - .L_95)
.L_95:
        /*001c*/ 	.word	0x00000000
        /*0020*/ 	.short	0x0004
        /*0022*/ 	.short	0x0018
        /*0024*/ 	.byte	0x00, 0xf0, 0x11, 0x00


	//----- nvinfo : EIATTR_KPARAM_INFO
	.align		4
.L_96:
        /*0028*/ 	.byte	0x04, 0x17
        /*002a*/ 	.short	(.L_98 - .L_97)
.L_97:
        /*002c*/ 	.word	0x00000000
        /*0030*/ 	.short	0x0003
        /*0032*/ 	.short	0x0014
        /*0034*/ 	.byte	0x00, 0xf0, 0x05, 0x00


	//----- nvinfo : EIATTR_KPARAM_INFO
	.align		4
.L_98:
        /*0038*/ 	.byte	0x04, 0x17
        /*003a*/ 	.short	(.L_100 - .L_99)
.L_99:
        /*003c*/ 	.word	0x00000000
        /*0040*/ 	.short	0x0002
        /*0042*/ 	.short	0x0010
        /*0044*/ 	.byte	0x00, 0xf0, 0x11, 0x00


	//----- nvinfo : EIATTR_KPARAM_INFO
	.align		4
.L_100:
        /*0048*/ 	.byte	0x04, 0x17
        /*004a*/ 	.short	(.L_102 - .L_101)
.L_101:
        /*004c*/ 	.word	0x00000000
        /*0050*/ 	.short	0x0001
        /*0052*/ 	.short	0x0008
        /*0054*/ 	.byte	0x00, 0xf5, 0x21, 0x00


	//----- nvinfo : EIATTR_KPARAM_INFO
	.align		4
.L_102:
        /*0058*/ 	.byte	0x04, 0x17
        /*005a*/ 	.short	(.L_104 - .L_103)
.L_103:
        /*005c*/ 	.word	0x00000000
        /*0060*/ 	.short	0x0000
        /*0062*/ 	.short	0x0000
        /*0064*/ 	.byte	0x00, 0xf5, 0x21, 0x00


	//----- nvinfo : EIATTR_SPARSE_MMA_MASK
	.align		4
.L_104:
        /*0068*/ 	.byte	0x03, 0x50
        /*006a*/ 	.short	0x0000


	//----- nvinfo : EIATTR_MAXREG_COUNT
	.align		4
        /*006c*/ 	.byte	0x03, 0x1b
        /*006e*/ 	.short	0x00ff


	//----- nvinfo : EIATTR_NUM_BARRIERS
	.align		4
        /*0070*/ 	.byte	0x02, 0x4c
        /*0072*/ 	.byte	0x01
	.zero		1


	//----- nvinfo : EIATTR_MERCURY_ISA_VERSION
	.align		4
        /*0074*/ 	.byte	0x03, 0x5f
        /*0076*/ 	.short	0x0101


	//----- nvinfo : EIATTR_COOP_GROUP_MASK_REGIDS
	.align		4
        /*0078*/ 	.byte	0x04, 0x29
        /*007a*/ 	.short	(.L_106 - .L_105)


	//   ....[0]....
.L_105:
        /*007c*/ 	.word	0xffffffff


	//   ....[1]....
        /*0080*/ 	.word	0xffffffff


	//   ....[2]....
        /*0084*/ 	.word	0xffffffff


	//   ....[3]....
        /*0088*/ 	.word	0xffffffff


	//   ....[4]....
        /*008c*/ 	.word	0xffffffff


	//   ....[5]....
        /*0090*/ 	.word	0xffffffff


	//   ....[6]....
        /*0094*/ 	.word	0xffffffff


	//   ....[7]....
        /*0098*/ 	.word	0xffffffff


	//   ....[8]....
        /*009c*/ 	.word	0xffffffff


	//   ....[9]....
        /*00a0*/ 	.word	0xffffffff


	//   ....[10]....
        /*00a4*/ 	.word	0xffffffff


	//   ....[11]....
        /*00a8*/ 	.word	0xffffffff


	//   ....[12]....
        /*00ac*/ 	.word	0xffffffff


	//   ....[13]....
        /*00b0*/ 	.word	0xffffffff


	//   ....[14]....
        /*00b4*/ 	.word	0xffffffff


	//   ....[15]....
        /*00b8*/ 	.word	0xffffffff


	//   ....[16]....
        /*00bc*/ 	.word	0xffffffff


	//   ....[17]....
        /*00c0*/ 	.word	0xffffffff


	//   ....[18]....
        /*00c4*/ 	.word	0xffffffff


	//   ....[19]....
        /*00c8*/ 	.word	0xffffffff


	//   ....[20]....
        /*00cc*/ 	.word	0xffffffff


	//   ....[21]....
        /*00d0*/ 	.word	0xffffffff


	//   ....[22]....
        /*00d4*/ 	.word	0xffffffff


	//   ....[23]....
        /*00d8*/ 	.word	0xffffffff


	//   ....[24]....
        /*00dc*/ 	.word	0xffffffff


	//   ....[25]....
        /*00e0*/ 	.word	0xffffffff


	//   ....[26]....
        /*00e4*/ 	.word	0xffffffff


	//   ....[27]....
        /*00e8*/ 	.word	0xffffffff


	//   ....[28]....
        /*00ec*/ 	.word	0xffffffff


	//   ....[29]....
        /*00f0*/ 	.word	0xffffffff


	//----- nvinfo : EIATTR_COOP_GROUP_INSTR_OFFSETS
	.align		4
.L_106:
        /*00f4*/ 	.byte	0x04, 0x28
        /*00f6*/ 	.short	(.L_108 - .L_107)


	//   ....[0]....
.L_107:
        /*00f8*/ 	.word	0x00000980


	//   ....[1]....
        /*00fc*/ 	.word	0x000009e0


	//   ....[2]....
        /*0100*/ 	.word	0x00000a50


	//   ....[3]....
        /*0104*/ 	.word	0x00000aa0


	//   ....[4]....
        /*0108*/ 	.word	0x00000ad0


	//   ....[5]....
        /*010c*/ 	.word	0x00000c90


	//   ....[6]....
        /*0110*/ 	.word	0x00000d20


	//   ....[7]....
        /*0114*/ 	.word	0x00000d60


	//   ....[8]....
        /*0118*/ 	.word	0x00000db0


	//   ....[9]....
        /*011c*/ 	.word	0x00000df0


	//   ....[10]....
        /*0120*/ 	.word	0x00001c00


	//   ....[11]....
        /*0124*/ 	.word	0x00001c80


	//   ....[12]....
        /*0128*/ 	.word	0x00001cd0


	//   ....[13]....
        /*012c*/ 	.word	0x00001d10


	//   ....[14]....
        /*0130*/ 	.word	0x00001d40


	//   ....[15]....
        /*0134*/ 	.word	0x00002700


	//   ....[16]....
        /*0138*/ 	.word	0x00002760


	//   ....[17]....
        /*013c*/ 	.word	0x000027d0


	//   ....[18]....
        /*0140*/ 	.word	0x00002820


	//   ....[19]....
        /*0144*/ 	.word	0x00002850


	//   ....[20]....
        /*0148*/ 	.word	0x00002a10


	//   ....[21]....
        /*014c*/ 	.word	0x00002a90


	//   ....[22]....
        /*0150*/ 	.word	0x00002ad0


	//   ....[23]....
        /*0154*/ 	.word	0x00002b10


	//   ....[24]....
        /*0158*/ 	.word	0x00002b70


	//   ....[25]....
        /*015c*/ 	.word	0x00003b00


	//   ....[26]....
        /*0160*/ 	.word	0x00003b80


	//   ....[27]....
        /*0164*/ 	.word	0x00003bd0


	//   ....[28]....
        /*0168*/ 	.word	0x00003c10


	//   ....[29]....
        /*016c*/ 	.word	0x00003c40


	//----- nvinfo : EIATTR_VRC_CTA_INIT_COUNT
	.align		4
.L_108:
        /*0170*/ 	.byte	0x02, 0x4a
	.zero		1
	.zero		1


	//----- nvinfo : EIATTR_EXIT_INSTR_OFFSETS
	.align		4
        /*0174*/ 	.byte	0x04, 0x1c
        /*0176*/ 	.short	(.L_110 - .L_109)


	//   ....[0]....
.L_109:
        /*0178*/ 	.word	0x00000080


	//   ....[1]....
        /*017c*/ 	.word	0x000000c0


	//   ....[2]....
        /*0180*/ 	.word	0x00003d90


	//   ....[3]....
        /*0184*/ 	.word	0x00003de0


	//----- nvinfo : EIATTR_MAX_THREADS
	.align		4
.L_110:
        /*0188*/ 	.byte	0x04, 0x05
        /*018a*/ 	.short	(.L_112 - .L_111)
.L_111:
        /*018c*/ 	.word	0x00000100
        /*0190*/ 	.word	0x00000001
        /*0194*/ 	.word	0x00000001


	//----- nvinfo : EIATTR_CRS_STACK_SIZE
	.align		4
.L_112:
        /*0198*/ 	.byte	0x04, 0x1e
        /*019a*/ 	.short	(.L_114 - .L_113)
.L_113:
        /*019c*/ 	.word	0x00000000


	//----- nvinfo : EIATTR_CBANK_PARAM_SIZE
	.align		4
.L_114:
        /*01a0*/ 	.byte	0x03, 0x19
        /*01a2*/ 	.short	0x001d


	//----- nvinfo : EIATTR_PARAM_CBANK
	.align		4
        /*01a4*/ 	.byte	0x04, 0x0a
        /*01a6*/ 	.short	(.L_116 - .L_115)
	.align		4
.L_115:
        /*01a8*/ 	.word	index@(.nv.constant0._ZN3cub18CUB_300001_SM_10006detail6reduce28DeviceReduceSingleTileKernelINS2_10policy_hubIfyN4cuda3std3__44plusIfEEE10Policy1000EPfSC_iS9_ffNS7_10__identityEEEvT0_T1_T2_T3_T4_T6_)
        /*01ac*/ 	.short	0x0380
        /*01ae*/ 	.short	0x001d


	//----- nvinfo : EIATTR_SW_WAR
	.align		4
.L_116:
        /*01b0*/ 	.byte	0x04, 0x36
        /*01b2*/ 	.short	(.L_118 - .L_117)
.L_117:
        /*01b4*/ 	.word	0x00000008
.L_118:


//--------------------- .nv.info._ZN3cub18CUB_300001_SM_10006detail6reduce18DeviceReduceKernelINS2_10policy_hubIfyN4cuda3std3__44plusIfEEE10Policy1000EN6thrust24THRUST_300001_SM_1000_NS10device_ptrIfEEyS9_fNS7_10__identityEEEvT0_PT3_T1_NS0_13GridEvenShareISK_EET2_T4_ --------------------------
	.section	.nv.info._ZN3cub18CUB_300001_SM_10006detail6reduce18DeviceReduceKernelINS2_10policy_hubIfyN4cuda3std3__44plusIfEEE10Policy1000EN6thrust24THRUST_300001_SM_1000_NS10device_ptrIfEEyS9_fNS7_10__identityEEEvT0_PT3_T1_NS0_13GridEvenShareISK_EET2_T4_,"",@"SHT_CUDA_INFO"
	.sectionflags	@""
	.align	4


	//----- nvinfo : EIATTR_CUDA_API_VERSION
	.align		4
        /*0000*/ 	.byte	0x04, 0x37
        /*0002*/ 	.short	(.L_120 - .L_119)
.L_119:
        /*0004*/ 	.word	0x00000082


	//----- nvinfo : EIATTR_KPARAM_INFO
	.align		4
.L_120:
        /*0008*/ 	.byte	0x04, 0x17
        /*000a*/ 	.short	(.L_122 - .L_121)
.L_121:
        /*000c*/ 	.word	0x00000000
        /*0010*/ 	.short	0x0005
        /*0012*/ 	.short	0x0061
        /*0014*/ 	.byte	0x00, 0xf0, 0x05, 0x00


	//----- nvinfo : EIATTR_KPARAM_INFO
	.align		4
.L_122:
        /*0018*/ 	.byte	0x04, 0x17
        /*001a*/ 	.short	(.L_124 - .L_123)
.L_123:
        /*001c*/ 	.word	0x00000000
        /*0020*/ 	.short	0x0004
        /*0022*/ 	.short	0x0060
        /*0024*/ 	.byte	0x00, 0xf0, 0x05, 0x00


	//----- nvinfo : EIATTR_KPARAM_INFO
	.align		4
.L_124:
        /*0028*/ 	.byte	0x04, 0x17
        /*002a*/ 	.short	(.L_126 - .L_125)
.L_125:
        /*002c*/ 	.word	0x00000000
        /*0030*/ 	.short	0x0003
        /*0032*/ 	.short	0x0018
        /*0034*/ 	.byte	0x00, 0xf0, 0x21, 0x01


	//----- nvinfo : EIATTR_KPARAM_INFO
	.align		4
.L_126:
        /*0038*/ 	.byte	0x04, 0x17
        /*003a*/ 	.short	(.L_128 - .L_127)
.L_127:
        /*003c*/ 	.word	0x00000000
        /*0040*/ 	.short	0x0002
        /*0042*/ 	.short	0x0010
        /*0044*/ 	.byte	0x00, 0xf0, 0x21, 0x00


	//----- nvinfo : EIATTR_KPARAM_INFO
	.align		4
.L_128:
        /*0048*/ 	.byte	0x04, 0x17
        /*004a*/ 	.short	(.L_130 - .L_129)
.L_129:
        /*004c*/ 	.word	0x00000000
        /*0050*/ 	.short	0x0001
        /*0052*/ 	.short	0x0008
        /*0054*/ 	.byte	0x00, 0xf5, 0x21, 0x00


	//----- nvinfo : EIATTR_KPARAM_INFO
	.align		4
.L_130:
        /*0058*/ 	.byte	0x04, 0x17
        /*005a*/ 	.short	(.L_132 - .L_131)
.L_131:
        /*005c*/ 	.word	0x00000000
        /*0060*/ 	.short	0x0000
        /*0062*/ 	.short	0x0000
        /*0064*/ 	.byte	0x00, 0xf0, 0x21, 0x00


	//----- nvinfo : EIATTR_SPARSE_MMA_MASK
	.align		4
.L_132:
        /*0068*/ 	.byte	0x03, 0x50
        /*006a*/ 	.short	0x0000


	//----- nvinfo : EIATTR_MAXREG_COUNT
	.align		4
        /*006c*/ 	.byte	0x03, 0x1b
        /*006e*/ 	.short	0x00ff


	//----- nvinfo : EIATTR_NUM_BARRIERS
	.align		4
        /*0070*/ 	.byte	0x02, 0x4c
        /*0072*/ 	.byte	0x01
	.zero		1


	//----- nvinfo : EIATTR_MERCURY_ISA_VERSION
	.align		4
        /*0074*/ 	.byte	0x03, 0x5f
        /*0076*/ 	.short	0x0101


	//----- nvinfo : EIATTR_COOP_GROUP_MASK_REGIDS
	.align		4
        /*0078*/ 	.byte	0x04, 0x29
        /*007a*/ 	.short	(.L_134 - .L_133)


	//   ....[0]....
.L_133:
        /*007c*/ 	.word	0xffffffff


	//   ....[1]....
        /*0080*/ 	.word	0xffffffff


	//   ....[2]....
        /*0084*/ 	.word	0xffffffff


	//   ....[3]....
        /*0088*/ 	.word	0xffffffff


	//   ....[4]....
        /*008c*/ 	.word	0xffffffff


	//   ....[5]....
        /*0090*/ 	.word	0xffffffff


	//   ....[6]....
        /*0094*/ 	.word	0xffffffff


	//   ....[7]....
        /*0098*/ 	.word	0xffffffff


	//   ....[8]....
        /*009c*/ 	.word	0xffffffff


	//   ....[9]....
        /*00a0*/ 	.word	0xffffffff


	//   ....[10]....
        /*00a4*/ 	.word	0xffffffff


	//   ....[11]....
        /*00a8*/ 	.word	0xffffffff


	//   ....[12]....
        /*00ac*/ 	.word	0xffffffff


	//   ....[13]....
        /*00b0*/ 	.word	0xffffffff


	//   ....[14]....
        /*00b4*/ 	.word	0xffffffff


	//----- nvinfo : EIATTR_COOP_GROUP_INSTR_OFFSETS
	.align		4
.L_134:
        /*00b8*/ 	.byte	0x04, 0x28
        /*00ba*/ 	.short	(.L_136 - .L_135)


	//   ....[0]....
.L_135:
        /*00bc*/ 	.word	0x000009c0


	//   ....[1]....
        /*00c0*/ 	.word	0x00000a20


	//   ....[2]....
        /*00c4*/ 	.word	0x00000a90


	//   ....[3]....
        /*00c8*/ 	.word	0x00000ae0


	//   ....[4]....
        /*00cc*/ 	.word	0x00000b10


	//   ....[5]....
        /*00d0*/ 	.word	0x00000cd0


	//   ....[6]....
        /*00d4*/ 	.word	0x00000d60


	//   ....[7]....
        /*00d8*/ 	.word	0x00000dd0


	//   ....[8]....
        /*00dc*/ 	.word	0x00000e20


	//   ....[9]....
        /*00e0*/ 	.word	0x00000e50


	//   ....[10]....
        /*00e4*/ 	.word	0x00002030


	//   ....[11]....
        /*00e8*/ 	.word	0x000020c0


	//   ....[12]....
        /*00ec*/ 	.word	0x00002110


	//   ....[13]....
        /*00f0*/ 	.word	0x00002150


	//   ....[14]....
        /*00f4*/ 	.word	0x00002180


	//----- nvinfo : EIATTR_VRC_CTA_INIT_COUNT
	.align		4
.L_136:
        /*00f8*/ 	.byte	0x02, 0x4a
	.zero		1
	.zero		1


	//----- nvinfo : EIATTR_EXIT_INSTR_OFFSETS
	.align		4
        /*00fc*/ 	.byte	0x04, 0x1c
        /*00fe*/ 	.short	(.L_138 - .L_137)


	//   ....[0]....
.L_137:
        /*0100*/ 	.word	0x000022d0


	//   ....[1]....
        /*0104*/ 	.word	0x00002330


	//----- nvinfo : EIATTR_MAX_THREADS
	.align		4
.L_138:
        /*0108*/ 	.byte	0x04, 0x05
        /*010a*/ 	.short	(.L_140 - .L_139)
.L_139:
        /*010c*/ 	.word	0x00000100
        /*0110*/ 	.word	0x00000001
        /*0114*/ 	.word	0x00000001


	//----- nvinfo : EIATTR_CRS_STACK_SIZE
	.align		4
.L_140:
        /*0118*/ 	.byte	0x04, 0x1e
        /*011a*/ 	.short	(.L_142 - .L_141)
.L_141:
        /*011c*/ 	.word	0x00000000


	//----- nvinfo : EIATTR_CBANK_PARAM_SIZE
	.align		4
.L_142:
        /*0120*/ 	.byte	0x03, 0x19
        /*0122*/ 	.short	0x0062


	//----- nvinfo : EIATTR_PARAM_CBANK
	.align		4
        /*0124*/ 	.byte	0x04, 0x0a
        /*0126*/ 	.short	(.L_144 - .L_143)
	.align		4
.L_143:
        /*0128*/ 	.word	index@(.nv.constant0._ZN3cub18CUB_300001_SM_10006detail6reduce18DeviceReduceKernelINS2_10policy_hubIfyN4cuda3std3__44plusIfEEE10Policy1000EN6thrust24THRUST_300001_SM_1000_NS10device_ptrIfEEyS9_fNS7_10__identityEEEvT0_PT3_T1_NS0_13GridEvenShareISK_EET2_T4_)
        /*012c*/ 	.short	0x0380
        /*012e*/ 	.short	0x0062


	//----- nvinfo : EIATTR_SW_WAR
	.align		4
.L_144:
        /*0130*/ 	.byte	0x04, 0x36
        /*0132*/ 	.short	(.L_146 - .L_145)
.L_145:
        /*0134*/ 	.word	0x00000008
.L_146:


//--------------------- .nv.info._ZN3cub18CUB_300001_SM_10006detail6reduce28DeviceReduceSingleTileKernelINS2_10policy_hubIfyN4cuda3std3__44plusIfEEE10Policy1000EN6thrust24THRUST_300001_SM_1000_NS10device_ptrIfEEPfyS9_ffNS7_10__identityEEEvT0_T1_T2_T3_T4_T6_ --------------------------
	.section	.nv.info._ZN3cub18CUB_300001_SM_10006detail6reduce28DeviceReduceSingleTileKernelINS2_10policy_hubIfyN4cuda3std3__44plusIfEEE10Policy1000EN6thrust24THRUST_300001_SM_1000_NS10device_ptrIfEEPfyS9_ffNS7_10__identityEEEvT0_T1_T2_T3_T4_T6_,"",@"SHT_CUDA_INFO"
	.sectionflags	@""
	.align	4


	//----- nvinfo : EIATTR_CUDA_API_VERSION
	.align		4
        /*0000*/ 	.byte	0x04, 0x37
        /*0002*/ 	.short	(.L_148 - .L_147)
.L_147:
        /*0004*/ 	.word	0x00000082


	//----- nvinfo : EIATTR_KPARAM_INFO
	.align		4
.L_148:
        /*0008*/ 	.byte	0x04, 0x17
        /*000a*/ 	.short	(.L_150 - .L_149)
.L_149:
        /*000c*/ 	.word	0x00000000
        /*0010*/ 	.short	0x0005
        /*0012*/ 	.short	0x0020
        /*0014*/ 	.byte	0x00, 0xf0, 0x05, 0x00


	//----- nvinfo : EIATTR_KPARAM_INFO
	.align		4
.L_150:
        /*0018*/ 	.byte	0x04, 0x17
        /*001a*/ 	.short	(.L_152 - .L_151)
.L_151:
        /*001c*/ 	.word	0x00000000
        /*0020*/ 	.short	0x0004
        /*0022*/ 	.short	0x001c
        /*0024*/ 	.byte	0x00, 0xf0, 0x11, 0x00


	//----- nvinfo : EIATTR_KPARAM_INFO
	.align		4
.L_152:
        /*0028*/ 	.byte	0x04, 0x17
        /*002a*/ 	.short	(.L_154 - .L_153)
.L_153:
        /*002c*/ 	.word	0x00000000
        /*0030*/ 	.short	0x0003
        /*0032*/ 	.short	0x0018
        /*0034*/ 	.byte	0x00, 0xf0, 0x05, 0x00


	//----- nvinfo : EIATTR_KPARAM_INFO
	.align		4
.L_154:
        /*0038*/ 	.byte	0x04, 0x17
        /*003a*/ 	.short	(.L_156 - .L_155)
.L_155:
        /*003c*/ 	.word	0x00000000
        /*0040*/ 	.short	0x0002
        /*0042*/ 	.short	0x0010
        /*0044*/ 	.byte	0x00, 0xf0, 0x21, 0x00


	//----- nvinfo : EIATTR_KPARAM_INFO
	.align		4
.L_156:
        /*0048*/ 	.byte	0x04, 0x17
        /*004a*/ 	.short	(.L_158 - .L_157)
.L_157:
        /*004c*/ 	.word	0x00000000
        /*0050*/ 	.short	0x0001
        /*0052*/ 	.short	0x0008
        /*0054*/ 	.byte	0x00, 0xf5, 0x21, 0x00


	//----- nvinfo : EIATTR_KPARAM_INFO
	.align		4
.L_158:
        /*0058*/ 	.byte	0x04, 0x17
        /*005a*/ 	.short	(.L_160 - .L_159)
.L_159:
        /*005c*/ 	.word	0x00000000
        /*0060*/ 	.short	0x0000
        /*0062*/ 	.short	0x0000
        /*0064*/ 	.byte	0x00, 0xf0, 0x21, 0x00


	//----- nvinfo : EIATTR_SPARSE_MMA_MASK
	.align		4
.L_160:
        /*0068*/ 	.byte	0x03, 0x50
        /*006a*/ 	.short	0x0000


	//----- nvinfo : EIATTR_MAXREG_COUNT
	.align		4
        /*006c*/ 	.byte	0x03, 0x1b
        /*006e*/ 	.short	0x00ff


	//----- nvinfo : EIATTR_NUM_BARRIERS
	.align		4
        /*0070*/ 	.byte	0x02, 0x4c
        /*0072*/ 	.byte	0x01
	.zero		1


	//----- nvinfo : EIATTR_MERCURY_ISA_VERSION
	.align		4
        /*0074*/ 	.byte	0x03, 0x5f
        /*0076*/ 	.short	0x0101


	//----- nvinfo : EIATTR_COOP_GROUP_MASK_REGIDS
	.align		4
        /*0078*/ 	.byte	0x04, 0x29
        /*007a*/ 	.short	(.L_162 - .L_161)


	//   ....[0]....
.L_161:
        /*007c*/ 	.word	0xffffffff


	//   ....[1]....
        /*0080*/ 	.word	0xffffffff


	//   ....[2]....
        /*0084*/ 	.word	0xffffffff


	//   ....[3]....
        /*0088*/ 	.word	0xffffffff


	//   ....[4]....
        /*008c*/ 	.word	0xffffffff


	//   ....[5]....
        /*0090*/ 	.word	0xffffffff


	//   ....[6]....
        /*0094*/ 	.word	0xffffffff


	//   ....[7]....
        /*0098*/ 	.word	0xffffffff


	//   ....[8]....
        /*009c*/ 	.word	0xffffffff


	//   ....[9]....
        /*00a0*/ 	.word	0xffffffff


	//   ....[10]....
        /*00a4*/ 	.word	0xffffffff


	//   ....[11]....
        /*00a8*/ 	.word	0xffffffff


	//   ....[12]....
        /*00ac*/ 	.word	0xffffffff


	//   ....[13]....
        /*00b0*/ 	.word	0xffffffff


	//   ....[14]....
        /*00b4*/ 	.word	0xffffffff


	//----- nvinfo : EIATTR_COOP_GROUP_INSTR_OFFSETS
	.align		4
.L_162:
        /*00b8*/ 	.byte	0x04, 0x28
        /*00ba*/ 	.short	(.L_164 - .L_163)


	//   ....[0]....
.L_163:
        /*00bc*/ 	.word	0x00000930


	//   ....[1]....
        /*00c0*/ 	.word	0x00000990


	//   ....[2]....
        /*00c4*/ 	.word	0x00000a00


	//   ....[3]....
        /*00c8*/ 	.word	0x00000a50


	//   ....[4]....
        /*00cc*/ 	.word	0x00000a80


	//   ....[5]....
        /*00d0*/ 	.word	0x00000c40


	//   ....[6]....
        /*00d4*/ 	.word	0x00000cd0


	//   ....[7]....
        /*00d8*/ 	.word	0x00000d20


	//   ....[8]....
        /*00dc*/ 	.word	0x00000d60


	//   ....[9]....
        /*00e0*/ 	.word	0x00000da0


	//   ....[10]....
        /*00e4*/ 	.word	0x00001dc0


	//   ....[11]....
        /*00e8*/ 	.word	0x00001e40


	//   ....[12]....
        /*00ec*/ 	.word	0x00001e90


	//   ....[13]....
        /*00f0*/ 	.word	0x00001ed0


	//   ....[14]....
        /*00f4*/ 	.word	0x00001f00


	//----- nvinfo : EIATTR_VRC_CTA_INIT_COUNT
	.align		4
.L_164:
        /*00f8*/ 	.byte	0x02, 0x4a
	.zero		1
	.zero		1


	//----- nvinfo : EIATTR_EXIT_INSTR_OFFSETS
	.align		4
        /*00fc*/ 	.byte	0x04, 0x1c
        /*00fe*/ 	.short	(.L_166 - .L_165)


	//   ....[0]....
.L_165:
        /*0100*/ 	.word	0x000000a0


	//   ....[1]....
        /*0104*/ 	.word	0x000000e0


	//   ....[2]....
        /*0108*/ 	.word	0x00002040


	//   ....[3]....
        /*010c*/ 	.word	0x00002090


	//----- nvinfo : EIATTR_MAX_THREADS
	.align		4
.L_166:
        /*0110*/ 	.byte	0x04, 0x05
        /*0112*/ 	.short	(.L_168 - .L_167)
.L_167:
        /*0114*/ 	.word	0x00000100
        /*0118*/ 	.word	0x00000001
        /*011c*/ 	.word	0x00000001


	//----- nvinfo : EIATTR_CRS_STACK_SIZE
	.align		4
.L_168:
        /*0120*/ 	.byte	0x04, 0x1e
        /*0122*/ 	.short	(.L_170 - .L_169)
.L_169:
        /*0124*/ 	.word	0x00000000


	//----- nvinfo : EIATTR_CBANK_PARAM_SIZE
	.align		4
.L_170:
        /*0128*/ 	.byte	0x03, 0x19
        /*012a*/ 	.short	0x0021


	//----- nvinfo : EIATTR_PARAM_CBANK
	.align		4
        /*012c*/ 	.byte	0x04, 0x0a
        /*012e*/ 	.short	(.L_172 - .L_171)
	.align		4
.L_171:
        /*0130*/ 	.word	index@(.nv.constant0._ZN3cub18CUB_300001_SM_10006detail6reduce28DeviceReduceSingleTileKernelINS2_10policy_hubIfyN4cuda3std3__44plusIfEEE10Policy1000EN6thrust24THRUST_300001_SM_1000_NS10device_ptrIfEEPfyS9_ffNS7_10__identityEEEvT0_T1_T2_T3_T4_T6_)
        /*0134*/ 	.short	0x0380
        /*0136*/ 	.short	0x0021


	//----- nvinfo : EIATTR_SW_WAR
	.align		4
.L_172:
        /*0138*/ 	.byte	0x04, 0x36
        /*013a*/ 	.short	(.L_174 - .L_173)
.L_173:
        /*013c*/ 	.word	0x00000008
.L_174:


//--------------------- .nv.info._ZN3cub18CUB_300001_SM_10006detail6reduce28DeviceReduceSingleTileKernelINS2_10policy_hubIfjN4cuda3std3__44plusIfEEE10Policy1000EPfSC_iS9_ffNS7_10__identityEEEvT0_T1_T2_T3_T4_T6_ --------------------------
	.section	.nv.info._ZN3cub18CUB_300001_SM_10006detail6reduce28DeviceReduceSingleTileKernelINS2_10policy_hubIfjN4cuda3std3__44plusIfEEE10Policy1000EPfSC_iS9_ffNS7_10__identityEEEvT0_T1_T2_T3_T4_T6_,"",@"SHT_CUDA_INFO"
	.sectionflags	@""
	.align	4


	//----- nvinfo : EIATTR_CUDA_API_VERSION
	.align		4
        /*0000*/ 	.byte	0x04, 0x37
        /*0002*/ 	.short	(.L_176 - .L_175)
.L_175:
        /*0004*/ 	.word	0x00000082


	//----- nvinfo : EIATTR_KPARAM_INFO
	.align		4
.L_176:
        /*0008*/ 	.byte	0x04, 0x17
        /*000a*/ 	.short	(.L_178 - .L_177)
.L_177:
        /*000c*/ 	.word	0x00000000
        /*0010*/ 	.short	0x0005
        /*0012*/ 	.short	0x001c
        /*0014*/ 	.byte	0x00, 0xf0, 0x05, 0x00


	//----- nvinfo : EIATTR_KPARAM_INFO
	.align		4
.L_178:
        /*0018*/ 	.byte	0x04, 0x17
        /*001a*/ 	.short	(.L_180 - .L_179)
.L_179:
        /*001c*/ 	.word	0x00000000
        /*0020*/ 	.short	0x0004
        /*0022*/ 	.short	0x0018
        /*0024*/ 	.byte	0x00, 0xf0, 0x11, 0x00


	//----- nvinfo : EIATTR_KPARAM_INFO
	.align		4
.L_180:
        /*0028*/ 	.byte	0x04, 0x17
        /*002a*/ 	.short	(.L_182 - .L_181)
.L_181:
        /*002c*/ 	.word	0x00000000
        /*0030*/ 	.short	0x0003
        /*0032*/ 	.short	0x0014
        /*0034*/ 	.byte	0x00, 0xf0, 0x05, 0x00


	//----- nvinfo : EIATTR_KPARAM_INFO
	.align		4
.L_182:
        /*0038*/ 	.byte	0x04, 0x17
        /*003a*/ 	.short	(.L_184 - .L_183)
.L_183:
        /*003c*/ 	.word	0x00000000
        /*0040*/ 	.short	0x0002
        /*0042*/ 	.short	0x0010
        /*0044*/ 	.byte	0x00, 0xf0, 0x11, 0x00


	//----- nvinfo : EIATTR_KPARAM_INFO
	.align		4
.L_184:
        /*0048*/ 	.byte	0x04, 0x17
        /*004a*/ 	.short	(.L_186 - .L_185)
.L_185:
        /*004c*/ 	.word	0x00000000
        /*0050*/ 	.short	0x0001
        /*0052*/ 	.short	0x0008
        /*0054*/ 	.byte	0x00, 0xf5, 0x21, 0x00


	//----- nvinfo : EIATTR_KPARAM_INFO
	.align		4
.L_186:
        /*0058*/ 	.byte	0x04, 0x17
        /*005a*/ 	.short	(.L_188 - .L_187)
.L_187:
        /*005c*/ 	.word	0x00000000
        /*0060*/ 	.short	0x0000
        /*0062*/ 	.short	0x0000
        /*0064*/ 	.byte	0x00, 0xf5, 0x21, 0x00


	//----- nvinfo : EIATTR_SPARSE_MMA_MASK
	.align		4
.L_188:
        /*0068*/ 	.byte	0x03, 0x50
        /*006a*/ 	.short	0x0000


	//----- nvinfo : EIATTR_MAXREG_COUNT
	.align		4
        /*006c*/ 	.byte	0x03, 0x1b
        /*006e*/ 	.short	0x0080


	//----- nvinfo : EIATTR_NUM_BARRIERS
	.align		4
        /*0070*/ 	.byte	0x02, 0x4c
        /*0072*/ 	.byte	0x01
	.zero		1


	//----- nvinfo : EIATTR_MERCURY_ISA_VERSION
	.align		4
        /*0074*/ 	.byte	0x03, 0x5f
        /*0076*/ 	.short	0x0101


	//----- nvinfo : EIATTR_UNUSED_LOAD_BYTE_OFFSET
	.align		4
        /*0078*/ 	.byte	0x04, 0x44
        /*007a*/ 	.short	(.L_190 - .L_189)


	//   ....[0]....
.L_189:
        /*007c*/ 	.word	0x00000b70
        /*0080*/ 	.word	0x0000fff0


	//   ....[1]....
        /*0084*/ 	.word	0x00000f80
        /*0088*/ 	.word	0x0000fff0


	//   ....[2]....
        /*008c*/ 	.word	0x00002010
        /*0090*/ 	.word	0x0000fff0


	//   ....[3]....
        /*0094*/ 	.word	0x00002bb0
        /*0098*/ 	.word	0x0000fff0


	//   ....[4]....
        /*009c*/ 	.word	0x00002fc0
        /*00a0*/ 	.word	0x0000fff0


	//   ....[5]....
        /*00a4*/ 	.word	0x00004140
        /*00a8*/ 	.word	0x0000fff0


	//----- nvinfo : EIATTR_COOP_GROUP_MASK_REGIDS
	.align		4
.L_190:
        /*00ac*/ 	.byte	0x04, 0x29
        /*00ae*/ 	.short	(.L_192 - .L_191)


	//   ....[0]....
.L_191:
        /*00b0*/ 	.word	0xffffffff


	//   ....[1]....
        /*00b4*/ 	.word	0xffffffff


	//   ....[2]....
        /*00b8*/ 	.word	0xffffffff


	//   ....[3]....
        /*00bc*/ 	.word	0xffffffff


	//   ....[4]....
        /*00c0*/ 	.word	0xffffffff


	//   ....[5]....
        /*00c4*/ 	.word	0xffffffff


	//   ....[6]....
        /*00c8*/ 	.word	0xffffffff


	//   ....[7]....
        /*00cc*/ 	.word	0xffffffff


	//   ....[8]....
        /*00d0*/ 	.word	0xffffffff


	//   ....[9]....
        /*00d4*/ 	.word	0xffffffff


	//   ....[10]....
        /*00d8*/ 	.word	0xffffffff


	//   ....[11]....
        /*00dc*/ 	.word	0xffffffff


	//   ....[12]....
        /*00e0*/ 	.word	0xffffffff


	//   ....[13]....
        /*00e4*/ 	.word	0xffffffff


	//   ....[14]....
        /*00e8*/ 	.word	0xffffffff


	//   ....[15]....
        /*00ec*/ 	.word	0xffffffff


	//   ....[16]....
        /*00f0*/ 	.word	0xffffffff


	//   ....[17]....
        /*00f4*/ 	.word	0xffffffff


	//   ....[18]....
        /*00f8*/ 	.word	0xffffffff


	//   ....[19]....
        /*00fc*/ 	.word	0xffffffff


	//   ....[20]....
        /*0100*/ 	.word	0xffffffff


	//   ....[21]....
        /*0104*/ 	.word	0xffffffff


	//   ....[22]....
        /*0108*/ 	.word	0xffffffff


	//   ....[23]....
        /*010c*/ 	.word	0xffffffff


	//   ....[24]....
        /*0110*/ 	.word	0xffffffff


	//   ....[25]....
        /*0114*/ 	.word	0xffffffff


	//   ....[26]....
        /*0118*/ 	.word	0xffffffff


	//   ....[27]....
        /*011c*/ 	.word	0xffffffff


	//   ....[28]....
        /*0120*/ 	.word	0xffffffff


	//   ....[29]....
        /*0124*/ 	.word	0xffffffff


	//----- nvinfo : EIATTR_COOP_GROUP_INSTR_OFFSETS
	.align		4
.L_192:
        /*0128*/ 	.byte	0x04, 0x28
        /*012a*/ 	.short	(.L_194 - .L_193)


	//   ....[0]....
.L_193:
        /*012c*/ 	.word	0x00000980


	//   ....[1]....
        /*0130*/ 	.word	0x000009e0


	//   ....[2]....
        /*0134*/ 	.word	0x00000a50


	//   ....[3]....
        /*0138*/ 	.word	0x00000aa0


	//   ....[4]....
        /*013c*/ 	.word	0x00000ad0


	//   ....[5]....
        /*0140*/ 	.word	0x00000d20


	//   ....[6]....
        /*0144*/ 	.word	0x00000db0


	//   ....[7]....
        /*0148*/ 	.word	0x00000df0


	//   ....[8]....
        /*014c*/ 	.word	0x00000e40


	//   ....[9]....
        /*0150*/ 	.word	0x00000e80


	//   ....[10]....
        /*0154*/ 	.word	0x00001e30


	//   ....[11]....
        /*0158*/ 	.word	0x00001eb0


	//   ....[12]....
        /*015c*/ 	.word	0x00001f00


	//   ....[13]....
        /*0160*/ 	.word	0x00001f40


	//   ....[14]....
        /*0164*/ 	.word	0x00001f70


	//   ....[15]....
        /*0168*/ 	.word	0x000029c0


	//   ....[16]....
        /*016c*/ 	.word	0x00002a20


	//   ....[17]....
        /*0170*/ 	.word	0x00002a90


	//   ....[18]....
        /*0174*/ 	.word	0x00002ae0


	//   ....[19]....
        /*0178*/ 	.word	0x00002b10


	//   ....[20]....
        /*017c*/ 	.word	0x00002d60


	//   ....[21]....
        /*0180*/ 	.word	0x00002de0


	//   ....[22]....
        /*0184*/ 	.word	0x00002e20


	//   ....[23]....
        /*0188*/ 	.word	0x00002e60


	//   ....[24]....
        /*018c*/ 	.word	0x00002ec0


	//   ....[25]....
        /*0190*/ 	.word	0x00003f60


	//   ....[26]....
        /*0194*/ 	.word	0x00003fe0


	//   ....[27]....
        /*0198*/ 	.word	0x00004030


	//   ....[28]....
        /*019c*/ 	.word	0x00004070


	//   ....[29]....
        /*01a0*/ 	.word	0x000040a0


	//----- nvinfo : EIATTR_VRC_CTA_INIT_COUNT
	.align		4
.L_194:
        /*01a4*/ 	.byte	0x02, 0x4a
	.zero		1
	.zero		1


	//----- nvinfo : EIATTR_EXIT_INSTR_OFFSETS
	.align		4
        /*01a8*/ 	.byte	0x04, 0x1c
        /*01aa*/ 	.short	(.L_196 - .L_195)


	//   ....[0]....
.L_195:
        /*01ac*/ 	.word	0x00000080


	//   ....[1]....
        /*01b0*/ 	.word	0x000000c0


	//   ....[2]....
        /*01b4*/ 	.word	0x00004280


	//   ....[3]....
        /*01b8*/ 	.word	0x000042d0


	//----- nvinfo : EIATTR_MAX_THREADS
	.align		4
.L_196:
        /*01bc*/ 	.byte	0x04, 0x05
        /*01be*/ 	.short	(.L_198 - .L_197)
.L_197:
        /*01c0*/ 	.word	0x00000200
        /*01c4*/ 	.word	0x00000001
        /*01c8*/ 	.word	0x00000001


	//----- nvinfo : EIATTR_CRS_STACK_SIZE
	.align		4
.L_198:
        /*01cc*/ 	.byte	0x04, 0x1e
        /*01ce*/ 	.short	(.L_200 - .L_199)
.L_199:
        /*01d0*/ 	.word	0x00000000


	//----- nvinfo : EIATTR_CBANK_PARAM_SIZE
	.align		4
.L_200:
        /*01d4*/ 	.byte	0x03, 0x19
        /*01d6*/ 	.short	0x001d


	//----- nvinfo : EIATTR_PARAM_CBANK
	.align		4
        /*01d8*/ 	.byte	0x04, 0x0a
        /*01da*/ 	.short	(.L_202 - .L_201)
	.align		4
.L_201:
        /*01dc*/ 	.word	index@(.nv.constant0._ZN3cub18CUB_300001_SM_10006detail6reduce28DeviceReduceSingleTileKernelINS2_10policy_hubIfjN4cuda3std3__44plusIfEEE10Policy1000EPfSC_iS9_ffNS7_10__identityEEEvT0_T1_T2_T3_T4_T6_)
        /*01e0*/ 	.short	0x0380
        /*01e2*/ 	.short	0x001d


	//----- nvinfo : EIATTR_SW_WAR
	.align		4
.L_202:
        /*01e4*/ 	.byte	0x04, 0x36
        /*01e6*/ 	.short	(.L_204 - .L_203)
.L_203:
        /*01e8*/ 	.word	0x00000008
.L_204:


//--------------------- .nv.info._ZN3cub18CUB_300001_SM_10006detail6reduce18DeviceReduceKernelINS2_10policy_hubIfjN4cuda3std3__44plusIfEEE10Policy1000EN6thrust24THRUST_300001_SM_1000_NS10device_ptrIfEEjS9_fNS7_10__identityEEEvT0_PT3_T1_NS0_13GridEvenShareISK_EET2_T4_ --------------------------
	.section	.nv.info._ZN3cub18CUB_300001_SM_10006detail6reduce18DeviceReduceKernelINS2_10policy_hubIfjN4cuda3std3__44plusIfEEE10Policy1000EN6thrust24THRUST_300001_SM_1000_NS10device_ptrIfEEjS9_fNS7_10__identityEEEvT0_PT3_T1_NS0_13GridEvenShareISK_EET2_T4_,"",@"SHT_CUDA_INFO"
	.sectionflags	@""
	.align	4


	//----- nvinfo : EIATTR_CUDA_API_VERSION
	.align		4
        /*0000*/ 	.byte	0x04, 0x37
        /*0002*/ 	.short	(.L_206 - .L_205)
.L_205:
        /*0004*/ 	.word	0x00000082


	//----- nvinfo : EIATTR_KPARAM_INFO
	.align		4
.L_206:
        /*0008*/ 	.byte	0x04, 0x17
        /*000a*/ 	.short	(.L_208 - .L_207)
.L_207:
        /*000c*/ 	.word	0x00000000
        /*0010*/ 	.short	0x0005
        /*0012*/ 	.short	0x003d
        /*0014*/ 	.byte	0x00, 0xf0, 0x05, 0x00


	//----- nvinfo : EIATTR_KPARAM_INFO
	.align		4
.L_208:
        /*0018*/ 	.byte	0x04, 0x17
        /*001a*/ 	.short	(.L_210 - .L_209)
.L_209:
        /*001c*/ 	.word	0x00000000
        /*0020*/ 	.short	0x0004
        /*0022*/ 	.short	0x003c
        /*0024*/ 	.byte	0x00, 0xf0, 0x05, 0x00


	//----- nvinfo : EIATTR_KPARAM_INFO
	.align		4
.L_210:
        /*0028*/ 	.byte	0x04, 0x17
        /*002a*/ 	.short	(.L_212 - .L_211)
.L_211:
        /*002c*/ 	.word	0x00000000
        /*0030*/ 	.short	0x0003
        /*0032*/ 	.short	0x0014
        /*0034*/ 	.byte	0x00, 0xf0, 0xa1, 0x00


	//----- nvinfo : EIATTR_KPARAM_INFO
	.align		4
.L_212:
        /*0038*/ 	.byte	0x04, 0x17
        /*003a*/ 	.short	(.L_214 - .L_213)
.L_213:
        /*003c*/ 	.word	0x00000000
        /*0040*/ 	.short	0x0002
        /*0042*/ 	.short	0x0010
        /*0044*/ 	.byte	0x00, 0xf0, 0x11, 0x00


	//----- nvinfo : EIATTR_KPARAM_INFO
	.align		4
.L_214:
        /*0048*/ 	.byte	0x04, 0x17
        /*004a*/ 	.short	(.L_216 - .L_215)
.L_215:
        /*004c*/ 	.word	0x00000000
        /*0050*/ 	.short	0x0001
        /*0052*/ 	.short	0x0008
        /*0054*/ 	.byte	0x00, 0xf5, 0x21, 0x00


	//----- nvinfo : EIATTR_KPARAM_INFO
	.align		4
.L_216:
        /*0058*/ 	.byte	0x04, 0x17
        /*005a*/ 	.short	(.L_218 - .L_217)
.L_217:
        /*005c*/ 	.word	0x00000000
        /*0060*/ 	.short	0x0000
        /*0062*/ 	.short	0x0000
        /*0064*/ 	.byte	0x00, 0xf0, 0x21, 0x00


	//----- nvinfo : EIATTR_SPARSE_MMA_MASK
	.align		4
.L_218:
        /*0068*/ 	.byte	0x03, 0x50
        /*006a*/ 	.short	0x0000


	//----- nvinfo : EIATTR_MAXREG_COUNT
	.align		4
        /*006c*/ 	.byte	0x03, 0x1b
        /*006e*/ 	.short	0x0080


	//----- nvinfo : EIATTR_NUM_BARRIERS
	.align		4
        /*0070*/ 	.byte	0x02, 0x4c
        /*0072*/ 	.byte	0x01
	.zero		1


	//----- nvinfo : EIATTR_MERCURY_ISA_VERSION
	.align		4
        /*0074*/ 	.byte	0x03, 0x5f
        /*0076*/ 	.short	0x0101


	//----- nvinfo : EIATTR_UNUSED_LOAD_BYTE_OFFSET
	.align		4
        /*0078*/ 	.byte	0x04, 0x44
        /*007a*/ 	.short	(.L_220 - .L_219)


	//   ....[0]....
.L_219:
        /*007c*/ 	.word	0x00000de0
        /*0080*/ 	.word	0x0000fff0


	//   ....[1]....
        /*0084*/ 	.word	0x000011f0
        /*0088*/ 	.word	0x0000fff0


	//   ....[2]....
        /*008c*/ 	.word	0x000026b0
        /*0090*/ 	.word	0x0000fff0


	//----- nvinfo : EIATTR_COOP_GROUP_MASK_REGIDS
	.align		4
.L_220:
        /*0094*/ 	.byte	0x04, 0x29
        /*0096*/ 	.short	(.L_222 - .L_221)


	//   ....[0]....
.L_221:
        /*0098*/ 	.word	0xffffffff


	//   ....[1]....
        /*009c*/ 	.word	0xffffffff


	//   ....[2]....
        /*00a0*/ 	.word	0xffffffff


	//   ....[3]....
        /*00a4*/ 	.word	0xffffffff


	//   ....[4]....
        /*00a8*/ 	.word	0xffffffff


	//   ....[5]....
        /*00ac*/ 	.word	0xffffffff


	//   ....[6]....
        /*00b0*/ 	.word	0xffffffff


	//   ....[7]....
        /*00b4*/ 	.word	0xffffffff


	//   ....[8]....
        /*00b8*/ 	.word	0xffffffff


	//   ....[9]....
        /*00bc*/ 	.word	0xffffffff


	//   ....[10]....
        /*00c0*/ 	.word	0xffffffff


	//   ....[11]....
        /*00c4*/ 	.word	0xffffffff


	//   ....[12]....
        /*00c8*/ 	.word	0xffffffff


	//   ....[13]....
        /*00cc*/ 	.word	0xffffffff


	//   ....[14]....
        /*00d0*/ 	.word	0xffffffff


	//----- nvinfo : EIATTR_COOP_GROUP_INSTR_OFFSETS
	.align		4
.L_222:
        /*00d4*/ 	.byte	0x04, 0x28
        /*00d6*/ 	.short	(.L_224 - .L_223)


	//   ....[0]....
.L_223:
        /*00d8*/ 	.word	0x00000bf0


	//   ....[1]....
        /*00dc*/ 	.word	0x00000c50


	//   ....[2]....
        /*00e0*/ 	.word	0x00000cc0


	//   ....[3]....
        /*00e4*/ 	.word	0x00000d10


	//   ....[4]....
        /*00e8*/ 	.word	0x00000d40


	//   ....[5]....
        /*00ec*/ 	.word	0x00000f90


	//   ....[6]....
        /*00f0*/ 	.word	0x00001020


	//   ....[7]....
        /*00f4*/ 	.word	0x00001070


	//   ....[8]....
        /*00f8*/ 	.word	0x000010b0


	//   ....[9]....
        /*00fc*/ 	.word	0x000010f0


	//   ....[10]....
        /*0100*/ 	.word	0x000024c0


	//   ....[11]....
        /*0104*/ 	.word	0x00002550


	//   ....[12]....
        /*0108*/ 	.word	0x000025a0


	//   ....[13]....
        /*010c*/ 	.word	0x000025e0


	//   ....[14]....
        /*0110*/ 	.word	0x00002610


	//----- nvinfo : EIATTR_VRC_CTA_INIT_COUNT
	.align		4
.L_224:
        /*0114*/ 	.byte	0x02, 0x4a
	.zero		1
	.zero		1


	//----- nvinfo : EIATTR_EXIT_INSTR_OFFSETS
	.align		4
        /*0118*/ 	.byte	0x04, 0x1c
        /*011a*/ 	.short	(.L_226 - .L_225)


	//   ....[0]....
.L_225:
        /*011c*/ 	.word	0x000027f0


	//   ....[1]....
        /*0120*/ 	.word	0x00002830


	//----- nvinfo : EIATTR_MAX_THREADS
	.align		4
.L_226:
        /*0124*/ 	.byte	0x04, 0x05
        /*0126*/ 	.short	(.L_228 - .L_227)
.L_227:
        /*0128*/ 	.word	0x00000200
        /*012c*/ 	.word	0x00000001
        /*0130*/ 	.word	0x00000001


	//----- nvinfo : EIATTR_CRS_STACK_SIZE
	.align		4
.L_228:
        /*0134*/ 	.byte	0x04, 0x1e
        /*0136*/ 	.short	(.L_230 - .L_229)
.L_229:
        /*0138*/ 	.word	0x00000000


	//----- nvinfo : EIATTR_CBANK_PARAM_SIZE
	.align		4
.L_230:
        /*013c*/ 	.byte	0x03, 0x19
        /*013e*/ 	.short	0x003e


	//----- nvinfo : EIATTR_PARAM_CBANK
	.align		4
        /*0140*/ 	.byte	0x04, 0x0a
        /*0142*/ 	.short	(.L_232 - .L_231)
	.align		4
.L_231:
        /*0144*/ 	.word	index@(.nv.constant0._ZN3cub18CUB_300001_SM_10006detail6reduce18DeviceReduceKernelINS2_10policy_hubIfjN4cuda3std3__44plusIfEEE10Policy1000EN6thrust24THRUST_300001_SM_1000_NS10device_ptrIfEEjS9_fNS7_10__identityEEEvT0_PT3_T1_NS0_13GridEvenShareISK_EET2_T4_)
        /*0148*/ 	.short	0x0380
        /*014a*/ 	.short	0x003e


	//----- nvinfo : EIATTR_SW_WAR
	.align		4
.L_232:
        /*014c*/ 	.byte	0x04, 0x36
        /*014e*/ 	.short	(.L_234 - .L_233)
.L_233:
        /*0150*/ 	.word	0x00000008
.L_234:


//--------------------- .nv.info._ZN3cub18CUB_300001_SM_10006detail6reduce28DeviceReduceSingleTileKernelINS2_10policy_hubIfjN4cuda3std3__44plusIfEEE10Policy1000EN6thrust24THRUST_300001_SM_1000_NS10device_ptrIfEEPfjS9_ffNS7_10__identityEEEvT0_T1_T2_T3_T4_T6_ --------------------------
	.section	.nv.info._ZN3cub18CUB_300001_SM_10006detail6reduce28DeviceReduceSingleTileKernelINS2_10policy_hubIfjN4cuda3std3__44plusIfEEE10Policy1000EN6thrust24THRUST_300001_SM_1000_NS10device_ptrIfEEPfjS9_ffNS7_10__identityEEEvT0_T1_T2_T3_T4_T6_,"",@"SHT_CUDA_INFO"
	.sectionflags	@""
	.align	4


	//----- nvinfo : EIATTR_CUDA_API_VERSION
	.align		4
        /*0000*/ 	.byte	0x04, 0x37
        /*0002*/ 	.short	(.L_236 - .L_235)
.L_235:
        /*0004*/ 	.word	0x00000082


	//----- nvinfo : EIATTR_KPARAM_INFO
	.align		4
.L_236:
        /*0008*/ 	.byte	0x04, 0x17
        /*000a*/ 	.short	(.L_238 - .L_237)
.L_237:
        /*000c*/ 	.word	0x00000000
        /*0010*/ 	.short	0x0005
        /*0012*/ 	.short	0x001c
        /*0014*/ 	.byte	0x00, 0xf0, 0x05, 0x00


	//----- nvinfo : EIATTR_KPARAM_INFO
	.align		4
.L_238:
        /*0018*/ 	.byte	0x04, 0x17
        /*001a*/ 	.short	(.L_240 - .L_239)
.L_239:
        /*001c*/ 	.word	0x00000000
        /*0020*/ 	.short	0x0004
        /*0022*/ 	.short	0x0018
        /*0024*/ 	.byte	0x00, 0xf0, 0x11, 0x00


	//----- nvinfo : EIATTR_KPARAM_INFO
	.align		4
.L_240:
        /*0028*/ 	.byte	0x04, 0x17
        /*002a*/ 	.short	(.L_242 - .L_241)
.L_241:
        /*002c*/ 	.word	0x00000000
        /*0030*/ 	.short	0x0003
        /*0032*/ 	.short	0x0014
        /*0034*/ 	.byte	0x00, 0xf0, 0x05, 0x00


	//----- nvinfo : EIATTR_KPARAM_INFO
	.align		4
.L_242:
        /*0038*/ 	.byte	0x04, 0x17
        /*003a*/ 	.short	(.L_244 - .L_243)
.L_243:
        /*003c*/ 	.word	0x00000000
        /*0040*/ 	.short	0x0002
        /*0042*/ 	.short	0x0010
        /*0044*/ 	.byte	0x00, 0xf0, 0x11, 0x00


	//----- nvinfo : EIATTR_KPARAM_INFO
	.align		4
.L_244:
        /*0048*/ 	.byte	0x04, 0x17
        /*004a*/ 	.short	(.L_246 - .L_245)
.L_245:
        /*004c*/ 	.word	0x00000000
        /*0050*/ 	.short	0x0001
        /*0052*/ 	.short	0x0008
        /*0054*/ 	.byte	0x00, 0xf5, 0x21, 0x00


	//----- nvinfo : EIATTR_KPARAM_INFO
	.align		4
.L_246:
        /*0058*/ 	.byte	0x04, 0x17
        /*005a*/ 	.short	(.L_248 - .L_247)
.L_247:
        /*005c*/ 	.word	0x00000000
        /*0060*/ 	.short	0x0000
        /*0062*/ 	.short	0x0000
        /*0064*/ 	.byte	0x00, 0xf0, 0x21, 0x00


	//----- nvinfo : EIATTR_SPARSE_MMA_MASK
	.align		4
.L_248:
        /*0068*/ 	.byte	0x03, 0x50
        /*006a*/ 	.short	0x0000


	//----- nvinfo : EIATTR_MAXREG_COUNT
	.align		4
        /*006c*/ 	.byte	0x03, 0x1b
        /*006e*/ 	.short	0x0080


	//----- nvinfo : EIATTR_NUM_BARRIERS
	.align		4
        /*0070*/ 	.byte	0x02, 0x4c
        /*0072*/ 	.byte	0x01
	.zero		1


	//----- nvinfo : EIATTR_MERCURY_ISA_VERSION
	.align		4
        /*0074*/ 	.byte	0x03, 0x5f
        /*0076*/ 	.short	0x0101


	//----- nvinfo : EIATTR_UNUSED_LOAD_BYTE_OFFSET
	.align		4
        /*0078*/ 	.byte	0x04, 0x44
        /*007a*/ 	.short	(.L_250 - .L_249)


	//   ....[0]....
.L_249:
        /*007c*/ 	.word	0x00000b00
        /*0080*/ 	.word	0x0000fff0


	//   ....[1]....
        /*0084*/ 	.word	0x00000f10
        /*0088*/ 	.word	0x0000fff0


	//   ....[2]....
        /*008c*/ 	.word	0x00002270
        /*0090*/ 	.word	0x0000fff0


	//----- nvinfo : EIATTR_COOP_GROUP_MASK_REGIDS
	.align		4
.L_250:
        /*0094*/ 	.byte	0x04, 0x29
        /*0096*/ 	.short	(.L_252 - .L_251)


	//   ....[0]....
.L_251:
        /*0098*/ 	.word	0xffffffff


	//   ....[1]....
        /*009c*/ 	.word	0xffffffff


	//   ....[2]....
        /*00a0*/ 	.word	0xffffffff


	//   ....[3]....
        /*00a4*/ 	.word	0xffffffff


	//   ....[4]....
        /*00a8*/ 	.word	0xffffffff


	//   ....[5]....
        /*00ac*/ 	.word	0xffffffff


	//   ....[6]....
        /*00b0*/ 	.word	0xffffffff


	//   ....[7]....
        /*00b4*/ 	.word	0xffffffff


	//   ....[8]....
        /*00b8*/ 	.word	0xffffffff


	//   ....[9]....
        /*00bc*/ 	.word	0xffffffff


	//   ....[10]....
        /*00c0*/ 	.word	0xffffffff


	//   ....[11]....
        /*00c4*/ 	.word	0xffffffff


	//   ....[12]....
        /*00c8*/ 	.word	0xffffffff


	//   ....[13]....
        /*00cc*/ 	.word	0xffffffff


	//   ....[14]....
        /*00d0*/ 	.word	0xffffffff


	//----- nvinfo : EIATTR_COOP_GROUP_INSTR_OFFSETS
	.align		4
.L_252:
        /*00d4*/ 	.byte	0x04, 0x28
        /*00d6*/ 	.short	(.L_254 - .L_253)


	//   ....[0]....
.L_253:
        /*00d8*/ 	.word	0x00000910


	//   ....[1]....
        /*00dc*/ 	.word	0x00000970


	//   ....[2]....
        /*00e0*/ 	.word	0x000009e0


	//   ....[3]....
        /*00e4*/ 	.word	0x00000a30


	//   ....[4]....
        /*00e8*/ 	.word	0x00000a60


	//   ....[5]....
        /*00ec*/ 	.word	0x00000cb0


	//   ....[6]....
        /*00f0*/ 	.word	0x00000d40


	//   ....[7]....
        /*00f4*/ 	.word	0x00000d80


	//   ....[8]....
        /*00f8*/ 	.word	0x00000dd0


	//   ....[9]....
        /*00fc*/ 	.word	0x00000e10


	//   ....[10]....
        /*0100*/ 	.word	0x00002090


	//   ....[11]....
        /*0104*/ 	.word	0x00002110


	//   ....[12]....
        /*0108*/ 	.word	0x00002160


	//   ....[13]....
        /*010c*/ 	.word	0x000021a0


	//   ....[14]....
        /*0110*/ 	.word	0x000021d0


	//----- nvinfo : EIATTR_VRC_CTA_INIT_COUNT
	.align		4
.L_254:
        /*0114*/ 	.byte	0x02, 0x4a
	.zero		1
	.zero		1


	//----- nvinfo : EIATTR_EXIT_INSTR_OFFSETS
	.align		4
        /*0118*/ 	.byte	0x04, 0x1c
        /*011a*/ 	.short	(.L_256 - .L_255)


	//   ....[0]....
.L_255:
        /*011c*/ 	.word	0x00000080


	//   ....[1]....
        /*0120*/ 	.word	0x000000c0


	//   ....[2]....
        /*0124*/ 	.word	0x000023b0


	//   ....[3]....
        /*0128*/ 	.word	0x00002400


	//----- nvinfo : EIATTR_MAX_THREADS
	.align		4
.L_256:
        /*012c*/ 	.byte	0x04, 0x05
        /*012e*/ 	.short	(.L_258 - .L_257)
.L_257:
        /*0130*/ 	.word	0x00000200
        /*0134*/ 	.word	0x00000001
        /*0138*/ 	.word	0x00000001


	//----- nvinfo : EIATTR_CRS_STACK_SIZE
	.align		4
.L_258:
        /*013c*/ 	.byte	0x04, 0x1e
        /*013e*/ 	.short	(.L_260 - .L_259)
.L_259:
        /*0140*/ 	.word	0x00000000


	//----- nvinfo : EIATTR_CBANK_PARAM_SIZE
	.align		4
.L_260:
        /*0144*/ 	.byte	0x03, 0x19
        /*0146*/ 	.short	0x001d


	//----- nvinfo : EIATTR_PARAM_CBANK
	.align		4
        /*0148*/ 	.byte	0x04, 0x0a
        /*014a*/ 	.short	(.L_262 - .L_261)
	.align		4
.L_261:
        /*014c*/ 	.word	index@(.nv.constant0._ZN3cub18CUB_300001_SM_10006detail6reduce28DeviceReduceSingleTileKernelINS2_10policy_hubIfjN4cuda3std3__44plusIfEEE10Policy1000EN6thrust24THRUST_300001_SM_1000_NS10device_ptrIfEEPfjS9_ffNS7_10__identityEEEvT0_T1_T2_T3_T4_T6_)
        /*0150*/ 	.short	0x0380
        /*0152*/ 	.short	0x001d


	//----- nvinfo : EIATTR_SW_WAR
	.align		4
.L_262:
        /*0154*/ 	.byte	0x04, 0x36
        /*0156*/ 	.short	(.L_264 - .L_263)
.L_263:
        /*0158*/ 	.word	0x00000008
.L_264:


//--------------------- .nv.info._ZN3cub18CUB_300001_SM_10006detail11EmptyKernelIvEEvv --------------------------
	.section	.nv.info._ZN3cub18CUB_300001_SM_10006detail11EmptyKernelIvEEvv,"",@"SHT_CUDA_INFO"
	.sectionflags	@""
	.align	4


	//----- nvinfo : EIATTR_CUDA_API_VERSION
	.align		4
        /*0000*/ 	.byte	0x04, 0x37
        /*0002*/ 	.short	(.L_266 - .L_265)
.L_265:
        /*0004*/ 	.word	0x00000082


	//----- nvinfo : EIATTR_SPARSE_MMA_MASK
	.align		4
.L_266:
        /*0008*/ 	.byte	0x03, 0x50
        /*000a*/ 	.short	0x0000


	//----- nvinfo : EIATTR_MAXREG_COUNT
	.align		4
        /*000c*/ 	.byte	0x03, 0x1b
        /*000e*/ 	.short	0x00ff


	//----- nvinfo : EIATTR_MERCURY_ISA_VERSION
	.align		4
        /*0010*/ 	.byte	0x03, 0x5f
        /*0012*/ 	.short	0x0101


	//----- nvinfo : EIATTR_VRC_CTA_INIT_COUNT
	.align		4
        /*0014*/ 	.byte	0x02, 0x4a
	.zero		1
	.zero		1


	//----- nvinfo : EIATTR_EXIT_INSTR_OFFSETS
	.align		4
        /*0018*/ 	.byte	0x04, 0x1c
        /*001a*/ 	.short	(.L_268 - .L_267)


	//   ....[0]....
.L_267:
        /*001c*/ 	.word	0x00000010


	//----- nvinfo : EIATTR_SW_WAR
	.align		4
.L_268:
        /*0020*/ 	.byte	0x04, 0x36
        /*0022*/ 	.short	(.L_270 - .L_269)
.L_269:
        /*0024*/ 	.word	0x00000008
.L_270:


//--------------------- .nv.info._Z9reduce_v0PfS_m --------------------------
	.section	.nv.info._Z9reduce_v0PfS_m,"",@"SHT_CUDA_INFO"
	.sectionflags	@""
	.align	4


	//----- nvinfo : EIATTR_CUDA_API_VERSION
	.align		4
        /*0000*/ 	.byte	0x04, 0x37
        /*0002*/ 	.short	(.L_272 - .L_271)
.L_271:
        /*0004*/ 	.word	0x00000082


	//----- nvinfo : EIATTR_KPARAM_INFO
	.align		4
.L_272:
        /*0008*/ 	.byte	0x04, 0x17
        /*000a*/ 	.short	(.L_274 - .L_273)
.L_273:
        /*000c*/ 	.word	0x00000000
        /*0010*/ 	.short	0x0002
        /*0012*/ 	.short	0x0010
        /*0014*/ 	.byte	0x00, 0xf0, 0x21, 0x00


	//----- nvinfo : EIATTR_KPARAM_INFO
	.align		4
.L_274:
        /*0018*/ 	.byte	0x04, 0x17
        /*001a*/ 	.short	(.L_276 - .L_275)
.L_275:
        /*001c*/ 	.word	0x00000000
        /*0020*/ 	.short	0x0001
        /*0022*/ 	.short	0x0008
        /*0024*/ 	.byte	0x00, 0xf5, 0x21, 0x00


	//----- nvinfo : EIATTR_KPARAM_INFO
	.align		4
.L_276:
        /*0028*/ 	.byte	0x04, 0x17
        /*002a*/ 	.short	(.L_278 - .L_277)
.L_277:
        /*002c*/ 	.word	0x00000000
        /*0030*/ 	.short	0x0000
        /*0032*/ 	.short	0x0000
        /*0034*/ 	.byte	0x00, 0xf5, 0x21, 0x00


	//----- nvinfo : EIATTR_SPARSE_MMA_MASK
	.align		4
.L_278:
        /*0038*/ 	.byte	0x03, 0x50
        /*003a*/ 	.short	0x0000


	//----- nvinfo : EIATTR_MAXREG_COUNT
	.align		4
        /*003c*/ 	.byte	0x03, 0x1b
        /*003e*/ 	.short	0x00ff


	//----- nvinfo : EIATTR_MERCURY_ISA_VERSION
	.align		4
        /*0040*/ 	.byte	0x03, 0x5f
        /*0042*/ 	.short	0x0101


	//----- nvinfo : EIATTR_VRC_CTA_INIT_COUNT
	.align		4
        /*0044*/ 	.byte	0x02, 0x4a
	.zero		1
	.zero		1


	//----- nvinfo : EIATTR_EXIT_INSTR_OFFSETS
	.align		4
        /*0048*/ 	.byte	0x04, 0x1c
        /*004a*/ 	.short	(.L_280 - .L_279)


	//   ....[0]....
.L_279:
        /*004c*/ 	.word	0x00000080


	//   ....[1]....
        /*0050*/ 	.word	0x000000f0


	//   ....[2]....
        /*0054*/ 	.word	0x00000120


	//----- nvinfo : EIATTR_CBANK_PARAM_SIZE
	.align		4
.L_280:
        /*0058*/ 	.byte	0x03, 0x19
        /*005a*/ 	.short	0x0018


	//----- nvinfo : EIATTR_PARAM_CBANK
	.align		4
        /*005c*/ 	.byte	0x04, 0x0a
        /*005e*/ 	.short	(.L_282 - .L_281)
	.align		4
.L_281:
        /*0060*/ 	.word	index@(.nv.constant0._Z9reduce_v0PfS_m)
        /*0064*/ 	.short	0x0380
        /*0066*/ 	.short	0x0018


	//----- nvinfo : EIATTR_SW_WAR
	.align		4
.L_282:
        /*0068*/ 	.byte	0x04, 0x36
        /*006a*/ 	.short	(.L_284 - .L_283)
.L_283:
        /*006c*/ 	.word	0x00000008
.L_284:


//--------------------- .nv.callgraph             --------------------------
	.section	.nv.callgraph,"",@"SHT_CUDA_CALLGRAPH"
	.align	4
	.sectionentsize	8
	.align		4
        /*0000*/ 	.word	0x00000000
	.align		4
        /*0004*/ 	.word	0xffffffff
	.align		4
        /*0008*/ 	.word	0x00000000
	.align		4
        /*000c*/ 	.word	0xfffffffe
	.align		4
        /*0010*/ 	.word	0x00000000
	.align		4
        /*0014*/ 	.word	0xfffffffd
	.align		4
        /*0018*/ 	.word	0x00000000
	.align		4
        /*001c*/ 	.word	0xfffffffc


//--------------------- .nv.constant4             --------------------------
	.section	.nv.constant4,"a",@progbits
	.align	8
	.align		8
.nv.constant4:
        /*0000*/ 	.dword	_ZN34_INTERNAL_98a36351_4_k_cu_12dd9eb94cuda3std3__45__cpo5beginE
	.align		8
        /*0008*/ 	.dword	_ZN34_INTERNAL_98a36351_4_k_cu_12dd9eb94cuda3std3__45__cpo3endE
	.align		8
        /*0010*/ 	.dword	_ZN34_INTERNAL_98a36351_4_k_cu_12dd9eb94cuda3std3__45__cpo6cbeginE
	.align		8
        /*0018*/ 	.dword	_ZN34_INTERNAL_98a36351_4_k_cu_12dd9eb94cuda3std3__45__cpo4cendE
	.align		8
        /*0020*/ 	.dword	_ZN34_INTERNAL_98a36351_4_k_cu_12dd9eb94cuda3std3__45__cpo6rbeginE
	.align		8
        /*0028*/ 	.dword	_ZN34_INTERNAL_98a36351_4_k_cu_12dd9eb94cuda3std3__45__cpo4rendE
	.align		8
        /*0030*/ 	.dword	_ZN34_INTERNAL_98a36351_4_k_cu_12dd9eb94cuda3std3__45__cpo7crbeginE
	.align		8
        /*0038*/ 	.dword	_ZN34_INTERNAL_98a36351_4_k_cu_12dd9eb94cuda3std3__45__cpo5crendE
	.align		8
        /*0040*/ 	.dword	_ZN34_INTERNAL_98a36351_4_k_cu_12dd9eb94cuda3std3__436_GLOBAL__N__98a36351_4_k_cu_12dd9eb96ignoreE
	.align		8
        /*0048*/ 	.dword	_ZN34_INTERNAL_98a36351_4_k_cu_12dd9eb94cuda3std3__419piecewise_constructE
	.align		8
        /*0050*/ 	.dword	_ZN34_INTERNAL_98a36351_4_k_cu_12dd9eb94cuda3std3__48in_placeE
	.align		8
        /*0058*/ 	.dword	_ZN34_INTERNAL_98a36351_4_k_cu_12dd9eb94cuda3std3__420unreachable_sentinelE
	.align		8
        /*0060*/ 	.dword	_ZN34_INTERNAL_98a36351_4_k_cu_12dd9eb94cuda3std3__47nulloptE
	.align		8
        /*0068*/ 	.dword	_ZN34_INTERNAL_98a36351_4_k_cu_12dd9eb94cuda3std3__48unexpectE
	.align		8
        /*0070*/ 	.dword	_ZN34_INTERNAL_98a36351_4_k_cu_12dd9eb94cuda3std6ranges3__45__cpo4swapE
	.align		8
        /*0078*/ 	.dword	_ZN34_INTERNAL_98a36351_4_k_cu_12dd9eb94cuda3std6ranges3__45__cpo9iter_moveE
	.align		8
        /*0080*/ 	.dword	_ZN34_INTERNAL_98a36351_4_k_cu_12dd9eb94cuda3std6ranges3__45__cpo5beginE
	.align		8
        /*0088*/ 	.dword	_ZN34_INTERNAL_98a36351_4_k_cu_12dd9eb94cuda3std6ranges3__45__cpo3endE
	.align		8
        /*0090*/ 	.dword	_ZN34_INTERNAL_98a36351_4_k_cu_12dd9eb94cuda3std6ranges3__45__cpo6cbeginE
	.align		8
        /*0098*/ 	.dword	_ZN34_INTERNAL_98a36351_4_k_cu_12dd9eb94cuda3std6ranges3__45__cpo4cendE
	.align		8
        /*00a0*/ 	.dword	_ZN34_INTERNAL_98a36351_4_k_cu_12dd9eb94cuda3std6ranges3__45__cpo7advanceE
	.align		8
        /*00a8*/ 	.dword	_ZN34_INTERNAL_98a36351_4_k_cu_12dd9eb94cuda3std6ranges3__45__cpo9iter_swapE
	.align		8
        /*00b0*/ 	.dword	_ZN34_INTERNAL_98a36351_4_k_cu_12dd9eb94cuda3std6ranges3__45__cpo4nextE
	.align		8
        /*00b8*/ 	.dword	_ZN34_INTERNAL_98a36351_4_k_cu_12dd9eb94cuda3std6ranges3__45__cpo4prevE
	.align		8
        /*00c0*/ 	.dword	_ZN34_INTERNAL_98a36351_4_k_cu_12dd9eb94cuda3std6ranges3__45__cpo4dataE
	.align		8
        /*00c8*/ 	.dword	_ZN34_INTERNAL_98a36351_4_k_cu_12dd9eb94cuda3std6ranges3__45__cpo5cdataE
	.align		8
        /*00d0*/ 	.dword	_ZN34_INTERNAL_98a36351_4_k_cu_12dd9eb94cuda3std6ranges3__45__cpo4sizeE
	.align		8
        /*00d8*/ 	.dword	_ZN34_INTERNAL_98a36351_4_k_cu_12dd9eb94cuda3std6ranges3__45__cpo5ssizeE
	.align		8
        /*00e0*/ 	.dword	_ZN34_INTERNAL_98a36351_4_k_cu_12dd9eb94cuda3std6ranges3__45__cpo8distanceE
	.align		8
        /*00e8*/ 	.dword	_ZN34_INTERNAL_98a36351_4_k_cu_12dd9eb96thrust24THRUST_300001_SM_1000_NS8cuda_cub3parE
	.align		8
        /*00f0*/ 	.dword	_ZN34_INTERNAL_98a36351_4_k_cu_12dd9eb96thrust24THRUST_300001_SM_1000_NS8cuda_cub10par_nosyncE
	.align		8
        /*00f8*/ 	.dword	_ZN34_INTERNAL_98a36351_4_k_cu_12dd9eb96thrust24THRUST_300001_SM_1000_NS6system6detail10sequential3seqE
	.align		8
        /*0100*/ 	.dword	_ZN34_INTERNAL_98a36351_4_k_cu_12dd9eb96thrust24THRUST_300001_SM_1000_NS12placeholders2_1E
	.align		8
        /*0108*/ 	.dword	_ZN34_INTERNAL_98a36351_4_k_cu_12dd9eb96thrust24THRUST_300001_SM_1000_NS12placeholders2_2E
	.align		8
        /*0110*/ 	.dword	_ZN34_INTERNAL_98a36351_4_k_cu_12dd9eb96thrust24THRUST_300001_SM_1000_NS12placeholders2_3E
	.align		8
        /*0118*/ 	.dword	_ZN34_INTERNAL_98a36351_4_k_cu_12dd9eb96thrust24THRUST_300001_SM_1000_NS12placeholders2_4E
	.align		8
        /*0120*/ 	.dword	_ZN34_INTERNAL_98a36351_4_k_cu_12dd9eb96thrust24THRUST_300001_SM_1000_NS12placeholders2_5E
	.align		8
        /*0128*/ 	.dword	_ZN34_INTERNAL_98a36351_4_k_cu_12dd9eb96thrust24THRUST_300001_SM_1000_NS12placeholders2_6E
	.align		8
        /*0130*/ 	.dword	_ZN34_INTERNAL_98a36351_4_k_cu_12dd9eb96thrust24THRUST_300001_SM_1000_NS12placeholders2_7E
	.align		8
        /*0138*/ 	.dword	_ZN34_INTERNAL_98a36351_4_k_cu_12dd9eb96thrust24THRUST_300001_SM_1000_NS12placeholders2_8E
	.align		8
        /*0140*/ 	.dword	_ZN34_INTERNAL_98a36351_4_k_cu_12dd9eb96thrust24THRUST_300001_SM_1000_NS12placeholders2_9E
	.align		8
        /*0148*/ 	.dword	_ZN34_INTERNAL_98a36351_4_k_cu_12dd9eb96thrust24THRUST_300001_SM_1000_NS12placeholders3_10E
	.align		8
        /*0150*/ 	.dword	_ZN34_INTERNAL_98a36351_4_k_cu_12dd9eb96thrust24THRUST_300001_SM_1000_NS3seqE


//--------------------- .text._ZN3cub18CUB_300001_SM_10006detail6reduce28DeviceReduceSingleTileKernelINS2_10policy_hubIfyN4cuda3std3__44plusIfEEE10Policy1000EPfSC_iS9_ffNS7_10__identityEEEvT0_T1_T2_T3_T4_T6_ --------------------------
	.section	.text._ZN3cub18CUB_300001_SM_10006detail6reduce28DeviceReduceSingleTileKernelINS2_10policy_hubIfyN4cuda3std3__44plusIfEEE10Policy1000EPfSC_iS9_ffNS7_10__identityEEEvT0_T1_T2_T3_T4_T6_,"ax",@progbits
	.align	128
        .global         _ZN3cub18CUB_300001_SM_10006detail6reduce28DeviceReduceSingleTileKernelINS2_10policy_hubIfyN4cuda3std3__44plusIfEEE10Policy1000EPfSC_iS9_ffNS7_10__identityEEEvT0_T1_T2_T3_T4_T6_
        .type           _ZN3cub18CUB_300001_SM_10006detail6reduce28DeviceReduceSingleTileKernelINS2_10policy_hubIfyN4cuda3std3__44plusIfEEE10Policy1000EPfSC_iS9_ffNS7_10__identityEEEvT0_T1_T2_T3_T4_T6_,@function
        .size           _ZN3cub18CUB_300001_SM_10006detail6reduce28DeviceReduceSingleTileKernelINS2_10policy_hubIfyN4cuda3std3__44plusIfEEE10Policy1000EPfSC_iS9_ffNS7_10__identityEEEvT0_T1_T2_T3_T4_T6_,(.L_x_237 - _ZN3cub18CUB_300001_SM_10006detail6reduce28DeviceReduceSingleTileKernelINS2_10policy_hubIfyN4cuda3std3__44plusIfEEE10Policy1000EPfSC_iS9_ffNS7_10__identityEEEvT0_T1_T2_T3_T4_T6_)
        .other          _ZN3cub18CUB_300001_SM_10006detail6reduce28DeviceReduceSingleTileKernelINS2_10policy_hubIfyN4cuda3std3__44plusIfEEE10Policy1000EPfSC_iS9_ffNS7_10__identityEEEvT0_T1_T2_T3_T4_T6_,@"STO_CUDA_ENTRY STV_DEFAULT"
_ZN3cub18CUB_300001_SM_10006detail6reduce28DeviceReduceSingleTileKernelINS2_10policy_hubIfyN4cuda3std3__44plusIfEEE10Policy1000EPfSC_iS9_ffNS7_10__identityEEEvT0_T1_T2_T3_T4_T6_:
.text._ZN3cub18CUB_300001_SM_10006detail6reduce28DeviceReduceSingleTileKernelINS2_10policy_hubIfyN4cuda3std3__44plusIfEEE10Policy1000EPfSC_iS9_ffNS7_10__identityEEEvT0_T1_T2_T3_T4_T6_:
[----:B------:R-:W-:Y:S01]  /*0000*/  LDC R1, c[0x0][0x37c] ;  /* 0x0000df00ff017b82 */ /* 0x000fe20000000800 */
[----:B------:R-:W0:Y:S01]  /*0010*/  LDCU UR4, c[0x0][0x390] ;  /* 0x00007200ff0477ac */ /* 0x000e220008000800 */
[----:B------:R-:W1:Y:S01]  /*0020*/  LDCU.64 UR6, c[0x0][0x358] ;  /* 0x00006b00ff0677ac */ /* 0x000e620008000a00 */
[----:B0-----:R-:W-:-:S04]  /*0030*/  MOV R20, UR4 ;  /* 0x0000000400147c02 */ /* 0x001fc80008000f00 */
[----:B------:R-:W-:-:S13]  /*0040*/  ISETP.NE.AND P0, PT, R20, RZ, PT ;  /* 0x000000ff1400720c */ /* 0x000fda0003f05270 */
[----:B-1----:R-:W-:Y:S05]  /*0050*/  @P0 BRA `(.L_x_0) ;  /* 0x00000000001c0947 */ /* 0x002fea0003800000 */
[----:B------:R-:W0:Y:S02]  /*0060*/  S2R R0, SR_TID.X ;  /* 0x0000000000007919 */ /* 0x000e240000002100 */
[----:B0-----:R-:W-:-:S13]  /*0070*/  ISETP.NE.AND P0, PT, R0, RZ, PT ;  /* 0x000000ff0000720c */ /* 0x001fda0003f05270 */
[----:B------:R-:W-:Y:S05]  /*0080*/  @P0 EXIT ;  /* 0x000000000000094d */ /* 0x000fea0003800000 */
[----:B------:R-:W0:Y:S08]  /*0090*/  LDC R5, c[0x0][0x398] ;  /* 0x0000e600ff057b82 */ /* 0x000e300000000800 */
[----:B------:R-:W0:Y:S02]  /*00a0*/  LDC.64 R2, c[0x0][0x388] ;  /* 0x0000e200ff027b82 */ /* 0x000e240000000a00 */
[----:B0-----:R-:W-:Y:S01]  /*00b0*/  STG.E desc[UR6][R2.64], R5 ;  /* 0x0000000502007986 */ /* 0x001fe2000c101906 */
[----:B------:R-:W-:Y:S05]  /*00c0*/  EXIT ;  /* 0x000000000000794d */ /* 0x000fea0003800000 */
.L_x_0:
[----:B------:R-:W0:Y:S01]  /*00d0*/  LDCU UR4, c[0x0][0x380] ;  /* 0x00007000ff0477ac */ /* 0x000e220008000800 */
[----:B------:R-:W-:Y:S01]  /*00e0*/  BSSY.RECONVERGENT B0, `(.L_x_1) ;  /* 0x00003ca000007945 */ /* 0x000fe20003800200 */
[----:B0-----:R-:W-:-:S09]  /*00f0*/  ULOP3.LUT UP0, URZ, UR4, 0xf, URZ, 0xc0, !UPT ;  /* 0x0000000f04ff7892 */ /* 0x001fd2000f80c0ff */
[----:B------:R-:W-:Y:S05]  /*0100*/  BRA.U UP0, `(.L_x_2) ;  /* 0x0000001d00607547 */ /* 0x000fea000b800000 */
[----:B------:R-:W-:-:S13]  /*0110*/  ISETP.GT.AND P0, PT, R20, 0xfff, PT ;  /* 0x00000fff1400780c */ /* 0x000fda0003f04270 */
[----:B------:R-:W-:Y:S05]  /*0120*/  @P0 BRA `(.L_x_3) ;  /* 0x0000000c00a80947 */ /* 0x000fea0003800000 */
[----:B------:R-:W0:Y:S01]  /*0130*/  S2R R9, SR_TID.X ;  /* 0x0000000000097919 */ /* 0x000e220000002100 */
[----:B------:R-:W-:Y:S01]  /*0140*/  BSSY.RECONVERGENT B1, `(.L_x_4) ;  /* 0x0000009000017945 */ /* 0x000fe20003800200 */
[----:B------:R-:W-:Y:S01]  /*0150*/  HFMA2 R0, -RZ, RZ, 0, 0 ;  /* 0x00000000ff007431 */ /* 0x000fe200000001ff */
[----:B0-----:R-:W-:Y:S02]  /*0160*/  ISETP.GE.AND P0, PT, R9, R20, PT ;  /* 0x000000140900720c */ /* 0x001fe40003f06270 */
[----:B------:R-:W-:-:S11]  /*0170*/  MOV R11, R9 ;  /* 0x00000009000b7202 */ /* 0x000fd60000000f00 */
[----:B------:R-:W-:Y:S05]  /*0180*/  @P0 BRA `(.L_x_5) ;  /* 0x0000000000100947 */ /* 0x000fea0003800000 */
[----:B------:R-:W0:Y:S02]  /*0190*/  LDC.64 R2, c[0x0][0x380] ;  /* 0x0000e000ff027b82 */ /* 0x000e240000000a00 */
[----:B0-----:R-:W-:-:S05]  /*01a0*/  IMAD.WIDE.U32 R2, R9, 0x4, R2 ;  /* 0x0000000409027825 */ /* 0x001fca00078e0002 */
[----:B------:R0:W5:Y:S01]  /*01b0*/  LDG.E.CONSTANT R0, desc[UR6][R2.64] ;  /* 0x0000000602007981 */ /* 0x000162000c1e9900 */
[----:B------:R-:W-:-:S07]  /*01c0*/  IADD3 R11, PT, PT, R9, 0x100, RZ ;  /* 0x00000100090b7810 */ /* 0x000fce0007ffe0ff */
.L_x_5:
[----:B------:R-:W-:Y:S05]  /*01d0*/  BSYNC.RECONVERGENT B1 ;  /* 0x0000000000017941 */ /* 0x000fea0003800200 */
.L_x_4:
[----:B------:R-:W-:Y:S01]  /*01e0*/  ISETP.GE.AND P0, PT, R11, R20, PT ;  /* 0x000000140b00720c */ /* 0x000fe20003f06270 */
[----:B------:R-:W-:-:S12]  /*01f0*/  BSSY.RECONVERGENT B1, `(.L_x_6) ;  /* 0x0000074000017945 */ /* 0x000fd80003800200 */
[----:B------:R-:W-:Y:S05]  /*0200*/  @P0 BRA `(.L_x_7) ;  /* 0x0000000400c80947 */ /* 0x000fea0003800000 */
[----:B0-----:R-:W-:Y:S01]  /*0210*/  LOP3.LUT R3, RZ, R11, RZ, 0x33, !PT ;  /* 0x0000000bff037212 */ /* 0x001fe200078e33ff */
[----:B------:R-:W-:Y:S03]  /*0220*/  BSSY.RECONVERGENT B2, `(.L_x_8) ;  /* 0x0000015000027945 */ /* 0x000fe60003800200 */
[----:B------:R-:W-:-:S04]  /*0230*/  IADD3 R4, PT, PT, R3, R20, RZ ;  /* 0x0000001403047210 */ /* 0x000fc80007ffe0ff */
[C---:B------:R-:W-:Y:S02]  /*0240*/  LOP3.LUT R2, R4.reuse, 0x300, RZ, 0xc0, !PT ;  /* 0x0000030004027812 */ /* 0x040fe400078ec0ff */
[----:B------:R-:W-:Y:S02]  /*0250*/  ISETP.GE.U32.AND P1, PT, R4, 0x300, PT ;  /* 0x000003000400780c */ /* 0x000fe40003f26070 */
[----:B------:R-:W-:-:S13]  /*0260*/  ISETP.NE.AND P0, PT, R2, 0x300, PT ;  /* 0x000003000200780c */ /* 0x000fda0003f05270 */
[----:B------:R-:W-:Y:S05]  /*0270*/  @!P0 BRA `(.L_x_9) ;  /* 0x00000000003c8947 */ /* 0x000fea0003800000 */
[----:B------:R-:W0:Y:S01]  /*0280*/  LDC.64 R2, c[0x0][0x380] ;  /* 0x0000e000ff027b82 */ /* 0x000e220000000a00 */
[----:B------:R-:W-:-:S04]  /*0290*/  LEA.HI R4, R4, 0x1, RZ, 0x18 ;  /* 0x0000000104047811 */ /* 0x000fc800078fc0ff */
[----:B------:R-:W-:-:S04]  /*02a0*/  LOP3.LUT R4, R4, 0x3, RZ, 0xc0, !PT ;  /* 0x0000000304047812 */ /* 0x000fc800078ec0ff */
[----:B------:R-:W-:Y:S01]  /*02b0*/  IADD3 R4, PT, PT, -R4, RZ, RZ ;  /* 0x000000ff04047210 */ /* 0x000fe20007ffe1ff */
[----:B0-----:R-:W-:-:S05]  /*02c0*/  IMAD.WIDE.U32 R2, R11, 0x4, R2 ;  /* 0x000000040b027825 */ /* 0x001fca00078e0002 */
[----:B------:R-:W-:-:S07]  /*02d0*/  MOV R5, R3 ;  /* 0x0000000300057202 */ /* 0x000fce0000000f00 */
.L_x_10:
[----:B------:R-:W-:-:S06]  /*02e0*/  MOV R3, R5 ;  /* 0x0000000500037202 */ /* 0x000fcc0000000f00 */
[----:B------:R0:W2:Y:S01]  /*02f0*/  LDG.E.CONSTANT R3, desc[UR6][R2.64] ;  /* 0x0000000602037981 */ /* 0x0000a2000c1e9900 */
[----:B------:R-:W-:Y:S01]  /*0300*/  IADD3 R4, PT, PT, R4, 0x1, RZ ;  /* 0x0000000104047810 */ /* 0x000fe20007ffe0ff */
[----:B------:R-:W-:-:S03]  /*0310*/  VIADD R11, R11, 0x100 ;  /* 0x000001000b0b7836 */ /* 0x000fc60000000000 */
[----:B------:R-:W-:Y:S02]  /*0320*/  ISETP.NE.AND P0, PT, R4, RZ, PT ;  /* 0x000000ff0400720c */ /* 0x000fe40003f05270 */
[----:B0-----:R-:W-:-:S04]  /*0330*/  IADD3 R2, P2, PT, R2, 0x400, RZ ;  /* 0x0000040002027810 */ /* 0x001fc80007f5e0ff */
[----:B------:R-:W-:Y:S01]  /*0340*/  IADD3.X R5, PT, PT, RZ, R5, RZ, P2, !PT ;  /* 0x00000005ff057210 */ /* 0x000fe200017fe4ff */
[----:B--2--5:R-:W-:-:S06]  /*0350*/  FADD R0, R3, R0 ;  /* 0x0000000003007221 */ /* 0x024fcc0000000000 */
[----:B------:R-:W-:Y:S05]  /*0360*/  @P0 BRA `(.L_x_10) ;  /* 0xfffffffc00dc0947 */ /* 0x000fea000383ffff */
.L_x_9:
[----:B------:R-:W-:Y:S05]  /*0370*/  BSYNC.RECONVERGENT B2 ;  /* 0x0000000000027941 */ /* 0x000fea0003800200 */
.L_x_8:
[----:B------:R-:W-:Y:S05]  /*0380*/  @!P1 BRA `(.L_x_7) ;  /* 0x0000000400689947 */ /* 0x000fea0003800000 */
[----:B------:R-:W-:Y:S01]  /*0390*/  IADD3 R2, PT, PT, -R11, R20, RZ ;  /* 0x000000140b027210 */ /* 0x000fe20007ffe1ff */
[----:B------:R-:W-:Y:S01]  /*03a0*/  BSSY.RECONVERGENT B2, `(.L_x_11) ;  /* 0x0000031000027945 */ /* 0x000fe20003800200 */
[----:B------:R-:W-:Y:S02]  /*03b0*/  PLOP3.LUT P0, PT, PT, PT, PT, 0x80, 0x8 ;  /* 0x000000000008781c */ /* 0x000fe40003f0f070 */
[----:B------:R-:W-:-:S13]  /*03c0*/  ISETP.GT.AND P1, PT, R2, 0xc00, PT ;  /* 0x00000c000200780c */ /* 0x000fda0003f24270 */
[----:B------:R-:W-:Y:S05]  /*03d0*/  @!P1 BRA `(.L_x_12) ;  /* 0x0000000000b49947 */ /* 0x000fea0003800000 */
[----:B------:R-:W-:Y:S02]  /*03e0*/  PLOP3.LUT P0, PT, PT, PT, PT, 0x8, 0x80 ;  /* 0x000000000080781c */ /* 0x000fe40003f0e170 */
[----:B------:R-:W-:-:S11]  /*03f0*/  IADD3 R8, PT, PT, R20, -0xc00, RZ ;  /* 0xfffff40014087810 */ /* 0x000fd60007ffe0ff */
.L_x_13:
[----:B------:R-:W0:Y:S01]  /*0400*/  LDC.64 R6, c[0x0][0x380] ;  /* 0x0000e000ff067b82 */ /* 0x000e220000000a00 */
[C---:B------:R-:W-:Y:S01]  /*0410*/  IADD3 R5, PT, PT, R11.reuse, 0x400, RZ ;  /* 0x000004000b057810 */ /* 0x040fe20007ffe0ff */
[----:B0-----:R-:W-:-:S05]  /*0420*/  IMAD.WIDE R24, R11, 0x4, R6 ;  /* 0x000000040b187825 */ /* 0x001fca00078e0206 */
[----:B------:R-:W2:Y:S04]  /*0430*/  LDG.E.CONSTANT R13, desc[UR6][R24.64] ;  /* 0x00000006180d7981 */ /* 0x000ea8000c1e9900 */
[----:B------:R-:W3:Y:S01]  /*0440*/  LDG.E.CONSTANT R10, desc[UR6][R24.64+0x400] ;  /* 0x00040006180a7981 */ /* 0x000ee2000c1e9900 */
[----:B------:R-:W-:-:S03]  /*0450*/  IMAD.WIDE R4, R5, 0x4, R6 ;  /* 0x0000000405047825 */ /* 0x000fc600078e0206 */
[----:B------:R-:W4:Y:S04]  /*0460*/  LDG.E.CONSTANT R12, desc[UR6][R24.64+0x800] ;  /* 0x00080006180c7981 */ /* 0x000f28000c1e9900 */
[----:B------:R-:W4:Y:S04]  /*0470*/  LDG.E.CONSTANT R17, desc[UR6][R24.64+0xc00] ;  /* 0x000c000618117981 */ /* 0x000f28000c1e9900 */
[----:B------:R-:W4:Y:S01]  /*0480*/  LDG.E.CONSTANT R16, desc[UR6][R4.64] ;  /* 0x0000000604107981 */ /* 0x000f22000c1e9900 */
[----:B------:R-:W-:-:S03]  /*0490*/  IADD3 R3, PT, PT, R11, 0x800, RZ ;  /* 0x000008000b037810 */ /* 0x000fc60007ffe0ff */
[----:B------:R-:W4:Y:S04]  /*04a0*/  LDG.E.CONSTANT R15, desc[UR6][R4.64+0x400] ;  /* 0x00040006040f7981 */ /* 0x000f28000c1e9900 */
[----:B------:R-:W4:Y:S01]  /*04b0*/  LDG.E.CONSTANT R14, desc[UR6][R4.64+0x800] ;  /* 0x00080006040e7981 */ /* 0x000f22000c1e9900 */
[----:B------:R-:W-:-:S03]  /*04c0*/  IMAD.WIDE R2, R3, 0x4, R6 ;  /* 0x0000000403027825 */ /* 0x000fc600078e0206 */
[----:B------:R-:W4:Y:S04]  /*04d0*/  LDG.E.CONSTANT R22, desc[UR6][R4.64+0xc00] ;  /* 0x000c000604167981 */ /* 0x000f28000c1e9900 */
[----:B------:R-:W4:Y:S01]  /*04e0*/  LDG.E.CONSTANT R21, desc[UR6][R2.64] ;  /* 0x0000000602157981 */ /* 0x000f22000c1e9900 */
[----:B------:R-:W-:-:S03]  /*04f0*/  IADD3 R23, PT, PT, R11, 0xc00, RZ ;  /* 0x00000c000b177810 */ /* 0x000fc60007ffe0ff */
[----:B------:R-:W4:Y:S04]  /*0500*/  LDG.E.CONSTANT R19, desc[UR6][R2.64+0x400] ;  /* 0x0004000602137981 */ /* 0x000f28000c1e9900 */
[----:B------:R-:W4:Y:S01]  /*0510*/  LDG.E.CONSTANT R18, desc[UR6][R2.64+0x800] ;  /* 0x0008000602127981 */ /* 0x000f22000c1e9900 */
[----:B------:R-:W-:-:S03]  /*0520*/  IMAD.WIDE R6, R23, 0x4, R6 ;  /* 0x0000000417067825 */ /* 0x000fc600078e0206 */
[----:B------:R-:W4:Y:S04]  /*0530*/  LDG.E.CONSTANT R26, desc[UR6][R2.64+0xc00] ;  /* 0x000c0006021a7981 */ /* 0x000f28000c1e9900 */
[----:B------:R-:W4:Y:S04]  /*0540*/  LDG.E.CONSTANT R25, desc[UR6][R6.64] ;  /* 0x0000000606197981 */ /* 0x000f28000c1e9900 */
[----:B------:R-:W4:Y:S04]  /*0550*/  LDG.E.CONSTANT R23, desc[UR6][R6.64+0x400] ;  /* 0x0004000606177981 */ /* 0x000f28000c1e9900 */
[----:B------:R-:W4:Y:S04]  /*0560*/  LDG.E.CONSTANT R24, desc[UR6][R6.64+0x800] ;  /* 0x0008000606187981 */ /* 0x000f28000c1e9900 */
[----:B------:R-:W4:Y:S01]  /*0570*/  LDG.E.CONSTANT R27, desc[UR6][R6.64+0xc00] ;  /* 0x000c0006061b7981 */ /* 0x000f22000c1e9900 */
[----:B------:R-:W-:-:S04]  /*0580*/  IADD3 R11, PT, PT, R11, 0x1000, RZ ;  /* 0x000010000b0b7810 */ /* 0x000fc80007ffe0ff */
[----:B------:R-:W-:Y:S01]  /*0590*/  ISETP.GE.AND P1, PT, R11, R8, PT ;  /* 0x000000080b00720c */ /* 0x000fe20003f26270 */
[----:B--2--5:R-:W-:-:S04]  /*05a0*/  FADD R13, R13, R0 ;  /* 0x000000000d0d7221 */ /* 0x024fc80000000000 */
[----:B---3--:R-:W-:-:S04]  /*05b0*/  FADD R13, R13, R10 ;  /* 0x0000000a0d0d7221 */ /* 0x008fc80000000000 */
[----:B----4-:R-:W-:-:S04]  /*05c0*/  FADD R12, R13, R12 ;  /* 0x0000000c0d0c7221 */ /* 0x010fc80000000000 */
[----:B------:R-:W-:-:S04]  /*05d0*/  FADD R17, R12, R17 ;  /* 0x000000110c117221 */ /* 0x000fc80000000000 */
        /* <DEDUP_REMOVED lines=11> */
[----:B------:R-:W-:Y:S01]  /*0690*/  FADD R0, R24, R27 ;  /* 0x0000001b18007221 */ /* 0x000fe20000000000 */
[----:B------:R-:W-:Y:S06]  /*06a0*/  @!P1 BRA `(.L_x_13) ;  /* 0xfffffffc00549947 */ /* 0x000fec000383ffff */
.L_x_12:
[----:B------:R-:W-:Y:S05]  /*06b0*/  BSYNC.RECONVERGENT B2 ;  /* 0x0000000000027941 */ /* 0x000fea0003800200 */
.L_x_11:
[----:B------:R-:W-:Y:S01]  /*06c0*/  IADD3 R2, PT, PT, -R11, R20, RZ ;  /* 0x000000140b027210 */ /* 0x000fe20007ffe1ff */
[----:B------:R-:W-:Y:S03]  /*06d0*/  BSSY.RECONVERGENT B2, `(.L_x_14) ;  /* 0x0000019000027945 */ /* 0x000fe60003800200 */
[----:B------:R-:W-:-:S13]  /*06e0*/  ISETP.GT.AND P1, PT, R2, 0x400, PT ;  /* 0x000004000200780c */ /* 0x000fda0003f24270 */
[----:B------:R-:W-:Y:S05]  /*06f0*/  @!P1 BRA `(.L_x_15) ;  /* 0x0000000000589947 */ /* 0x000fea0003800000 */
[----:B------:R-:W0:Y:S01]  /*0700*/  LDC.64 R4, c[0x0][0x380] ;  /* 0x0000e000ff047b82 */ /* 0x000e220000000a00 */
[C---:B------:R-:W-:Y:S02]  /*0710*/  VIADD R15, R11.reuse, 0x400 ;  /* 0x000004000b0f7836 */ /* 0x040fe40000000000 */
[----:B0-----:R-:W-:-:S05]  /*0720*/  IMAD.WIDE R2, R11, 0x4, R4 ;  /* 0x000000040b027825 */ /* 0x001fca00078e0204 */
[----:B------:R-:W2:Y:S04]  /*0730*/  LDG.E.CONSTANT R7, desc[UR6][R2.64] ;  /* 0x0000000602077981 */ /* 0x000ea8000c1e9900 */
[----:B------:R-:W3:Y:S01]  /*0740*/  LDG.E.CONSTANT R6, desc[UR6][R2.64+0x400] ;  /* 0x0004000602067981 */ /* 0x000ee2000c1e9900 */
[----:B------:R-:W-:-:S03]  /*0750*/  IMAD.WIDE R4, R15, 0x4, R4 ;  /* 0x000000040f047825 */ /* 0x000fc600078e0204 */
[----:B------:R-:W4:Y:S04]  /*0760*/  LDG.E.CONSTANT R13, desc[UR6][R2.64+0x800] ;  /* 0x00080006020d7981 */ /* 0x000f28000c1e9900 */
[----:B------:R-:W4:Y:S04]  /*0770*/  LDG.E.CONSTANT R15, desc[UR6][R2.64+0xc00] ;  /* 0x000c0006020f7981 */ /* 0x000f28000c1e9900 */
[----:B------:R-:W4:Y:S04]  /*0780*/  LDG.E.CONSTANT R17, desc[UR6][R4.64] ;  /* 0x0000000604117981 */ /* 0x000f28000c1e9900 */
[----:B------:R-:W4:Y:S04]  /*0790*/  LDG.E.CONSTANT R19, desc[UR6][R4.64+0x400] ;  /* 0x0004000604137981 */ /* 0x000f28000c1e9900 */
[----:B------:R-:W4:Y:S04]  /*07a0*/  LDG.E.CONSTANT R21, desc[UR6][R4.64+0x800] ;  /* 0x0008000604157981 */ /* 0x000f28000c1e9900 */
[----:B------:R-:W4:Y:S01]  /*07b0*/  LDG.E.CONSTANT R23, desc[UR6][R4.64+0xc00] ;  /* 0x000c000604177981 */ /* 0x000f22000c1e9900 */
[----:B------:R-:W-:-:S02]  /*07c0*/  PLOP3.LUT P0, PT, PT, PT, PT, 0x8, 0x80 ;  /* 0x000000000080781c */ /* 0x000fc40003f0e170 */
[----:B------:R-:W-:Y:S01]  /*07d0*/  IADD3 R11, PT, PT, R11, 0x800, RZ ;  /* 0x000008000b0b7810 */ /* 0x000fe20007ffe0ff */
[----:B--2--5:R-:W-:-:S04]  /*07e0*/  FADD R7, R0, R7 ;  /* 0x0000000700077221 */ /* 0x024fc80000000000 */
[----:B---3--:R-:W-:-:S04]  /*07f0*/  FADD R6, R7, R6 ;  /* 0x0000000607067221 */ /* 0x008fc80000000000 */
[----:B----4-:R-:W-:-:S04]  /*0800*/  FADD R6, R6, R13 ;  /* 0x0000000d06067221 */ /* 0x010fc80000000000 */
[----:B------:R-:W-:-:S04]  /*0810*/  FADD R6, R6, R15 ;  /* 0x0000000f06067221 */ /* 0x000fc80000000000 */
[----:B------:R-:W-:-:S04]  /*0820*/  FADD R6, R6, R17 ;  /* 0x0000001106067221 */ /* 0x000fc80000000000 */
[----:B------:R-:W-:-:S04]  /*0830*/  FADD R6, R6, R19 ;  /* 0x0000001306067221 */ /* 0x000fc80000000000 */
[----:B------:R-:W-:-:S04]  /*0840*/  FADD R6, R6, R21 ;  /* 0x0000001506067221 */ /* 0x000fc80000000000 */
[----:B------:R-:W-:-:S07]  /*0850*/  FADD R0, R6, R23 ;  /* 0x0000001706007221 */ /* 0x000fce0000000000 */
.L_x_15:
[----:B------:R-:W-:Y:S05]  /*0860*/  BSYNC.RECONVERGENT B2 ;  /* 0x0000000000027941 */ /* 0x000fea0003800200 */
.L_x_14:
[----:B------:R-:W-:-:S13]  /*0870*/  ISETP.LT.OR P0, PT, R11, R20, P0 ;  /* 0x000000140b00720c */ /* 0x000fda0000701670 */
[----:B------:R-:W-:Y:S05]  /*0880*/  @!P0 BRA `(.L_x_7) ;  /* 0x0000000000288947 */ /* 0x000fea0003800000 */
[----:B------:R-:W0:Y:S02]  /*0890*/  LDC.64 R2, c[0x0][0x380] ;  /* 0x0000e000ff027b82 */ /* 0x000e240000000a00 */
[----:B0-----:R-:W-:-:S05]  /*08a0*/  IMAD.WIDE R2, R11, 0x4, R2 ;  /* 0x000000040b027825 */ /* 0x001fca00078e0202 */
[----:B------:R-:W2:Y:S04]  /*08b0*/  LDG.E.CONSTANT R5, desc[UR6][R2.64] ;  /* 0x0000000602057981 */ /* 0x000ea8000c1e9900 */
[----:B------:R-:W3:Y:S04]  /*08c0*/  LDG.E.CONSTANT R4, desc[UR6][R2.64+0x400] ;  /* 0x0004000602047981 */ /* 0x000ee8000c1e9900 */
[----:B------:R-:W4:Y:S04]  /*08d0*/  LDG.E.CONSTANT R7, desc[UR6][R2.64+0x800] ;  /* 0x0008000602077981 */ /* 0x000f28000c1e9900 */
[----:B------:R-:W4:Y:S01]  /*08e0*/  LDG.E.CONSTANT R11, desc[UR6][R2.64+0xc00] ;  /* 0x000c0006020b7981 */ /* 0x000f22000c1e9900 */
[----:B--2--5:R-:W-:-:S04]  /*08f0*/  FADD R5, R0, R5 ;  /* 0x0000000500057221 */ /* 0x024fc80000000000 */
[----:B---3--:R-:W-:-:S04]  /*0900*/  FADD R4, R5, R4 ;  /* 0x0000000405047221 */ /* 0x008fc80000000000 */
[----:B----4-:R-:W-:-:S04]  /*0910*/  FADD R4, R4, R7 ;  /* 0x0000000704047221 */ /* 0x010fc80000000000 */
[----:B------:R-:W-:-:S07]  /*0920*/  FADD R0, R4, R11 ;  /* 0x0000000b04007221 */ /* 0x000fce0000000000 */
.L_x_7:
[----:B------:R-:W-:Y:S05]  /*0930*/  BSYNC.RECONVERGENT B1 ;  /* 0x0000000000017941 */ /* 0x000fea0003800200 */
.L_x_6:
[----:B------:R-:W-:Y:S02]  /*0940*/  ISETP.GE.AND P0, PT, R20, 0x100, PT ;  /* 0x000001001400780c */ /* 0x000fe40003f06270 */
[----:B-----5:R-:W-:-:S11]  /*0950*/  MOV R7, R0 ;  /* 0x0000000000077202 */ /* 0x020fd60000000f00 */
[----:B------:R-:W-:Y:S05]  /*0960*/  @!P0 BRA `(.L_x_16) ;  /* 0x0000000000ac8947 */ /* 0x000fea0003800000 */
[----:B------:R-:W1:Y:S01]  /*0970*/  S2R R6, SR_LANEID ;  /* 0x0000000000067919 */ /* 0x000e620000000000 */
[----:B------:R-:W2:Y:S02]  /*0980*/  SHFL.DOWN PT, R0, R7, 0x1, 0x1f ;  /* 0x08201f0007007f89 */ /* 0x000ea400000e0000 */
[----:B--2---:R-:W-:Y:S01]  /*0990*/  FADD R0, R0, R7 ;  /* 0x0000000700007221 */ /* 0x004fe20000000000 */
[C---:B-1----:R-:W-:Y:S02]  /*09a0*/  ISETP.GT.AND P0, PT, R6.reuse, 0x1e, PT ;  /* 0x0000001e0600780c */ /* 0x042fe40003f04270 */
[C---:B------:R-:W-:Y:S02]  /*09b0*/  ISETP.NE.AND P1, PT, R6.reuse, RZ, PT ;  /* 0x000000ff0600720c */ /* 0x040fe40003f25270 */
[----:B------:R-:W-:Y:S02]  /*09c0*/  FSEL R0, R7, R0, P0 ;  /* 0x0000000007007208 */ /* 0x000fe40000000000 */
[----:B------:R-:W-:-:S03]  /*09d0*/  ISETP.GT.AND P0, PT, R6, 0x1d, PT ;  /* 0x0000001d0600780c */ /* 0x000fc60003f04270 */
[----:B0-----:R-:W0:Y:S06]  /*09e0*/  SHFL.DOWN PT, R3, R0, 0x2, 0x1f ;  /* 0x08401f0000037f89 */ /* 0x001e2c00000e0000 */
[----:B------:R-:W1:Y:S01]  /*09f0*/  @!P1 S2R R5, SR_CgaCtaId ;  /* 0x0000000000059919 */ /* 0x000e620000008800 */
[----:B------:R-:W-:Y:S02]  /*0a00*/  @!P1 MOV R4, 0x400 ;  /* 0x0000040000049802 */ /* 0x000fe40000000f00 */
[----:B------:R-:W-:-:S04]  /*0a10*/  @!P1 SHF.R.U32.HI R2, RZ, 0x3, R9 ;  /* 0x00000003ff029819 */ /* 0x000fc80000011609 */
[----:B------:R-:W-:Y:S01]  /*0a20*/  @!P1 LOP3.LUT R2, R2, 0x7c, RZ, 0xc0, !PT ;  /* 0x0000007c02029812 */ /* 0x000fe200078ec0ff */
[----:B0-----:R-:W-:Y:S01]  /*0a30*/  @!P0 FADD R0, R0, R3 ;  /* 0x0000000300008221 */ /* 0x001fe20000000000 */
[----:B------:R-:W-:-:S04]  /*0a40*/  ISETP.GT.AND P0, PT, R6, 0x1b, PT ;  /* 0x0000001b0600780c */ /* 0x000fc80003f04270 */
[----:B------:R-:W0:Y:S01]  /*0a50*/  SHFL.DOWN PT, R3, R0, 0x4, 0x1f ;  /* 0x08801f0000037f89 */ /* 0x000e2200000e0000 */
[----:B-1----:R-:W-:-:S04]  /*0a60*/  @!P1 LEA R5, R5, R4, 0x18 ;  /* 0x0000000405059211 */ /* 0x002fc800078ec0ff */
[----:B------:R-:W-:-:S04]  /*0a70*/  @!P1 IADD3 R2, PT, PT, R2, R5, RZ ;  /* 0x0000000502029210 */ /* 0x000fc80007ffe0ff */
[----:B0-----:R-:W-:Y:S01]  /*0a80*/  @!P0 FADD R0, R0, R3 ;  /* 0x0000000300008221 */ /* 0x001fe20000000000 */
[----:B------:R-:W-:-:S04]  /*0a90*/  ISETP.GT.AND P0, PT, R6, 0x17, PT ;  /* 0x000000170600780c */ /* 0x000fc80003f04270 */
[----:B------:R-:W0:Y:S09]  /*0aa0*/  SHFL.DOWN PT, R3, R0, 0x8, 0x1f ;  /* 0x09001f0000037f89 */ /* 0x000e3200000e0000 */
[----:B0-----:R-:W-:Y:S01]  /*0ab0*/  @!P0 FADD R0, R0, R3 ;  /* 0x0000000300008221 */ /* 0x001fe20000000000 */
[----:B------:R-:W-:-:S04]  /*0ac0*/  ISETP.NE.AND P0, PT, R9, RZ, PT ;  /* 0x000000ff0900720c */ /* 0x000fc80003f05270 */
[----:B------:R-:W0:Y:S02]  /*0ad0*/  SHFL.DOWN PT, R3, R0, 0x10, 0x1f ;  /* 0x0a001f0000037f89 */ /* 0x000e2400000e0000 */
[----:B0-----:R-:W-:-:S05]  /*0ae0*/  FADD R3, R0, R3 ;  /* 0x0000000300037221 */ /* 0x001fca0000000000 */
[----:B------:R0:W-:Y:S01]  /*0af0*/  @!P1 STS [R2+0x8], R3 ;  /* 0x0000080302009388 */ /* 0x0001e20000000800 */
[----:B------:R-:W-:Y:S01]  /*0b00*/  BAR.SYNC.DEFER_BLOCKING 0x0 ;  /* 0x0000000000007b1d */ /* 0x000fe20000010000 */
[----:B------:R-:W-:-:S04]  /*0b10*/  ISETP.GT.AND P1, PT, R6, 0xf, PT ;  /* 0x0000000f0600780c */ /* 0x000fc80003f24270 */
[----:B------:R-:W-:Y:S01]  /*0b20*/  FSEL R0, R0, R3, P1 ;  /* 0x0000000300007208 */ /* 0x000fe20000800000 */
[----:B------:R-:W-:Y:S08]  /*0b30*/  @P0 BRA `(.L_x_17) ;  /* 0x0000003000900947 */ /* 0x000ff00003800000 */
[----:B------:R-:W1:Y:S01]  /*0b40*/  S2UR UR5, SR_CgaCtaId ;  /* 0x00000000000579c3 */ /* 0x000e620000008800 */
[----:B------:R-:W-:Y:S02]  /*0b50*/  UMOV UR4, 0x400 ;  /* 0x0000040000047882 */ /* 0x000fe40000000000 */
[----:B-1----:R-:W-:-:S09]  /*0b60*/  ULEA UR4, UR5, UR4, 0x18 ;  /* 0x0000000405047291 */ /* 0x002fd2000f8ec0ff */
[----:B0-----:R-:W0:Y:S04]  /*0b70*/  LDS R3, [UR4+0xc] ;  /* 0x00000c04ff037984 */ /* 0x001e280008000800 */
[----:B------:R-:W1:Y:S04]  /*0b80*/  LDS.128 R4, [UR4+0x10] ;  /* 0x00001004ff047984 */ /* 0x000e680008000c00 */
[----:B------:R-:W2:Y:S01]  /*0b90*/  LDS.64 R8, [UR4+0x20] ;  /* 0x00002004ff087984 */ /* 0x000ea20008000a00 */
[----:B0-----:R-:W-:-:S04]  /*0ba0*/  FADD R3, R0, R3 ;  /* 0x0000000300037221 */ /* 0x001fc80000000000 */
[----:B-1----:R-:W-:-:S04]  /*0bb0*/  FADD R4, R3, R4 ;  /* 0x0000000403047221 */ /* 0x002fc80000000000 */
[----:B------:R-:W-:-:S04]  /*0bc0*/  FADD R5, R4, R5 ;  /* 0x0000000504057221 */ /* 0x000fc80000000000 */
[----:B------:R-:W-:-:S04]  /*0bd0*/  FADD R6, R5, R6 ;  /* 0x0000000605067221 */ /* 0x000fc80000000000 */
[----:B------:R-:W-:-:S04]  /*0be0*/  FADD R7, R6, R7 ;  /* 0x0000000706077221 */ /* 0x000fc80000000000 */
[----:B--2---:R-:W-:-:S04]  /*0bf0*/  FADD R8, R7, R8 ;  /* 0x0000000807087221 */ /* 0x004fc80000000000 */
[----:B------:R-:W-:Y:S01]  /*0c00*/  FADD R0, R8, R9 ;  /* 0x0000000908007221 */ /* 0x000fe20000000000 */
[----:B------:R-:W-:Y:S06]  /*0c10*/  BRA `(.L_x_17) ;  /* 0x0000003000587947 */ /* 0x000fec0003800000 */
.L_x_16:
[----:B------:R-:W1:Y:S01]  /*0c20*/  S2R R4, SR_LANEID ;  /* 0x0000000000047919 */ /* 0x000e620000000000 */
[----:B------:R-:W-:-:S04]  /*0c30*/  LOP3.LUT R0, R9, 0x3e0, RZ, 0xc0, !PT ;  /* 0x000003e009007812 */ /* 0x000fc800078ec0ff */
[----:B0-----:R-:W-:Y:S02]  /*0c40*/  IADD3 R3, PT, PT, R0, 0x20, RZ ;  /* 0x0000002000037810 */ /* 0x001fe40007ffe0ff */
[----:B------:R-:W-:Y:S02]  /*0c50*/  LOP3.LUT R5, RZ, R0, RZ, 0x33, !PT ;  /* 0x00000000ff057212 */ /* 0x000fe400078e33ff */
[-C--:B------:R-:W-:Y:S02]  /*0c60*/  ISETP.GT.AND P0, PT, R3, R20.reuse, PT ;  /* 0x000000140300720c */ /* 0x080fe40003f04270 */
[----:B------:R-:W-:-:S04]  /*0c70*/  IADD3 R5, PT, PT, R5, R20, RZ ;  /* 0x0000001405057210 */ /* 0x000fc80007ffe0ff */
[----:B------:R-:W-:-:S05]  /*0c80*/  SEL R5, R5, 0x1f, P0 ;  /* 0x0000001f05057807 */ /* 0x000fca0000000000 */
[----:B------:R-:W0:Y:S01]  /*0c90*/  SHFL.DOWN PT, R0, R7, 0x1, R5 ;  /* 0x0820000007007989 */ /* 0x000e2200000e0005 */
[C---:B-1----:R-:W-:Y:S02]  /*0ca0*/  ISETP.GE.AND P0, PT, R4.reuse, R5, PT ;  /* 0x000000050400720c */ /* 0x042fe40003f06270 */
[C---:B------:R-:W-:Y:S02]  /*0cb0*/  IADD3 R2, PT, PT, R4.reuse, 0x2, RZ ;  /* 0x0000000204027810 */ /* 0x040fe40007ffe0ff */
[----:B------:R-:W-:-:S09]  /*0cc0*/  ISETP.NE.AND P1, PT, R4, RZ, PT ;  /* 0x000000ff0400720c */ /* 0x000fd20003f25270 */
[----:B0-----:R-:W-:Y:S01]  /*0cd0*/  @!P0 FADD R7, R0, R7 ;  /* 0x0000000700078221 */ /* 0x001fe20000000000 */
[-C--:B------:R-:W-:Y:S02]  /*0ce0*/  ISETP.GT.AND P0, PT, R2, R5.reuse, PT ;  /* 0x000000050200720c */ /* 0x080fe40003f04270 */
[----:B------:R-:W-:Y:S01]  /*0cf0*/  IADD3 R2, PT, PT, R4, 0x4, RZ ;  /* 0x0000000404027810 */ /* 0x000fe20007ffe0ff */
[----:B------:R-:W0:Y:S01]  /*0d00*/  @!P1 S2R R6, SR_CgaCtaId ;  /* 0x0000000000069919 */ /* 0x000e220000008800 */
[----:B------:R-:W-:Y:S01]  /*0d10*/  @!P1 MOV R3, 0x400 ;  /* 0x0000040000039802 */ /* 0x000fe20000000f00 */
[----:B------:R-:W1:Y:S08]  /*0d20*/  SHFL.DOWN PT, R0, R7, 0x2, R5 ;  /* 0x0840000007007989 */ /* 0x000e7000000e0005 */
[----:B-1----:R-:W-:Y:S01]  /*0d30*/  @!P0 FADD R7, R7, R0 ;  /* 0x0000000007078221 */ /* 0x002fe20000000000 */
[----:B------:R-:W-:-:S02]  /*0d40*/  ISETP.GT.AND P0, PT, R2, R5, PT ;  /* 0x000000050200720c */ /* 0x000fc40003f04270 */
[----:B------:R-:W-:Y:S02]  /*0d50*/  IADD3 R2, PT, PT, R4, 0x8, RZ ;  /* 0x0000000804027810 */ /* 0x000fe40007ffe0ff */
[----:B------:R-:W1:Y:S01]  /*0d60*/  SHFL.DOWN PT, R0, R7, 0x4, R5 ;  /* 0x0880000007007989 */ /* 0x000e6200000e0005 */
[----:B0-----:R-:W-:-:S08]  /*0d70*/  @!P1 LEA R3, R6, R3, 0x18 ;  /* 0x0000000306039211 */ /* 0x001fd000078ec0ff */
[----:B-1----:R-:W-:Y:S01]  /*0d80*/  @!P0 FADD R7, R7, R0 ;  /* 0x0000000007078221 */ /* 0x002fe20000000000 */
[----:B------:R-:W-:Y:S01]  /*0d90*/  ISETP.GT.AND P0, PT, R2, R5, PT ;  /* 0x000000050200720c */ /* 0x000fe20003f04270 */
[----:B------:R-:W-:-:S03]  /*0da0*/  VIADD R2, R4, 0x10 ;  /* 0x0000001004027836 */ /* 0x000fc60000000000 */
[----:B------:R-:W0:Y:S09]  /*0db0*/  SHFL.DOWN PT, R0, R7, 0x8, R5 ;  /* 0x0900000007007989 */ /* 0x000e3200000e0005 */
[----:B0-----:R-:W-:Y:S01]  /*0dc0*/  @!P0 FADD R7, R7, R0 ;  /* 0x0000000007078221 */ /* 0x001fe20000000000 */
[----:B------:R-:W-:-:S02]  /*0dd0*/  ISETP.GT.AND P0, PT, R2, R5, PT ;  /* 0x000000050200720c */ /* 0x000fc40003f04270 */
[----:B------:R-:W-:Y:S02]  /*0de0*/  @!P1 SHF.R.U32.HI R2, RZ, 0x3, R9 ;  /* 0x00000003ff029819 */ /* 0x000fe40000011609 */
[----:B------:R-:W0:Y:S02]  /*0df0*/  SHFL.DOWN PT, R0, R7, 0x10, R5 ;  /* 0x0a00000007007989 */ /* 0x000e2400000e0005 */
[----:B------:R-:W-:-:S04]  /*0e00*/  @!P1 LOP3.LUT R2, R2, 0x7c, RZ, 0xc0, !PT ;  /* 0x0000007c02029812 */ /* 0x000fc800078ec0ff */
[----:B------:R-:W-:-:S03]  /*0e10*/  @!P1 IADD3 R3, PT, PT, R2, R3, RZ ;  /* 0x0000000302039210 */ /* 0x000fc60007ffe0ff */
[----:B0-----:R-:W-:Y:S01]  /*0e20*/  @!P0 FADD R7, R7, R0 ;  /* 0x0000000007078221 */ /* 0x001fe20000000000 */
[----:B------:R-:W-:-:S04]  /*0e30*/  ISETP.NE.AND P0, PT, R9, RZ, PT ;  /* 0x000000ff0900720c */ /* 0x000fc80003f05270 */
[----:B------:R-:W-:-:S05]  /*0e40*/  MOV R0, R7 ;  /* 0x0000000700007202 */ /* 0x000fca0000000f00 */
[----:B------:R4:W-:Y:S01]  /*0e50*/  @!P1 STS [R3+0x8], R0 ;  /* 0x0000080003009388 */ /* 0x0009e20000000800 */
[----:B------:R-:W-:Y:S06]  /*0e60*/  BAR.SYNC.DEFER_BLOCKING 0x0 ;  /* 0x0000000000007b1d */ /* 0x000fec0000010000 */
[----:B------:R-:W-:Y:S05]  /*0e70*/  @P0 BRA `(.L_x_17) ;  /* 0x0000002c00c00947 */ /* 0x000fea0003800000 */
[----:B------:R-:W0:Y:S01]  /*0e80*/  S2UR UR5, SR_CgaCtaId ;  /* 0x00000000000579c3 */ /* 0x000e220000008800 */
[----:B------:R-:W-:Y:S01]  /*0e90*/  UMOV UR4, 0x400 ;  /* 0x0000040000047882 */ /* 0x000fe20000000000 */
[C---:B------:R-:W-:Y:S02]  /*0ea0*/  ISETP.GT.AND P2, PT, R20.reuse, 0x20, PT ;  /* 0x000000201400780c */ /* 0x040fe40003f44270 */
[C---:B------:R-:W-:Y:S02]  /*0eb0*/  ISETP.GT.AND P4, PT, R20.reuse, 0x40, PT ;  /* 0x000000401400780c */ /* 0x040fe40003f84270 */
[C---:B------:R-:W-:Y:S02]  /*0ec0*/  ISETP.GT.AND P3, PT, R20.reuse, 0x60, PT ;  /* 0x000000601400780c */ /* 0x040fe40003f64270 */
[----:B------:R-:W-:Y:S01]  /*0ed0*/  ISETP.GT.AND P1, PT, R20, 0x80, PT ;  /* 0x000000801400780c */ /* 0x000fe20003f24270 */
[----:B0-----:R-:W-:-:S09]  /*0ee0*/  ULEA UR4, UR5, UR4, 0x18 ;  /* 0x0000000405047291 */ /* 0x001fd2000f8ec0ff */
[----:B----4-:R-:W0:Y:S04]  /*0ef0*/  LDS R3, [UR4+0xc] ;  /* 0x00000c04ff037984 */ /* 0x010e280008000800 */
[----:B------:R-:W1:Y:S04]  /*0f00*/  LDS.128 R4, [UR4+0x10] ;  /* 0x00001004ff047984 */ /* 0x000e680008000c00 */
[----:B------:R-:W2:Y:S01]  /*0f10*/  LDS.64 R8, [UR4+0x20] ;  /* 0x00002004ff087984 */ /* 0x000ea20008000a00 */
[----:B0-----:R-:W-:Y:S01]  /*0f20*/  @P2 FADD R0, R0, R3 ;  /* 0x0000000300002221 */ /* 0x001fe20000000000 */
[----:B------:R-:W-:-:S03]  /*0f30*/  ISETP.GT.AND P2, PT, R20, 0xa0, PT ;  /* 0x000000a01400780c */ /* 0x000fc60003f44270 */
[----:B-1----:R-:W-:Y:S01]  /*0f40*/  @P4 FADD R0, R0, R4 ;  /* 0x0000000400004221 */ /* 0x002fe20000000000 */
[----:B------:R-:W-:-:S03]  /*0f50*/  ISETP.GT.AND P4, PT, R20, 0xc0, PT ;  /* 0x000000c01400780c */ /* 0x000fc60003f84270 */
[----:B------:R-:W-:Y:S01]  /*0f60*/  @P3 FADD R0, R0, R5 ;  /* 0x0000000500003221 */ /* 0x000fe20000000000 */
[----:B------:R-:W-:-:S03]  /*0f70*/  ISETP.GT.AND P3, PT, R20, 0xe0, PT ;  /* 0x000000e01400780c */ /* 0x000fc60003f64270 */
[----:B------:R-:W-:-:S04]  /*0f80*/  @P1 FADD R0, R0, R6 ;  /* 0x0000000600001221 */ /* 0x000fc80000000000 */
[----:B------:R-:W-:-:S04]  /*0f90*/  @P2 FADD R0, R0, R7 ;  /* 0x0000000700002221 */ /* 0x000fc80000000000 */
[----:B--2---:R-:W-:-:S04]  /*0fa0*/  @P4 FADD R0, R0, R8 ;  /* 0x0000000800004221 */ /* 0x004fc80000000000 */
[----:B------:R-:W-:Y:S01]  /*0fb0*/  @P3 FADD R0, R0, R9 ;  /* 0x0000000900003221 */ /* 0x000fe20000000000 */
[----:B------:R-:W-:Y:S06]  /*0fc0*/  BRA `(.L_x_17) ;  /* 0x0000002c006c7947 */ /* 0x000fec0003800000 */
.L_x_3:
[----:B------:R-:W0:Y:S01]  /*0fd0*/  S2R R0, SR_TID.X ;  /* 0x0000000000007919 */ /* 0x000e220000002100 */
[----:B------:R-:W1:Y:S01]  /*0fe0*/  LDC.64 R2, c[0x0][0x380] ;  /* 0x0000e000ff027b82 */ /* 0x000e620000000a00 */
[----:B0-----:R-:W-:-:S05]  /*0ff0*/  SHF.L.U32 R5, R0, 0x2, RZ ;  /* 0x0000000200057819 */ /* 0x001fca00000006ff */
[----:B-1----:R-:W-:-:S05]  /*1000*/  IMAD.WIDE.U32 R2, R5, 0x4, R2 ;  /* 0x0000000405027825 */ /* 0x002fca00078e0002 */
[----:B------:R-:W2:Y:S04]  /*1010*/  LDG.E.128.CONSTANT R4, desc[UR6][R2.64] ;  /* 0x0000000602047981 */ /* 0x000ea8000c1e9d00 */
[----:B------:R-:W3:Y:S04]  /*1020*/  LDG.E.128.CONSTANT R8, desc[UR6][R2.64+0x1000] ;  /* 0x0010000602087981 */ /* 0x000ee8000c1e9d00 */
[----:B------:R-:W4:Y:S04]  /*1030*/  LDG.E.128.CONSTANT R12, desc[UR6][R2.64+0x2000] ;  /* 0x00200006020c7981 */ /* 0x000f28000c1e9d00 */
[----:B------:R-:W5:Y:S01]  /*1040*/  LDG.E.128.CONSTANT R16, desc[UR6][R2.64+0x3000] ;  /* 0x0030000602107981 */ /* 0x000f62000c1e9d00 */
[----:B------:R-:W-:Y:S01]  /*1050*/  ISETP.GE.U32.AND P0, PT, R20, 0x2000, PT ;  /* 0x000020001400780c */ /* 0x000fe20003f06070 */
[----:B------:R-:W-:-:S02]  /*1060*/  HFMA2 R23, -RZ, RZ, 0, 0.00048828125 ;  /* 0x00001000ff177431 */ /* 0x000fc400000001ff */
[----:B--2---:R-:W-:Y:S01]  /*1070*/  FADD R4, R4, R5 ;  /* 0x0000000504047221 */ /* 0x004fe20000000000 */
[----:B------:R-:W-:Y:S01]  /*1080*/  FADD R7, R6, R7 ;  /* 0x0000000706077221 */ /* 0x000fe20000000000 */
[----:B---3--:R-:W-:Y:S01]  /*1090*/  FADD R8, R8, R9 ;  /* 0x0000000908087221 */ /* 0x008fe20000000000 */
[----:B------:R-:W-:Y:S02]  /*10a0*/  FADD R11, R10, R11 ;  /* 0x0000000b0a0b7221 */ /* 0x000fe40000000000 */
[----:B------:R-:W-:Y:S01]  /*10b0*/  FADD R4, R4, R7 ;  /* 0x0000000704047221 */ /* 0x000fe20000000000 */
[----:B----4-:R-:W-:Y:S01]  /*10c0*/  FADD R12, R12, R13 ;  /* 0x0000000d0c0c7221 */ /* 0x010fe20000000000 */
[----:B------:R-:W-:Y:S01]  /*10d0*/  FADD R15, R14, R15 ;  /* 0x0000000f0e0f7221 */ /* 0x000fe20000000000 */
[----:B------:R-:W-:Y:S01]  /*10e0*/  FADD R11, R8, R11 ;  /* 0x0000000b080b7221 */ /* 0x000fe20000000000 */
[----:B-----5:R-:W-:Y:S01]  /*10f0*/  FADD R16, R16, R17 ;  /* 0x0000001110107221 */ /* 0x020fe20000000000 */
[----:B------:R-:W-:Y:S01]  /*1100*/  FADD R19, R18, R19 ;  /* 0x0000001312137221 */ /* 0x000fe20000000000 */
[----:B------:R-:W-:Y:S01]  /*1110*/  FADD R12, R12, R15 ;  /* 0x0000000f0c0c7221 */ /* 0x000fe20000000000 */
[----:B------:R-:W-:-:S02]  /*1120*/  FADD R4, R4, R11 ;  /* 0x0000000b04047221 */ /* 0x000fc40000000000 */
[----:B------:R-:W-:-:S04]  /*1130*/  FADD R19, R16, R19 ;  /* 0x0000001310137221 */ /* 0x000fc80000000000 */
[----:B------:R-:W-:-:S04]  /*1140*/  FADD R19, R12, R19 ;  /* 0x000000130c137221 */ /* 0x000fc80000000000 */
[----:B------:R-:W-:Y:S01]  /*1150*/  FADD R21, R4, R19 ;  /* 0x0000001304157221 */ /* 0x000fe20000000000 */
[----:B------:R-:W-:Y:S06]  /*1160*/  @!P0 BRA `(.L_x_18) ;  /* 0x00000000007c8947 */ /* 0x000fec0003800000 */
[----:B------:R-:W0:Y:S01]  /*1170*/  LDC R24, c[0x0][0x390] ;  /* 0x0000e400ff187b82 */ /* 0x000e220000000800 */
[----:B------:R-:W-:Y:S02]  /*1180*/  IADD3 R22, PT, PT, R20, -0x1000, RZ ;  /* 0xfffff00014167810 */ /* 0x000fe40007ffe0ff */
[----:B------:R-:W-:-:S07]  /*1190*/  MOV R23, 0x1000 ;  /* 0x0000100000177802 */ /* 0x000fce0000000f00 */
.L_x_20:
[----:B------:R-:W-:-:S05]  /*11a0*/  IMAD.WIDE R26, R23, 0x4, R2 ;  /* 0x00000004171a7825 */ /* 0x000fca00078e0202 */
[----:B------:R-:W2:Y:S04]  /*11b0*/  LDG.E.128.CONSTANT R16, desc[UR6][R26.64+0x2000] ;  /* 0x002000061a107981 */ /* 0x000ea8000c1e9d00 */
[----:B------:R-:W3:Y:S04]  /*11c0*/  LDG.E.128.CONSTANT R4, desc[UR6][R26.64+0x3000] ;  /* 0x003000061a047981 */ /* 0x000ee8000c1e9d00 */
[----:B------:R-:W4:Y:S04]  /*11d0*/  LDG.E.128.CONSTANT R8, desc[UR6][R26.64] ;  /* 0x000000061a087981 */ /* 0x000f28000c1e9d00 */
[----:B------:R-:W5:Y:S01]  /*11e0*/  LDG.E.128.CONSTANT R12, desc[UR6][R26.64+0x1000] ;  /* 0x001000061a0c7981 */ /* 0x000f62000c1e9d00 */
[----:B0-----:R-:W-:Y:S01]  /*11f0*/  MOV R20, R24 ;  /* 0x0000001800147202 */ /* 0x001fe20000000f00 */
[----:B--2---:R-:W-:Y:S01]  /*1200*/  FADD R17, R17, R18 ;  /* 0x0000001211117221 */ /* 0x004fe20000000000 */
[----:B---3--:R-:W-:-:S02]  /*1210*/  FADD R18, R19, R4 ;  /* 0x0000000413127221 */ /* 0x008fc40000000000 */
[----:B------:R-:W-:Y:S01]  /*1220*/  IADD3 R4, PT, PT, -R23, R20, RZ ;  /* 0x0000001417047210 */ /* 0x000fe20007ffe1ff */
[----:B------:R-:W-:Y:S01]  /*1230*/  FADD R5, R5, R6 ;  /* 0x0000000605057221 */ /* 0x000fe20000000000 */
[----:B----4-:R-:W-:Y:S01]  /*1240*/  FADD R9, R9, R10 ;  /* 0x0000000a09097221 */ /* 0x010fe20000000000 */
[----:B------:R-:W-:Y:S01]  /*1250*/  FADD R8, R8, R21 ;  /* 0x0000001508087221 */ /* 0x000fe20000000000 */
[----:B------:R-:W-:Y:S01]  /*1260*/  ISETP.GE.AND P0, PT, R4, 0x1000, PT ;  /* 0x000010000400780c */ /* 0x000fe20003f06270 */
[----:B-----5:R-:W-:Y:S01]  /*1270*/  FADD R13, R13, R14 ;  /* 0x0000000e0d0d7221 */ /* 0x020fe20000000000 */
[----:B------:R-:W-:Y:S01]  /*1280*/  FADD R10, R11, R12 ;  /* 0x0000000c0b0a7221 */ /* 0x000fe20000000000 */
[----:B------:R-:W-:Y:S01]  /*1290*/  FADD R14, R15, R16 ;  /* 0x000000100f0e7221 */ /* 0x000fe20000000000 */
[----:B------:R-:W-:Y:S01]  /*12a0*/  FADD R8, R8, R9 ;  /* 0x0000000908087221 */ /* 0x000fe20000000000 */
[----:B------:R-:W-:Y:S01]  /*12b0*/  FADD R5, R18, R5 ;  /* 0x0000000512057221 */ /* 0x000fe20000000000 */
[----:B------:R-:W-:Y:S01]  /*12c0*/  FADD R13, R10, R13 ;  /* 0x0000000d0a0d7221 */ /* 0x000fe20000000000 */
[----:B------:R-:W-:-:S03]  /*12d0*/  FADD R14, R14, R17 ;  /* 0x000000110e0e7221 */ /* 0x000fc60000000000 */
[----:B------:R-:W-:Y:S01]  /*12e0*/  FADD R8, R8, R13 ;  /* 0x0000000d08087221 */ /* 0x000fe20000000000 */
[----:B------:R-:W-:-:S04]  /*12f0*/  FADD R5, R14, R5 ;  /* 0x000000050e057221 */ /* 0x000fc80000000000 */
[----:B------:R-:W-:-:S04]  /*1300*/  FADD R5, R8, R5 ;  /* 0x0000000508057221 */ /* 0x000fc80000000000 */
[----:B------:R-:W-:Y:S01]  /*1310*/  FADD R21, R7, R5 ;  /* 0x0000000507157221 */ /* 0x000fe20000000000 */
[----:B------:R-:W-:Y:S06]  /*1320*/  @!P0 BRA `(.L_x_19) ;  /* 0x0000000800308947 */ /* 0x000fec0003800000 */
[----:B------:R-:W-:-:S04]  /*1330*/  IADD3 R23, PT, PT, R23, 0x1000, RZ ;  /* 0x0000100017177810 */ /* 0x000fc80007ffe0ff */
[----:B------:R-:W-:-:S13]  /*1340*/  ISETP.GT.AND P0, PT, R23, R22, PT ;  /* 0x000000161700720c */ /* 0x000fda0003f04270 */
[----:B------:R-:W-:Y:S05]  /*1350*/  @!P0 BRA `(.L_x_20) ;  /* 0xfffffffc00908947 */ /* 0x000fea000383ffff */
.L_x_18:
[----:B------:R-:W-:-:S13]  /*1360*/  ISETP.GE.AND P0, PT, R23, R20, PT ;  /* 0x000000141700720c */ /* 0x000fda0003f06270 */
[----:B------:R-:W-:Y:S05]  /*1370*/  @P0 BRA `(.L_x_19) ;  /* 0x00000008001c0947 */ /* 0x000fea0003800000 */
[----:B------:R-:W-:Y:S01]  /*1380*/  IMAD.IADD R9, R20, 0x1, -R23 ;  /* 0x0000000114097824 */ /* 0x000fe200078e0a17 */
[----:B------:R-:W-:Y:S04]  /*1390*/  BSSY.RECONVERGENT B1, `(.L_x_19) ;  /* 0x0000085000017945 */ /* 0x000fe80003800200 */
[----:B------:R-:W-:-:S13]  /*13a0*/  ISETP.GE.AND P0, PT, R0, R9, PT ;  /* 0x000000090000720c */ /* 0x000fda0003f06270 */
[----:B------:R-:W-:Y:S05]  /*13b0*/  @P0 BRA `(.L_x_21) ;  /* 0x0000000800080947 */ /* 0x000fea0003800000 */
[-C--:B------:R-:W-:Y:S01]  /*13c0*/  LOP3.LUT R2, RZ, R0.reuse, RZ, 0x33, !PT ;  /* 0x00000000ff027212 */ /* 0x080fe200078e33ff */
[----:B------:R-:W-:Y:S01]  /*13d0*/  BSSY.RECONVERGENT B2, `(.L_x_22) ;  /* 0x0000015000027945 */ /* 0x000fe20003800200 */
[----:B------:R-:W-:Y:S02]  /*13e0*/  MOV R8, R0 ;  /* 0x0000000000087202 */ /* 0x000fe40000000f00 */
[----:B------:R-:W-:-:S04]  /*13f0*/  IADD3 R2, PT, PT, -R23, R20, R2 ;  /* 0x0000001417027210 */ /* 0x000fc80007ffe102 */
[C---:B------:R-:W-:Y:S02]  /*1400*/  LOP3.LUT R3, R2.reuse, 0x300, RZ, 0xc0, !PT ;  /* 0x0000030002037812 */ /* 0x040fe400078ec0ff */
[----:B------:R-:W-:Y:S02]  /*1410*/  ISETP.GE.U32.AND P1, PT, R2, 0x300, PT ;  /* 0x000003000200780c */ /* 0x000fe40003f26070 */
[----:B------:R-:W-:-:S13]  /*1420*/  ISETP.NE.AND P0, PT, R3, 0x300, PT ;  /* 0x000003000300780c */ /* 0x000fda0003f05270 */
[----:B------:R-:W-:Y:S05]  /*1430*/  @!P0 BRA `(.L_x_23) ;  /* 0x0000000000388947 */ /* 0x000fea0003800000 */
[----:B------:R-:W0:Y:S01]  /*1440*/  LDC.64 R4, c[0x0][0x380] ;  /* 0x0000e000ff047b82 */ /* 0x000e220000000a00 */
[----:B------:R-:W-:Y:S02]  /*1450*/  LEA.HI R2, R2, 0x1, RZ, 0x18 ;  /* 0x0000000102027811 */ /* 0x000fe400078fc0ff */
[----:B------:R-:W-:Y:S02]  /*1460*/  IADD3 R7, PT, PT, R0, R23, RZ ;  /* 0x0000001700077210 */ /* 0x000fe40007ffe0ff */
[----:B------:R-:W-:Y:S02]  /*1470*/  LOP3.LUT R2, R2, 0x3, RZ, 0xc0, !PT ;  /* 0x0000000302027812 */ /* 0x000fe400078ec0ff */
[----:B------:R-:W-:Y:S02]  /*1480*/  MOV R8, R0 ;  /* 0x0000000000087202 */ /* 0x000fe40000000f00 */
[----:B------:R-:W-:-:S07]  /*1490*/  IADD3 R6, PT, PT, -R2, RZ, RZ ;  /* 0x000000ff02067210 */ /* 0x000fce0007ffe1ff */
.L_x_24:
[----:B0-----:R-:W-:-:S06]  /*14a0*/  IMAD.WIDE.U32 R2, R7, 0x4, R4 ;  /* 0x0000000407027825 */ /* 0x001fcc00078e0004 */
[----:B------:R-:W2:Y:S01]  /*14b0*/  LDG.E.CONSTANT R2, desc[UR6][R2.64] ;  /* 0x0000000602027981 */ /* 0x000ea2000c1e9900 */
[----:B------:R-:W-:Y:S02]  /*14c0*/  IADD3 R6, PT, PT, R6, 0x1, RZ ;  /* 0x0000000106067810 */ /* 0x000fe40007ffe0ff */
[----:B------:R-:W-:Y:S02]  /*14d0*/  IADD3 R8, PT, PT, R8, 0x100, RZ ;  /* 0x0000010008087810 */ /* 0x000fe40007ffe0ff */
[----:B------:R-:W-:Y:S02]  /*14e0*/  ISETP.NE.AND P0, PT, R6, RZ, PT ;  /* 0x000000ff0600720c */ /* 0x000fe40003f05270 */
[----:B------:R-:W-:Y:S01]  /*14f0*/  IADD3 R7, PT, PT, R7, 0x100, RZ ;  /* 0x0000010007077810 */ /* 0x000fe20007ffe0ff */
[----:B--2---:R-:W-:-:S10]  /*1500*/  FADD R21, R2, R21 ;  /* 0x0000001502157221 */ /* 0x004fd40000000000 */
[----:B------:R-:W-:Y:S05]  /*1510*/  @P0 BRA `(.L_x_24) ;  /* 0xfffffffc00e00947 */ /* 0x000fea000383ffff */
.L_x_23:
[----:B------:R-:W-:Y:S05]  /*1520*/  BSYNC.RECONVERGENT B2 ;  /* 0x0000000000027941 */ /* 0x000fea0003800200 */
.L_x_22:
[----:B------:R-:W-:Y:S05]  /*1530*/  @!P1 BRA `(.L_x_21) ;  /* 0x0000000400a89947 */ /* 0x000fea0003800000 */
[----:B------:R-:W0:Y:S01]  /*1540*/  LDCU.64 UR4, c[0x0][0x380] ;  /* 0x00007000ff0477ac */ /* 0x000e220008000a00 */
[----:B------:R-:W-:Y:S01]  /*1550*/  IADD3 R5, PT, PT, R9, -R8, RZ ;  /* 0x8000000809057210 */ /* 0x000fe20007ffe0ff */
[----:B------:R-:W-:Y:S01]  /*1560*/  BSSY.RECONVERGENT B2, `(.L_x_25) ;  /* 0x000003b000027945 */ /* 0x000fe20003800200 */
[CC--:B------:R-:W-:Y:S02]  /*1570*/  IADD3 R3, P0, PT, R8.reuse, R23.reuse, RZ ;  /* 0x0000001708037210 */ /* 0x0c0fe40007f1e0ff */
[----:B------:R-:W-:Y:S02]  /*1580*/  ISETP.GT.AND P1, PT, R5, 0xc00, PT ;  /* 0x00000c000500780c */ /* 0x000fe40003f24270 */
[----:B------:R-:W-:Y:S02]  /*1590*/  IADD3.X R4, PT, PT, RZ, RZ, RZ, P0, !PT ;  /* 0x000000ffff047210 */ /* 0x000fe400007fe4ff */
[----:B------:R-:W-:Y:S02]  /*15a0*/  IADD3 R11, PT, PT, R8, R23, RZ ;  /* 0x00000017080b7210 */ /* 0x000fe40007ffe0ff */
[----:B0-----:R-:W-:-:S04]  /*15b0*/  LEA R2, P0, R3, UR4, 0x2 ;  /* 0x0000000403027c11 */ /* 0x001fc8000f8010ff */
[----:B------:R-:W-:Y:S02]  /*15c0*/  LEA.HI.X R3, R3, UR5, R4, 0x2, P0 ;  /* 0x0000000503037c11 */ /* 0x000fe400080f1404 */
[----:B------:R-:W-:-:S05]  /*15d0*/  IADD3 R2, P0, PT, R2, 0x800, RZ ;  /* 0x0000080002027810 */ /* 0x000fca0007f1e0ff */
[----:B------:R-:W-:Y:S01]  /*15e0*/  IMAD.X R3, RZ, RZ, R3, P0 ;  /* 0x000000ffff037224 */ /* 0x000fe200000e0603 */
[----:B------:R-:W-:Y:S01]  /*15f0*/  PLOP3.LUT P0, PT, PT, PT, PT, 0x80, 0x8 ;  /* 0x000000000008781c */ /* 0x000fe20003f0f070 */
[----:B------:R-:W-:-:S12]  /*1600*/  @!P1 BRA `(.L_x_26) ;  /* 0x0000000000c09947 */ /* 0x000fd80003800000 */
[----:B------:R-:W-:Y:S02]  /*1610*/  PLOP3.LUT P0, PT, PT, PT, PT, 0x8, 0x80 ;  /* 0x000000000080781c */ /* 0x000fe40003f0e170 */
[----:B------:R-:W-:-:S11]  /*1620*/  IADD3 R13, PT, PT, R9, -0xc00, RZ ;  /* 0xfffff400090d7810 */ /* 0x000fd60007ffe0ff */
.L_x_27:
[----:B------:R-:W0:Y:S01]  /*1630*/  LDC.64 R4, c[0x0][0x380] ;  /* 0x0000e000ff047b82 */ /* 0x000e220000000a00 */
[----:B------:R-:W2:Y:S01]  /*1640*/  LDG.E.CONSTANT R10, desc[UR6][R2.64+-0x400] ;  /* 0xfffc0006020a7981 */ /* 0x000ea2000c1e9900 */
[----:B------:R-:W-:-:S03]  /*1650*/  IADD3 R25, PT, PT, R11, 0x400, RZ ;  /* 0x000004000b197810 */ /* 0x000fc60007ffe0ff */
[----:B------:R-:W3:Y:S04]  /*1660*/  LDG.E.CONSTANT R19, desc[UR6][R2.64] ;  /* 0x0000000602137981 */ /* 0x000ee8000c1e9900 */
[----:B------:R-:W4:Y:S01]  /*1670*/  LDG.E.CONSTANT R18, desc[UR6][R2.64+0x400] ;  /* 0x0004000602127981 */ /* 0x000f22000c1e9900 */
[----:B------:R-:W-:-:S03]  /*1680*/  IADD3 R7, PT, PT, R11, 0x800, RZ ;  /* 0x000008000b077810 */ /* 0x000fc60007ffe0ff */
[----:B------:R-:W5:Y:S04]  /*1690*/  LDG.E.CONSTANT R16, desc[UR6][R2.64+0xc00] ;  /* 0x000c000602107981 */ /* 0x000f68000c1e9900 */
[----:B------:R-:W5:Y:S04]  /*16a0*/  LDG.E.CONSTANT R15, desc[UR6][R2.64+0x1000] ;  /* 0x00100006020f7981 */ /* 0x000f68000c1e9900 */
[----:B------:R-:W5:Y:S01]  /*16b0*/  LDG.E.CONSTANT R14, desc[UR6][R2.64+0x1400] ;  /* 0x00140006020e7981 */ /* 0x000f62000c1e9900 */
[----:B0-----:R-:W-:-:S03]  /*16c0*/  IMAD.WIDE.U32 R22, R11, 0x4, R4 ;  /* 0x000000040b167825 */ /* 0x001fc600078e0004 */
[----:B------:R-:W5:Y:S04]  /*16d0*/  LDG.E.CONSTANT R20, desc[UR6][R2.64+0x2000] ;  /* 0x0020000602147981 */ /* 0x000f68000c1e9900 */
[----:B------:R0:W2:Y:S01]  /*16e0*/  LDG.E.CONSTANT R12, desc[UR6][R22.64] ;  /* 0x00000006160c7981 */ /* 0x0000a2000c1e9900 */
[----:B------:R-:W-:-:S03]  /*16f0*/  IMAD.WIDE.U32 R24, R25, 0x4, R4 ;  /* 0x0000000419187825 */ /* 0x000fc600078e0004 */
[----:B------:R-:W5:Y:S04]  /*1700*/  LDG.E.CONSTANT R26, desc[UR6][R2.64+0x3000] ;  /* 0x00300006021a7981 */ /* 0x000f68000c1e9900 */
[----:B------:R-:W5:Y:S01]  /*1710*/  LDG.E.CONSTANT R17, desc[UR6][R24.64] ;  /* 0x0000000618117981 */ /* 0x000f62000c1e9900 */
[--C-:B------:R-:W-:Y:S01]  /*1720*/  IMAD.WIDE.U32 R6, R7, 0x4, R4.reuse ;  /* 0x0000000407067825 */ /* 0x100fe200078e0004 */
[----:B0-----:R-:W-:Y:S02]  /*1730*/  IADD3 R23, PT, PT, R11, 0xc00, RZ ;  /* 0x00000c000b177810 */ /* 0x001fe40007ffe0ff */
[----:B------:R-:W5:Y:S04]  /*1740*/  LDG.E.CONSTANT R22, desc[UR6][R2.64+0x1c00] ;  /* 0x001c000602167981 */ /* 0x000f68000c1e9900 */
[----:B------:R-:W5:Y:S01]  /*1750*/  LDG.E.CONSTANT R6, desc[UR6][R6.64] ;  /* 0x0000000606067981 */ /* 0x000f62000c1e9900 */
[----:B------:R-:W-:-:S03]  /*1760*/  IMAD.WIDE.U32 R4, R23, 0x4, R4 ;  /* 0x0000000417047825 */ /* 0x000fc600078e0004 */
[----:B------:R-:W5:Y:S04]  /*1770*/  LDG.E.CONSTANT R23, desc[UR6][R2.64+0x2400] ;  /* 0x0024000602177981 */ /* 0x000f68000c1e9900 */
[----:B------:R-:W5:Y:S04]  /*1780*/  LDG.E.CONSTANT R4, desc[UR6][R4.64] ;  /* 0x0000000604047981 */ /* 0x000f68000c1e9900 */
[----:B------:R-:W5:Y:S04]  /*1790*/  LDG.E.CONSTANT R24, desc[UR6][R2.64+0x2c00] ;  /* 0x002c000602187981 */ /* 0x000f68000c1e9900 */
[----:B------:R0:W5:Y:S01]  /*17a0*/  LDG.E.CONSTANT R25, desc[UR6][R2.64+0x3400] ;  /* 0x0034000602197981 */ /* 0x000162000c1e9900 */
[----:B------:R-:W-:-:S04]  /*17b0*/  IADD3 R8, PT, PT, R8, 0x1000, RZ ;  /* 0x0000100008087810 */ /* 0x000fc80007ffe0ff */
[----:B------:R-:W-:Y:S02]  /*17c0*/  ISETP.GE.AND P1, PT, R8, R13, PT ;  /* 0x0000000d0800720c */ /* 0x000fe40003f26270 */
[----:B0-----:R-:W-:Y:S02]  /*17d0*/  IADD3 R2, P2, PT, R2, 0x4000, RZ ;  /* 0x0000400002027810 */ /* 0x001fe40007f5e0ff */
[----:B------:R-:W-:Y:S02]  /*17e0*/  IADD3 R11, PT, PT, R11, 0x1000, RZ ;  /* 0x000010000b0b7810 */ /* 0x000fe40007ffe0ff */
[----:B------:R-:W-:Y:S01]  /*17f0*/  IADD3.X R3, PT, PT, RZ, R3, RZ, P2, !PT ;  /* 0x00000003ff037210 */ /* 0x000fe200017fe4ff */
[----:B--2---:R-:W-:-:S04]  /*1800*/  FADD R21, R12, R21 ;  /* 0x000000150c157221 */ /* 0x004fc80000000000 */
[----:B------:R-:W-:-:S04]  /*1810*/  FADD R10, R21, R10 ;  /* 0x0000000a150a7221 */ /* 0x000fc80000000000 */
[----:B---3--:R-:W-:-:S04]  /*1820*/  FADD R19, R10, R19 ;  /* 0x000000130a137221 */ /* 0x008fc80000000000 */
[----:B----4-:R-:W-:-:S04]  /*1830*/  FADD R18, R19, R18 ;  /* 0x0000001213127221 */ /* 0x010fc80000000000 */
[----:B-----5:R-:W-:-:S04]  /*1840*/  FADD R17, R18, R17 ;  /* 0x0000001112117221 */ /* 0x020fc80000000000 */
        /* <DEDUP_REMOVED lines=12> */
.L_x_26:
[----:B------:R-:W-:Y:S05]  /*1910*/  BSYNC.RECONVERGENT B2 ;  /* 0x0000000000027941 */ /* 0x000fea0003800200 */
.L_x_25:
[----:B------:R-:W-:Y:S01]  /*1920*/  IADD3 R4, PT, PT, R9, -R8, RZ ;  /* 0x8000000809047210 */ /* 0x000fe20007ffe0ff */
[----:B------:R-:W-:Y:S03]  /*1930*/  BSSY.RECONVERGENT B2, `(.L_x_28) ;  /* 0x000001e000027945 */ /* 0x000fe60003800200 */
[----:B------:R-:W-:-:S13]  /*1940*/  ISETP.GT.AND P1, PT, R4, 0x400, PT ;  /* 0x000004000400780c */ /* 0x000fda0003f24270 */
[----:B------:R-:W-:Y:S05]  /*1950*/  @!P1 BRA `(.L_x_29) ;  /* 0x00000000006c9947 */ /* 0x000fea0003800000 */
[----:B------:R-:W0:Y:S01]  /*1960*/  LDC.64 R6, c[0x0][0x380] ;  /* 0x0000e000ff067b82 */ /* 0x000e220000000a00 */
[----:B------:R-:W2:Y:S01]  /*1970*/  LDG.E.CONSTANT R10, desc[UR6][R2.64+-0x400] ;  /* 0xfffc0006020a7981 */ /* 0x000ea2000c1e9900 */
[----:B------:R-:W-:-:S03]  /*1980*/  VIADD R15, R11, 0x400 ;  /* 0x000004000b0f7836 */ /* 0x000fc60000000000 */
[----:B------:R-:W3:Y:S04]  /*1990*/  LDG.E.CONSTANT R13, desc[UR6][R2.64] ;  /* 0x00000006020d7981 */ /* 0x000ee8000c1e9900 */
[----:B------:R-:W4:Y:S04]  /*19a0*/  LDG.E.CONSTANT R17, desc[UR6][R2.64+0xc00] ;  /* 0x000c000602117981 */ /* 0x000f28000c1e9900 */
[----:B------:R-:W5:Y:S04]  /*19b0*/  LDG.E.CONSTANT R19, desc[UR6][R2.64+0x1000] ;  /* 0x0010000602137981 */ /* 0x000f68000c1e9900 */
[----:B------:R1:W5:Y:S01]  /*19c0*/  LDG.E.CONSTANT R23, desc[UR6][R2.64+0x1400] ;  /* 0x0014000602177981 */ /* 0x000362000c1e9900 */
[----:B0-----:R-:W-:-:S06]  /*19d0*/  IMAD.WIDE.U32 R4, R11, 0x4, R6 ;  /* 0x000000040b047825 */ /* 0x001fcc00078e0006 */
[----:B------:R-:W2:Y:S01]  /*19e0*/  LDG.E.CONSTANT R4, desc[UR6][R4.64] ;  /* 0x0000000604047981 */ /* 0x000ea2000c1e9900 */
[----:B------:R-:W-:-:S03]  /*19f0*/  IMAD.WIDE.U32 R6, R15, 0x4, R6 ;  /* 0x000000040f067825 */ /* 0x000fc600078e0006 */
[----:B------:R-:W4:Y:S04]  /*1a00*/  LDG.E.CONSTANT R15, desc[UR6][R2.64+0x400] ;  /* 0x00040006020f7981 */ /* 0x000f28000c1e9900 */
[----:B------:R-:W5:Y:S01]  /*1a10*/  LDG.E.CONSTANT R7, desc[UR6][R6.64] ;  /* 0x0000000606077981 */ /* 0x000f62000c1e9900 */
[----:B------:R-:W-:Y:S02]  /*1a20*/  PLOP3.LUT P0, PT, PT, PT, PT, 0x8, 0x80 ;  /* 0x000000000080781c */ /* 0x000fe40003f0e170 */
[----:B------:R-:W-:Y:S02]  /*1a30*/  IADD3 R8, PT, PT, R8, 0x800, RZ ;  /* 0x0000080008087810 */ /* 0x000fe40007ffe0ff */
[----:B------:R-:W-:Y:S01]  /*1a40*/  IADD3 R11, PT, PT, R11, 0x800, RZ ;  /* 0x000008000b0b7810 */ /* 0x000fe20007ffe0ff */
[----:B--2---:R-:W-:-:S04]  /*1a50*/  FADD R21, R21, R4 ;  /* 0x0000000415157221 */ /* 0x004fc80000000000 */
[----:B------:R-:W-:-:S04]  /*1a60*/  FADD R10, R21, R10 ;  /* 0x0000000a150a7221 */ /* 0x000fc80000000000 */
[----:B---3--:R-:W-:-:S04]  /*1a70*/  FADD R10, R10, R13 ;  /* 0x0000000d0a0a7221 */ /* 0x008fc80000000000 */
[----:B----4-:R-:W-:-:S04]  /*1a80*/  FADD R10, R10, R15 ;  /* 0x0000000f0a0a7221 */ /* 0x010fc80000000000 */
[----:B-----5:R-:W-:Y:S01]  /*1a90*/  FADD R10, R10, R7 ;  /* 0x000000070a0a7221 */ /* 0x020fe20000000000 */
[----:B------:R-:W-:-:S03]  /*1aa0*/  IADD3 R4, P1, PT, R2, 0x2000, RZ ;  /* 0x0000200002047810 */ /* 0x000fc60007f3e0ff */
[----:B------:R-:W-:Y:S01]  /*1ab0*/  FADD R10, R10, R17 ;  /* 0x000000110a0a7221 */ /* 0x000fe20000000000 */
[----:B------:R-:W-:-:S03]  /*1ac0*/  IADD3.X R5, PT, PT, RZ, R3, RZ, P1, !PT ;  /* 0x00000003ff057210 */ /* 0x000fc60000ffe4ff */
[----:B------:R-:W-:Y:S01]  /*1ad0*/  FADD R10, R10, R19 ;  /* 0x000000130a0a7221 */ /* 0x000fe20000000000 */
[----:B-1----:R-:W-:Y:S02]  /*1ae0*/  MOV R2, R4 ;  /* 0x0000000400027202 */ /* 0x002fe40000000f00 */
[----:B------:R-:W-:Y:S01]  /*1af0*/  MOV R3, R5 ;  /* 0x0000000500037202 */ /* 0x000fe20000000f00 */
[----:B------:R-:W-:-:S07]  /*1b00*/  FADD R21, R10, R23 ;  /* 0x000000170a157221 */ /* 0x000fce0000000000 */
.L_x_29:
[----:B------:R-:W-:Y:S05]  /*1b10*/  BSYNC.RECONVERGENT B2 ;  /* 0x0000000000027941 */ /* 0x000fea0003800200 */
.L_x_28:
[----:B------:R-:W-:-:S13]  /*1b20*/  ISETP.LT.OR P0, PT, R8, R9, P0 ;  /* 0x000000090800720c */ /* 0x000fda0000701670 */
[----:B------:R-:W-:Y:S05]  /*1b30*/  @!P0 BRA `(.L_x_21) ;  /* 0x0000000000288947 */ /* 0x000fea0003800000 */
[----:B------:R-:W0:Y:S01]  /*1b40*/  LDC.64 R4, c[0x0][0x380] ;  /* 0x0000e000ff047b82 */ /* 0x000e220000000a00 */
[----:B------:R-:W2:Y:S04]  /*1b50*/  LDG.E.CONSTANT R6, desc[UR6][R2.64+-0x400] ;  /* 0xfffc000602067981 */ /* 0x000ea8000c1e9900 */
[----:B------:R-:W3:Y:S04]  /*1b60*/  LDG.E.CONSTANT R7, desc[UR6][R2.64] ;  /* 0x0000000602077981 */ /* 0x000ee8000c1e9900 */
[----:B------:R-:W4:Y:S01]  /*1b70*/  LDG.E.CONSTANT R9, desc[UR6][R2.64+0x400] ;  /* 0x0004000602097981 */ /* 0x000f22000c1e9900 */
[----:B0-----:R-:W-:-:S06]  /*1b80*/  IMAD.WIDE.U32 R4, R11, 0x4, R4 ;  /* 0x000000040b047825 */ /* 0x001fcc00078e0004 */
[----:B------:R-:W5:Y:S02]  /*1b90*/  LDG.E.CONSTANT R4, desc[UR6][R4.64] ;  /* 0x0000000604047981 */ /* 0x000f64000c1e9900 */
[----:B-----5:R-:W-:-:S04]  /*1ba0*/  FADD R21, R21, R4 ;  /* 0x0000000415157221 */ /* 0x020fc80000000000 */
[----:B--2---:R-:W-:-:S04]  /*1bb0*/  FADD R6, R21, R6 ;  /* 0x0000000615067221 */ /* 0x004fc80000000000 */
[----:B---3--:R-:W-:-:S04]  /*1bc0*/  FADD R6, R6, R7 ;  /* 0x0000000706067221 */ /* 0x008fc80000000000 */
[----:B----4-:R-:W-:-:S07]  /*1bd0*/  FADD R21, R6, R9 ;  /* 0x0000000906157221 */ /* 0x010fce0000000000 */
.L_x_21:
[----:B------:R-:W-:Y:S05]  /*1be0*/  BSYNC.RECONVERGENT B1 ;  /* 0x0000000000017941 */ /* 0x000fea0003800200 */
.L_x_19:
[----:B------:R-:W0:Y:S01]  /*1bf0*/  S2R R6, SR_LANEID ;  /* 0x0000000000067919 */ /* 0x000e220000000000 */
[----:B------:R-:W1:Y:S01]  /*1c00*/  SHFL.DOWN PT, R2, R21, 0x1, 0x1f ;  /* 0x08201f0015027f89 */ /* 0x000e6200000e0000 */
[C---:B0-----:R-:W-:Y:S02]  /*1c10*/  ISETP.GT.AND P0, PT, R6.reuse, 0x1e, PT ;  /* 0x0000001e0600780c */ /* 0x041fe40003f04270 */
[----:B------:R-:W-:-:S11]  /*1c20*/  ISETP.NE.AND P1, PT, R6, RZ, PT ;  /* 0x000000ff0600720c */ /* 0x000fd60003f25270 */
[----:B-1----:R-:W-:Y:S01]  /*1c30*/  @!P0 FADD R21, R2, R21 ;  /* 0x0000001502158221 */ /* 0x002fe20000000000 */
[----:B------:R-:W-:Y:S01]  /*1c40*/  ISETP.GT.AND P0, PT, R6, 0x1d, PT ;  /* 0x0000001d0600780c */ /* 0x000fe20003f04270 */
[----:B------:R-:W0:Y:S01]  /*1c50*/  @!P1 S2R R5, SR_CgaCtaId ;  /* 0x0000000000059919 */ /* 0x000e220000008800 */
[----:B------:R-:W-:Y:S02]  /*1c60*/  @!P1 MOV R4, 0x400 ;  /* 0x0000040000049802 */ /* 0x000fe40000000f00 */
[----:B------:R-:W-:Y:S01]  /*1c70*/  @!P1 SHF.R.U32.HI R3, RZ, 0x3, R0 ;  /* 0x00000003ff039819 */ /* 0x000fe20000011600 */
[----:B------:R-:W1:Y:S03]  /*1c80*/  SHFL.DOWN PT, R2, R21, 0x2, 0x1f ;  /* 0x08401f0015027f89 */ /* 0x000e6600000e0000 */
[----:B------:R-:W-:-:S05]  /*1c90*/  @!P1 LOP3.LUT R3, R3, 0x7c, RZ, 0xc0, !PT ;  /* 0x0000007c03039812 */ /* 0x000fca00078ec0ff */
[----:B-1----:R-:W-:Y:S01]  /*1ca0*/  @!P0 FADD R21, R21, R2 ;  /* 0x0000000215158221 */ /* 0x002fe20000000000 */
[----:B------:R-:W-:Y:S02]  /*1cb0*/  ISETP.GT.AND P0, PT, R6, 0x1b, PT ;  /* 0x0000001b0600780c */ /* 0x000fe40003f04270 */
[----:B0-----:R-:W-:Y:S02]  /*1cc0*/  @!P1 LEA R4, R5, R4, 0x18 ;  /* 0x0000000405049211 */ /* 0x001fe400078ec0ff */
[----:B------:R-:W0:Y:S02]  /*1cd0*/  SHFL.DOWN PT, R2, R21, 0x4, 0x1f ;  /* 0x08801f0015027f89 */ /* 0x000e2400000e0000 */
[----:B------:R-:W-:-:S07]  /*1ce0*/  @!P1 IADD3 R3, PT, PT, R3, R4, RZ ;  /* 0x0000000403039210 */ /* 0x000fce0007ffe0ff */
        /* <DEDUP_REMOVED lines=12> */
[----:B------:R-:W0:Y:S01]  /*1db0*/  S2UR UR5, SR_CgaCtaId ;  /* 0x00000000000579c3 */ /* 0x000e220000008800 */
[----:B------:R-:W-:Y:S02]  /*1dc0*/  UMOV UR4, 0x400 ;  /* 0x0000040000047882 */ /* 0x000fe40000000000 */
[----:B0-----:R-:W-:-:S09]  /*1dd0*/  ULEA UR4, UR5, UR4, 0x18 ;  /* 0x0000000405047291 */ /* 0x001fd2000f8ec0ff */
[----:B---3--:R-:W0:Y:S04]  /*1de0*/  LDS R3, [UR4+0xc] ;  /* 0x00000c04ff037984 */ /* 0x008e280008000800 */
        /* <DEDUP_REMOVED lines=10> */
.L_x_2:
        /* <DEDUP_REMOVED lines=12> */
.L_x_32:
[----:B------:R-:W-:Y:S05]  /*1f50*/  BSYNC.RECONVERGENT B1 ;  /* 0x0000000000017941 */ /* 0x000fea0003800200 */
.L_x_31:
[----:B------:R-:W-:Y:S01]  /*1f60*/  ISETP.GE.AND P0, PT, R11, R20, PT ;  /* 0x000000140b00720c */ /* 0x000fe20003f06270 */
[----:B------:R-:W-:-:S12]  /*1f70*/  BSSY.RECONVERGENT B1, `(.L_x_33) ;  /* 0x0000074000017945 */ /* 0x000fd80003800200 */
[----:B------:R-:W-:Y:S05]  /*1f80*/  @P0 BRA `(.L_x_34) ;  /* 0x0000000400c80947 */ /* 0x000fea0003800000 */
[----:B0-----:R-:W-:Y:S01]  /*1f90*/  LOP3.LUT R3, RZ, R11, RZ, 0x33, !PT ;  /* 0x0000000bff037212 */ /* 0x001fe200078e33ff */
[----:B------:R-:W-:Y:S04]  /*1fa0*/  BSSY.RECONVERGENT B2, `(.L_x_35) ;  /* 0x0000015000027945 */ /* 0x000fe80003800200 */
[----:B------:R-:W-:-:S05]  /*1fb0*/  IMAD.IADD R4, R3, 0x1, R20 ;  /* 0x0000000103047824 */ /* 0x000fca00078e0214 */
        /* <DEDUP_REMOVED lines=10> */
.L_x_37:
[----:B------:R-:W-:-:S06]  /*2060*/  MOV R3, R5 ;  /* 0x0000000500037202 */ /* 0x000fcc0000000f00 */
[----:B------:R0:W2:Y:S01]  /*2070*/  LDG.E.CONSTANT R3, desc[UR6][R2.64] ;  /* 0x0000000602037981 */ /* 0x0000a2000c1e9900 */
[----:B------:R-:W-:Y:S02]  /*2080*/  IADD3 R4, PT, PT, R4, 0x1, RZ ;  /* 0x0000000104047810 */ /* 0x000fe40007ffe0ff */
[----:B------:R-:W-:Y:S02]  /*2090*/  IADD3 R11, PT, PT, R11, 0x100, RZ ;  /* 0x000001000b0b7810 */ /* 0x000fe40007ffe0ff */
[----:B------:R-:W-:Y:S02]  /*20a0*/  ISETP.NE.AND P0, PT, R4, RZ, PT ;  /* 0x000000ff0400720c */ /* 0x000fe40003f05270 */
[----:B0-----:R-:W-:-:S04]  /*20b0*/  IADD3 R2, P2, PT, R2, 0x400, RZ ;  /* 0x0000040002027810 */ /* 0x001fc80007f5e0ff */
[----:B------:R-:W-:Y:S01]  /*20c0*/  IADD3.X R5, PT, PT, RZ, R5, RZ, P2, !PT ;  /* 0x00000005ff057210 */ /* 0x000fe200017fe4ff */
[----:B--2--5:R-:W-:-:S06]  /*20d0*/  FADD R0, R3, R0 ;  /* 0x0000000003007221 */ /* 0x024fcc0000000000 */
[----:B------:R-:W-:Y:S05]  /*20e0*/  @P0 BRA `(.L_x_37) ;  /* 0xfffffffc00dc0947 */ /* 0x000fea000383ffff */
.L_x_36:
[----:B------:R-:W-:Y:S05]  /*20f0*/  BSYNC.RECONVERGENT B2 ;  /* 0x0000000000027941 */ /* 0x000fea0003800200 */
.L_x_35:
        /* <DEDUP_REMOVED lines=8> */
.L_x_40:
        /* <DEDUP_REMOVED lines=9> */
[----:B------:R-:W-:-:S03]  /*2210*/  VIADD R3, R11, 0x800 ;  /* 0x000008000b037836 */ /* 0x000fc60000000000 */
[----:B------:R-:W4:Y:S01]  /*2220*/  LDG.E.CONSTANT R15, desc[UR6][R4.64+0x400] ;  /* 0x00040006040f7981 */ /* 0x000f22000c1e9900 */
        /* <DEDUP_REMOVED lines=32> */
.L_x_39:
[----:B------:R-:W-:Y:S05]  /*2430*/  BSYNC.RECONVERGENT B2 ;  /* 0x0000000000027941 */ /* 0x000fea0003800200 */
.L_x_38:
[----:B------:R-:W-:Y:S01]  /*2440*/  IADD3 R2, PT, PT, -R11, R20, RZ ;  /* 0x000000140b027210 */ /* 0x000fe20007ffe1ff */
[----:B------:R-:W-:Y:S03]  /*2450*/  BSSY.RECONVERGENT B2, `(.L_x_41) ;  /* 0x0000019000027945 */ /* 0x000fe60003800200 */
[----:B------:R-:W-:-:S13]  /*2460*/  ISETP.GT.AND P1, PT, R2, 0x400, PT ;  /* 0x000004000200780c */ /* 0x000fda0003f24270 */
[----:B------:R-:W-:Y:S05]  /*2470*/  @!P1 BRA `(.L_x_42) ;  /* 0x0000000000589947 */ /* 0x000fea0003800000 */
        /* <DEDUP_REMOVED lines=22> */
.L_x_42:
[----:B------:R-:W-:Y:S05]  /*25e0*/  BSYNC.RECONVERGENT B2 ;  /* 0x0000000000027941 */ /* 0x000fea0003800200 */
.L_x_41:
        /* <DEDUP_REMOVED lines=12> */
.L_x_34:
[----:B------:R-:W-:Y:S05]  /*26b0*/  BSYNC.RECONVERGENT B1 ;  /* 0x0000000000017941 */ /* 0x000fea0003800200 */
.L_x_33:
        /* <DEDUP_REMOVED lines=35> */
[----:B--2---:R-:W0:Y:S04]  /*28f0*/  LDS R3, [UR4+0xc] ;  /* 0x00000c04ff037984 */ /* 0x004e280008000800 */
        /* <DEDUP_REMOVED lines=10> */
.L_x_43:
[----:B0-----:R-:W0:Y:S01]  /*29a0*/  S2R R2, SR_LANEID ;  /* 0x0000000000027919 */ /* 0x001e220000000000 */
[----:B------:R-:W-:-:S04]  /*29b0*/  LOP3.LUT R0, R9, 0x3e0, RZ, 0xc0, !PT ;  /* 0x000003e009007812 */ /* 0x000fc800078ec0ff */
[----:B------:R-:W-:Y:S02]  /*29c0*/  IADD3 R3, PT, PT, R0, 0x20, RZ ;  /* 0x0000002000037810 */ /* 0x000fe40007ffe0ff */
[----:B------:R-:W-:Y:S02]  /*29d0*/  LOP3.LUT R7, RZ, R0, RZ, 0x33, !PT ;  /* 0x00000000ff077212 */ /* 0x000fe400078e33ff */
[-C--:B------:R-:W-:Y:S02]  /*29e0*/  ISETP.GT.AND P0, PT, R3, R20.reuse, PT ;  /* 0x000000140300720c */ /* 0x080fe40003f04270 */
[----:B------:R-:W-:-:S04]  /*29f0*/  IADD3 R7, PT, PT, R7, R20, RZ ;  /* 0x0000001407077210 */ /* 0x000fc80007ffe0ff */
[----:B------:R-:W-:-:S05]  /*2a00*/  SEL R4, R7, 0x1f, P0 ;  /* 0x0000001f07047807 */ /* 0x000fca0000000000 */
[----:B------:R-:W1:Y:S01]  /*2a10*/  SHFL.DOWN PT, R0, R5, 0x1, R4 ;  /* 0x0820000005007989 */ /* 0x000e6200000e0004 */
[C---:B0-----:R-:W-:Y:S01]  /*2a20*/  ISETP.GE.AND P0, PT, R2.reuse, R4, PT ;  /* 0x000000040200720c */ /* 0x041fe20003f06270 */
[C---:B------:R-:W-:Y:S01]  /*2a30*/  VIADD R3, R2.reuse, 0x2 ;  /* 0x0000000202037836 */ /* 0x040fe20000000000 */
[----:B------:R-:W-:-:S11]  /*2a40*/  ISETP.NE.AND P1, PT, R2, RZ, PT ;  /* 0x000000ff0200720c */ /* 0x000fd60003f25270 */
[----:B-1----:R-:W-:Y:S01]  /*2a50*/  @!P0 FADD R5, R0, R5 ;  /* 0x0000000500058221 */ /* 0x002fe20000000000 */
[-C--:B------:R-:W-:Y:S01]  /*2a60*/  ISETP.GT.AND P0, PT, R3, R4.reuse, PT ;  /* 0x000000040300720c */ /* 0x080fe20003f04270 */
[----:B------:R-:W0:Y:S01]  /*2a70*/  @!P1 S2R R6, SR_CgaCtaId ;  /* 0x0000000000069919 */ /* 0x000e220000008800 */
[----:B------:R-:W-:Y:S02]  /*2a80*/  IADD3 R3, PT, PT, R2, 0x4, RZ ;  /* 0x0000000402037810 */ /* 0x000fe40007ffe0ff */
[----:B------:R-:W1:Y:S09]  /*2a90*/  SHFL.DOWN PT, R0, R5, 0x2, R4 ;  /* 0x0840000005007989 */ /* 0x000e7200000e0004 */
[----:B-1----:R-:W-:Y:S01]  /*2aa0*/  @!P0 FADD R5, R5, R0 ;  /* 0x0000000005058221 */ /* 0x002fe20000000000 */
[----:B------:R-:W-:-:S02]  /*2ab0*/  ISETP.GT.AND P0, PT, R3, R4, PT ;  /* 0x000000040300720c */ /* 0x000fc40003f04270 */
[----:B------:R-:W-:Y:S02]  /*2ac0*/  IADD3 R3, PT, PT, R2, 0x8, RZ ;  /* 0x0000000802037810 */ /* 0x000fe40007ffe0ff */
[----:B------:R-:W1:Y:S09]  /*2ad0*/  SHFL.DOWN PT, R0, R5, 0x4, R4 ;  /* 0x0880000005007989 */ /* 0x000e7200000e0004 */
[----:B-1----:R-:W-:Y:S01]  /*2ae0*/  @!P0 FADD R5, R5, R0 ;  /* 0x0000000005058221 */ /* 0x002fe20000000000 */
[----:B------:R-:W-:-:S02]  /*2af0*/  ISETP.GT.AND P0, PT, R3, R4, PT ;  /* 0x000000040300720c */ /* 0x000fc40003f04270 */
[----:B------:R-:W-:Y:S02]  /*2b00*/  IADD3 R3, PT, PT, R2, 0x10, RZ ;  /* 0x0000001002037810 */ /* 0x000fe40007ffe0ff */
[----:B------:R-:W1:Y:S01]  /*2b10*/  SHFL.DOWN PT, R0, R5, 0x8, R4 ;  /* 0x0900000005007989 */ /* 0x000e6200000e0004 */
[----:B------:R-:W-:-:S04]  /*2b20*/  @!P1 SHF.R.U32.HI R2, RZ, 0x3, R9 ;  /* 0x00000003ff029819 */ /* 0x000fc80000011609 */
[----:B------:R-:W-:-:S04]  /*2b30*/  @!P1 LOP3.LUT R2, R2, 0x7c, RZ, 0xc0, !PT ;  /* 0x0000007c02029812 */ /* 0x000fc800078ec0ff */
[----:B-1----:R-:W-:Y:S01]  /*2b40*/  @!P0 FADD R5, R5, R0 ;  /* 0x0000000005058221 */ /* 0x002fe20000000000 */
[----:B------:R-:W-:Y:S02]  /*2b50*/  ISETP.GT.AND P0, PT, R3, R4, PT ;  /* 0x000000040300720c */ /* 0x000fe40003f04270 */
[----:B------:R-:W-:Y:S02]  /*2b60*/  @!P1 MOV R3, 0x400 ;  /* 0x0000040000039802 */ /* 0x000fe40000000f00 */
[----:B------:R-:W1:Y:S02]  /*2b70*/  SHFL.DOWN PT, R0, R5, 0x10, R4 ;  /* 0x0a00000005007989 */ /* 0x000e6400000e0004 */
[----:B0-----:R-:W-:-:S04]  /*2b80*/  @!P1 LEA R3, R6, R3, 0x18 ;  /* 0x0000000306039211 */ /* 0x001fc800078ec0ff */
[----:B------:R-:W-:-:S03]  /*2b90*/  @!P1 IADD3 R3, PT, PT, R2, R3, RZ ;  /* 0x0000000302039210 */ /* 0x000fc60007ffe0ff */
[----:B-1----:R-:W-:Y:S01]  /*2ba0*/  @!P0 FADD R5, R5, R0 ;  /* 0x0000000005058221 */ /* 0x002fe20000000000 */
        /* <DEDUP_REMOVED lines=12> */
[----:B-1----:R-:W0:Y:S04]  /*2c70*/  LDS R3, [UR4+0xc] ;  /* 0x00000c04ff037984 */ /* 0x002e280008000800 */
        /* <DEDUP_REMOVED lines=13> */
.L_x_30:
[----:B------:R-:W0:Y:S01]  /*2d50*/  S2R R8, SR_TID.X ;  /* 0x0000000000087919 */ /* 0x000e220000002100 */
[----:B------:R-:W0:Y:S02]  /*2d60*/  LDC.64 R2, c[0x0][0x380] ;  /* 0x0000e000ff027b82 */ /* 0x000e240000000a00 */
[----:B0-----:R-:W-:-:S05]  /*2d70*/  IMAD.WIDE.U32 R2, R8, 0x4, R2 ;  /* 0x0000000408027825 */ /* 0x001fca00078e0002 */
[----:B------:R-:W2:Y:S04]  /*2d80*/  LDG.E.CONSTANT R19, desc[UR6][R2.64] ;  /* 0x0000000602137981 */ /* 0x000ea8000c1e9900 */
[----:B------:R-:W2:Y:S04]  /*2d90*/  LDG.E.CONSTANT R0, desc[UR6][R2.64+0x400] ;  /* 0x0004000602007981 */ /* 0x000ea8000c1e9900 */
[----:B------:R-:W3:Y:S04]  /*2da0*/  LDG.E.CONSTANT R4, desc[UR6][R2.64+0x800] ;  /* 0x0008000602047981 */ /* 0x000ee8000c1e9900 */
[----:B------:R-:W3:Y:S04]  /*2db0*/  LDG.E.CONSTANT R5, desc[UR6][R2.64+0xc00] ;  /* 0x000c000602057981 */ /* 0x000ee8000c1e9900 */
[----:B------:R-:W4:Y:S04]  /*2dc0*/  LDG.E.CONSTANT R6, desc[UR6][R2.64+0x1000] ;  /* 0x0010000602067981 */ /* 0x000f28000c1e9900 */
[----:B------:R-:W4:Y:S04]  /*2dd0*/  LDG.E.CONSTANT R7, desc[UR6][R2.64+0x1400] ;  /* 0x0014000602077981 */ /* 0x000f28000c1e9900 */
[----:B------:R-:W5:Y:S04]  /*2de0*/  LDG.E.CONSTANT R9, desc[UR6][R2.64+0x1800] ;  /* 0x0018000602097981 */ /* 0x000f68000c1e9900 */
        /* <DEDUP_REMOVED lines=8> */
[----:B------:R-:W5:Y:S01]  /*2e70*/  LDG.E.CONSTANT R18, desc[UR6][R2.64+0x3c00] ;  /* 0x003c000602127981 */ /* 0x000f62000c1e9900 */
[----:B------:R-:W-:Y:S01]  /*2e80*/  ISETP.GE.U32.AND P0, PT, R20, 0x2000, PT ;  /* 0x000020001400780c */ /* 0x000fe20003f06070 */
[----:B--2---:R-:W-:Y:S01]  /*2e90*/  FADD R0, R19, R0 ;  /* 0x0000000013007221 */ /* 0x004fe20000000000 */
[----:B---3--:R-:W-:-:S04]  /*2ea0*/  FADD R5, R4, R5 ;  /* 0x0000000504057221 */ /* 0x008fc80000000000 */
[----:B------:R-:W-:Y:S01]  /*2eb0*/  FADD R0, R0, R5 ;  /* 0x0000000500007221 */ /* 0x000fe20000000000 */
[----:B----4-:R-:W-:Y:S01]  /*2ec0*/  FADD R6, R6, R7 ;  /* 0x0000000706067221 */ /* 0x010fe20000000000 */
[----:B-----5:R-:W-:-:S04]  /*2ed0*/  FADD R9, R9, R10 ;  /* 0x0000000a09097221 */ /* 0x020fc80000000000 */
[----:B------:R-:W-:Y:S01]  /*2ee0*/  FADD R9, R6, R9 ;  /* 0x0000000906097221 */ /* 0x000fe20000000000 */
[----:B------:R-:W-:-:S03]  /*2ef0*/  FADD R11, R11, R12 ;  /* 0x0000000c0b0b7221 */ /* 0x000fc60000000000 */
[----:B------:R-:W-:Y:S01]  /*2f00*/  FADD R0, R0, R9 ;  /* 0x0000000900007221 */ /* 0x000fe20000000000 */
[----:B------:R-:W-:-:S04]  /*2f10*/  FADD R14, R13, R14 ;  /* 0x0000000e0d0e7221 */ /* 0x000fc80000000000 */
[----:B------:R-:W-:Y:S01]  /*2f20*/  FADD R11, R11, R14 ;  /* 0x0000000e0b0b7221 */ /* 0x000fe20000000000 */
[----:B------:R-:W-:Y:S01]  /*2f30*/  FADD R15, R15, R16 ;  /* 0x000000100f0f7221 */ /* 0x000fe20000000000 */
[----:B------:R-:W-:-:S04]  /*2f40*/  FADD R18, R17, R18 ;  /* 0x0000001211127221 */ /* 0x000fc80000000000 */
[----:B------:R-:W-:-:S04]  /*2f50*/  FADD R18, R15, R18 ;  /* 0x000000120f127221 */ /* 0x000fc80000000000 */
[----:B------:R-:W-:Y:S01]  /*2f60*/  FADD R5, R11, R18 ;  /* 0x000000120b057221 */ /* 0x000fe20000000000 */
[----:B------:R-:W-:-:S03]  /*2f70*/  HFMA2 R11, -RZ, RZ, 0, 0.00048828125 ;  /* 0x00001000ff0b7431 */ /* 0x000fc600000001ff */
[----:B------:R-:W-:Y:S01]  /*2f80*/  FADD R0, R0, R5 ;  /* 0x0000000500007221 */ /* 0x000fe20000000000 */
[----:B------:R-:W-:Y:S06]  /*2f90*/  @!P0 BRA `(.L_x_44) ;  /* 0x0000000000ac8947 */ /* 0x000fec0003800000 */
[----:B------:R-:W0:Y:S01]  /*2fa0*/  LDC R7, c[0x0][0x390] ;  /* 0x0000e400ff077b82 */ /* 0x000e220000000800 */
[----:B------:R-:W-:Y:S02]  /*2fb0*/  IADD3 R6, PT, PT, R20, -0x1000, RZ ;  /* 0xfffff00014067810 */ /* 0x000fe40007ffe0ff */
[----:B------:R-:W-:-:S07]  /*2fc0*/  MOV R11, 0x1000 ;  /* 0x00001000000b7802 */ /* 0x000fce0000000f00 */
.L_x_46:
[----:B------:R-:W-:-:S05]  /*2fd0*/  IMAD.WIDE R4, R11, 0x4, R2 ;  /* 0x000000040b047825 */ /* 0x000fca00078e0202 */
[----:B------:R-:W2:Y:S04]  /*2fe0*/  LDG.E.CONSTANT R20, desc[UR6][R4.64+0x400] ;  /* 0x0004000604147981 */ /* 0x000ea8000c1e9900 */
[----:B------:R-:W2:Y:S04]  /*2ff0*/  LDG.E.CONSTANT R21, desc[UR6][R4.64+0x800] ;  /* 0x0008000604157981 */ /* 0x000ea8000c1e9900 */
        /* <DEDUP_REMOVED lines=13> */
[----:B------:R1:W5:Y:S01]  /*30d0*/  LDG.E.CONSTANT R18, desc[UR6][R4.64+0x3c00] ;  /* 0x003c000604127981 */ /* 0x000362000c1e9900 */
[----:B--2---:R-:W-:Y:S01]  /*30e0*/  FADD R21, R20, R21 ;  /* 0x0000001514157221 */ /* 0x004fe20000000000 */
[----:B0-----:R-:W-:-:S05]  /*30f0*/  MOV R20, R7 ;  /* 0x0000000700147202 */ /* 0x001fca0000000f00 */
[----:B-1----:R-:W-:Y:S02]  /*3100*/  IMAD.IADD R4, R20, 0x1, -R11 ;  /* 0x0000000114047824 */ /* 0x002fe400078e0a0b */
[----:B---3--:R-:W-:-:S03]  /*3110*/  FADD R0, R19, R0 ;  /* 0x0000000013007221 */ /* 0x008fc60000000000 */
[----:B------:R-:W-:Y:S01]  /*3120*/  ISETP.GE.AND P0, PT, R4, 0x1000, PT ;  /* 0x000010000400780c */ /* 0x000fe20003f06270 */
[----:B----4-:R-:W-:Y:S01]  /*3130*/  FADD R22, R22, R23 ;  /* 0x0000001716167221 */ /* 0x010fe20000000000 */
[----:B------:R-:W-:Y:S01]  /*3140*/  FADD R0, R0, R21 ;  /* 0x0000001500007221 */ /* 0x000fe20000000000 */
[----:B-----5:R-:W-:-:S04]  /*3150*/  FADD R25, R24, R25 ;  /* 0x0000001918197221 */ /* 0x020fc80000000000 */
[----:B------:R-:W-:Y:S01]  /*3160*/  FADD R25, R22, R25 ;  /* 0x0000001916197221 */ /* 0x000fe20000000000 */
[----:B------:R-:W-:Y:S01]  /*3170*/  FADD R16, R16, R17 ;  /* 0x0000001110107221 */ /* 0x000fe20000000000 */
[----:B------:R-:W-:-:S04]  /*3180*/  FADD R15, R15, R10 ;  /* 0x0000000a0f0f7221 */ /* 0x000fc80000000000 */
[----:B------:R-:W-:Y:S01]  /*3190*/  FADD R15, R16, R15 ;  /* 0x0000000f100f7221 */ /* 0x000fe20000000000 */
[----:B------:R-:W-:Y:S01]  /*31a0*/  FADD R9, R14, R9 ;  /* 0x000000090e097221 */ /* 0x000fe20000000000 */
[----:B------:R-:W-:-:S04]  /*31b0*/  FADD R12, R13, R12 ;  /* 0x0000000c0d0c7221 */ /* 0x000fc80000000000 */
[----:B------:R-:W-:Y:S01]  /*31c0*/  FADD R12, R9, R12 ;  /* 0x0000000c090c7221 */ /* 0x000fe20000000000 */
[----:B------:R-:W-:-:S03]  /*31d0*/  FADD R0, R0, R25 ;  /* 0x0000001900007221 */ /* 0x000fc60000000000 */
[----:B------:R-:W-:-:S04]  /*31e0*/  FADD R15, R15, R12 ;  /* 0x0000000c0f0f7221 */ /* 0x000fc80000000000 */
[----:B------:R-:W-:-:S04]  /*31f0*/  FADD R15, R0, R15 ;  /* 0x0000000f000f7221 */ /* 0x000fc80000000000 */
[----:B------:R-:W-:Y:S01]  /*3200*/  FADD R0, R18, R15 ;  /* 0x0000000f12007221 */ /* 0x000fe20000000000 */
[----:B------:R-:W-:Y:S06]  /*3210*/  @!P0 BRA `(.L_x_45) ;  /* 0x0000000800308947 */ /* 0x000fec0003800000 */
[----:B------:R-:W-:-:S04]  /*3220*/  IADD3 R11, PT, PT, R11, 0x1000, RZ ;  /* 0x000010000b0b7810 */ /* 0x000fc80007ffe0ff */
[----:B------:R-:W-:-:S13]  /*3230*/  ISETP.GT.AND P0, PT, R11, R6, PT ;  /* 0x000000060b00720c */ /* 0x000fda0003f04270 */
[----:B------:R-:W-:Y:S05]  /*3240*/  @!P0 BRA `(.L_x_46) ;  /* 0xfffffffc00608947 */ /* 0x000fea000383ffff */
.L_x_44:
[----:B------:R-:W-:-:S13]  /*3250*/  ISETP.GE.AND P0, PT, R11, R20, PT ;  /* 0x000000140b00720c */ /* 0x000fda0003f06270 */
[----:B------:R-:W-:Y:S05]  /*3260*/  @P0 BRA `(.L_x_45) ;  /* 0x00000008001c0947 */ /* 0x000fea0003800000 */
[----:B------:R-:W-:Y:S01]  /*3270*/  IADD3 R9, PT, PT, -R11, R20, RZ ;  /* 0x000000140b097210 */ /* 0x000fe20007ffe1ff */
[----:B------:R-:W-:Y:S03]  /*3280*/  BSSY.RECONVERGENT B1, `(.L_x_45) ;  /* 0x0000085000017945 */ /* 0x000fe60003800200 */
        /* <DEDUP_REMOVED lines=16> */
.L_x_50:
        /* <DEDUP_REMOVED lines=8> */
.L_x_49:
[----:B------:R-:W-:Y:S05]  /*3410*/  BSYNC.RECONVERGENT B2 ;  /* 0x0000000000027941 */ /* 0x000fea0003800200 */
.L_x_48:
[----:B------:R-:W-:Y:S05]  /*3420*/  @!P1 BRA `(.L_x_47) ;  /* 0x0000000400a89947 */ /* 0x000fea0003800000 */
[----:B------:R-:W0:Y:S01]  /*3430*/  LDCU.64 UR4, c[0x0][0x380] ;  /* 0x00007000ff0477ac */ /* 0x000e220008000a00 */
[----:B------:R-:W-:Y:S01]  /*3440*/  IADD3 R5, PT, PT, R9, -R10, RZ ;  /* 0x8000000a09057210 */ /* 0x000fe20007ffe0ff */
[----:B------:R-:W-:Y:S01]  /*3450*/  BSSY.RECONVERGENT B2, `(.L_x_51) ;  /* 0x000003b000027945 */ /* 0x000fe20003800200 */
[CC--:B------:R-:W-:Y:S02]  /*3460*/  IADD3 R3, P0, PT, R10.reuse, R11.reuse, RZ ;  /* 0x0000000b0a037210 */ /* 0x0c0fe40007f1e0ff */
[----:B------:R-:W-:Y:S02]  /*3470*/  ISETP.GT.AND P1, PT, R5, 0xc00, PT ;  /* 0x00000c000500780c */ /* 0x000fe40003f24270 */
[----:B------:R-:W-:Y:S01]  /*3480*/  IADD3 R11, PT, PT, R10, R11, RZ ;  /* 0x0000000b0a0b7210 */ /* 0x000fe20007ffe0ff */
[----:B------:R-:W-:Y:S01]  /*3490*/  IMAD.X R4, RZ, RZ, RZ, P0 ;  /* 0x000000ffff047224 */ /* 0x000fe200000e06ff */
[----:B0-----:R-:W-:-:S04]  /*34a0*/  LEA R2, P0, R3, UR4, 0x2 ;  /* 0x0000000403027c11 */ /* 0x001fc8000f8010ff */
[----:B------:R-:W-:Y:S02]  /*34b0*/  LEA.HI.X R3, R3, UR5, R4, 0x2, P0 ;  /* 0x0000000503037c11 */ /* 0x000fe400080f1404 */
[----:B------:R-:W-:-:S04]  /*34c0*/  IADD3 R2, P0, PT, R2, 0x800, RZ ;  /* 0x0000080002027810 */ /* 0x000fc80007f1e0ff */
[----:B------:R-:W-:Y:S02]  /*34d0*/  IADD3.X R3, PT, PT, RZ, R3, RZ, P0, !PT ;  /* 0x00000003ff037210 */ /* 0x000fe400007fe4ff */
[----:B------:R-:W-:Y:S01]  /*34e0*/  PLOP3.LUT P0, PT, PT, PT, PT, 0x80, 0x8 ;  /* 0x000000000008781c */ /* 0x000fe20003f0f070 */
[----:B------:R-:W-:-:S12]  /*34f0*/  @!P1 BRA `(.L_x_52) ;  /* 0x0000000000c09947 */ /* 0x000fd80003800000 */
[----:B------:R-:W-:Y:S02]  /*3500*/  PLOP3.LUT P0, PT, PT, PT, PT, 0x8, 0x80 ;  /* 0x000000000080781c */ /* 0x000fe40003f0e170 */
[----:B------:R-:W-:-:S11]  /*3510*/  IADD3 R13, PT, PT, R9, -0xc00, RZ ;  /* 0xfffff400090d7810 */ /* 0x000fd60007ffe0ff */
.L_x_53:
[----:B------:R-:W0:Y:S01]  /*3520*/  LDC.64 R4, c[0x0][0x380] ;  /* 0x0000e000ff047b82 */ /* 0x000e220000000a00 */
[----:B------:R-:W2:Y:S01]  /*3530*/  LDG.E.CONSTANT R12, desc[UR6][R2.64+-0x400] ;  /* 0xfffc0006020c7981 */ /* 0x000ea2000c1e9900 */
[----:B------:R-:W-:-:S03]  /*3540*/  IADD3 R25, PT, PT, R11, 0x400, RZ ;  /* 0x000004000b197810 */ /* 0x000fc60007ffe0ff */
[----:B------:R-:W3:Y:S04]  /*3550*/  LDG.E.CONSTANT R20, desc[UR6][R2.64] ;  /* 0x0000000602147981 */ /* 0x000ee8000c1e9900 */
[----:B------:R-:W4:Y:S01]  /*3560*/  LDG.E.CONSTANT R19, desc[UR6][R2.64+0x400] ;  /* 0x0004000602137981 */ /* 0x000f22000c1e9900 */
[----:B------:R-:W-:-:S03]  /*3570*/  IADD3 R7, PT, PT, R11, 0x800, RZ ;  /* 0x000008000b077810 */ /* 0x000fc60007ffe0ff */
[----:B------:R-:W5:Y:S04]  /*3580*/  LDG.E.CONSTANT R17, desc[UR6][R2.64+0xc00] ;  /* 0x000c000602117981 */ /* 0x000f68000c1e9900 */
[----:B------:R-:W5:Y:S01]  /*3590*/  LDG.E.CONSTANT R16, desc[UR6][R2.64+0x1000] ;  /* 0x0010000602107981 */ /* 0x000f62000c1e9900 */
[----:B------:R-:W-:-:S03]  /*35a0*/  IADD3 R23, PT, PT, R11, 0xc00, RZ ;  /* 0x00000c000b177810 */ /* 0x000fc60007ffe0ff */
[----:B------:R-:W5:Y:S01]  /*35b0*/  LDG.E.CONSTANT R22, desc[UR6][R2.64+0x1c00] ;  /* 0x001c000602167981 */ /* 0x000f62000c1e9900 */
[----:B0-----:R-:W-:-:S03]  /*35c0*/  IMAD.WIDE.U32 R14, R11, 0x4, R4 ;  /* 0x000000040b0e7825 */ /* 0x001fc600078e0004 */
[----:B------:R-:W5:Y:S04]  /*35d0*/  LDG.E.CONSTANT R21, desc[UR6][R2.64+0x2000] ;  /* 0x0020000602157981 */ /* 0x000f68000c1e9900 */
[----:B------:R-:W5:Y:S04]  /*35e0*/  LDG.E.CONSTANT R26, desc[UR6][R2.64+0x3000] ;  /* 0x00300006021a7981 */ /* 0x000f68000c1e9900 */
[----:B------:R-:W2:Y:S01]  /*35f0*/  LDG.E.CONSTANT R15, desc[UR6][R14.64] ;  /* 0x000000060e0f7981 */ /* 0x000ea2000c1e9900 */
[----:B------:R-:W-:-:S05]  /*3600*/  IMAD.WIDE.U32 R24, R25, 0x4, R4 ;  /* 0x0000000419187825 */ /* 0x000fca00078e0004 */
[----:B------:R-:W5:Y:S01]  /*3610*/  LDG.E.CONSTANT R18, desc[UR6][R24.64] ;  /* 0x0000000618127981 */ /* 0x000f62000c1e9900 */
[----:B------:R-:W-:-:S03]  /*3620*/  IMAD.WIDE.U32 R6, R7, 0x4, R4 ;  /* 0x0000000407067825 */ /* 0x000fc600078e0004 */
        /* <DEDUP_REMOVED lines=8> */
[----:B------:R-:W-:Y:S01]  /*36b0*/  ISETP.GE.AND P1, PT, R10, R13, PT ;  /* 0x0000000d0a00720c */ /* 0x000fe20003f26270 */
[----:B------:R-:W-:Y:S01]  /*36c0*/  VIADD R11, R11, 0x1000 ;  /* 0x000010000b0b7836 */ /* 0x000fe20000000000 */
[----:B0-----:R-:W-:-:S04]  /*36d0*/  IADD3 R2, P2, PT, R2, 0x4000, RZ ;  /* 0x0000400002027810 */ /* 0x001fc80007f5e0ff */
        /* <DEDUP_REMOVED lines=18> */
.L_x_52:
[----:B------:R-:W-:Y:S05]  /*3800*/  BSYNC.RECONVERGENT B2 ;  /* 0x0000000000027941 */ /* 0x000fea0003800200 */
.L_x_51:
[----:B------:R-:W-:Y:S01]  /*3810*/  IADD3 R4, PT, PT, R9, -R10, RZ ;  /* 0x8000000a09047210 */ /* 0x000fe20007ffe0ff */
[----:B------:R-:W-:Y:S03]  /*3820*/  BSSY.RECONVERGENT B2, `(.L_x_54) ;  /* 0x000001e000027945 */ /* 0x000fe60003800200 */
[----:B------:R-:W-:-:S13]  /*3830*/  ISETP.GT.AND P1, PT, R4, 0x400, PT ;  /* 0x000004000400780c */ /* 0x000fda0003f24270 */
[----:B------:R-:W-:Y:S05]  /*3840*/  @!P1 BRA `(.L_x_55) ;  /* 0x00000000006c9947 */ /* 0x000fea0003800000 */
[----:B------:R-:W0:Y:S01]  /*3850*/  LDC.64 R6, c[0x0][0x380] ;  /* 0x0000e000ff067b82 */ /* 0x000e220000000a00 */
[----:B------:R-:W2:Y:S01]  /*3860*/  LDG.E.CONSTANT R13, desc[UR6][R2.64+-0x400] ;  /* 0xfffc0006020d7981 */ /* 0x000ea2000c1e9900 */
[----:B------:R-:W-:-:S03]  /*3870*/  IADD3 R17, PT, PT, R11, 0x400, RZ ;  /* 0x000004000b117810 */ /* 0x000fc60007ffe0ff */
[----:B------:R-:W3:Y:S04]  /*3880*/  LDG.E.CONSTANT R15, desc[UR6][R2.64] ;  /* 0x00000006020f7981 */ /* 0x000ee8000c1e9900 */
[----:B------:R-:W4:Y:S04]  /*3890*/  LDG.E.CONSTANT R19, desc[UR6][R2.64+0xc00] ;  /* 0x000c000602137981 */ /* 0x000f28000c1e9900 */
[----:B------:R-:W5:Y:S04]  /*38a0*/  LDG.E.CONSTANT R21, desc[UR6][R2.64+0x1000] ;  /* 0x0010000602157981 */ /* 0x000f68000c1e9900 */
[----:B------:R-:W5:Y:S01]  /*38b0*/  LDG.E.CONSTANT R23, desc[UR6][R2.64+0x1400] ;  /* 0x0014000602177981 */ /* 0x000f62000c1e9900 */
[----:B0-----:R-:W-:-:S06]  /*38c0*/  IMAD.WIDE.U32 R4, R11, 0x4, R6 ;  /* 0x000000040b047825 */ /* 0x001fcc00078e0006 */
[----:B------:R0:W2:Y:S01]  /*38d0*/  LDG.E.CONSTANT R5, desc[UR6][R4.64] ;  /* 0x0000000604057981 */ /* 0x0000a2000c1e9900 */
[----:B------:R-:W-:-:S03]  /*38e0*/  IMAD.WIDE.U32 R6, R17, 0x4, R6 ;  /* 0x0000000411067825 */ /* 0x000fc600078e0006 */
[----:B------:R1:W4:Y:S04]  /*38f0*/  LDG.E.CONSTANT R17, desc[UR6][R2.64+0x400] ;  /* 0x0004000602117981 */ /* 0x000328000c1e9900 */
[----:B------:R-:W5:Y:S01]  /*3900*/  LDG.E.CONSTANT R7, desc[UR6][R6.64] ;  /* 0x0000000606077981 */ /* 0x000f62000c1e9900 */
[----:B0-----:R-:W-:Y:S02]  /*3910*/  IADD3 R4, P1, PT, R2, 0x2000, RZ ;  /* 0x0000200002047810 */ /* 0x001fe40007f3e0ff */
[----:B------:R-:W-:Y:S02]  /*3920*/  PLOP3.LUT P0, PT, PT, PT, PT, 0x8, 0x80 ;  /* 0x000000000080781c */ /* 0x000fe40003f0e170 */
[----:B------:R-:W-:Y:S02]  /*3930*/  IADD3 R10, PT, PT, R10, 0x800, RZ ;  /* 0x000008000a0a7810 */ /* 0x000fe40007ffe0ff */
[----:B------:R-:W-:-:S02]  /*3940*/  IADD3 R11, PT, PT, R11, 0x800, RZ ;  /* 0x000008000b0b7810 */ /* 0x000fc40007ffe0ff */
[----:B-1----:R-:W-:Y:S01]  /*3950*/  MOV R2, R4 ;  /* 0x0000000400027202 */ /* 0x002fe20000000f00 */
[----:B--2---:R-:W-:-:S04]  /*3960*/  FADD R0, R0, R5 ;  /* 0x0000000500007221 */ /* 0x004fc80000000000 */
[----:B------:R-:W-:-:S04]  /*3970*/  FADD R0, R0, R13 ;  /* 0x0000000d00007221 */ /* 0x000fc80000000000 */
[----:B---3--:R-:W-:-:S04]  /*3980*/  FADD R0, R0, R15 ;  /* 0x0000000f00007221 */ /* 0x008fc80000000000 */
[----:B----4-:R-:W-:-:S04]  /*3990*/  FADD R0, R0, R17 ;  /* 0x0000001100007221 */ /* 0x010fc80000000000 */
[----:B-----5:R-:W-:-:S04]  /*39a0*/  FADD R0, R0, R7 ;  /* 0x0000000700007221 */ /* 0x020fc80000000000 */
[----:B------:R-:W-:Y:S01]  /*39b0*/  FADD R0, R0, R19 ;  /* 0x0000001300007221 */ /* 0x000fe20000000000 */
[----:B------:R-:W-:-:S03]  /*39c0*/  IADD3.X R5, PT, PT, RZ, R3, RZ, P1, !PT ;  /* 0x00000003ff057210 */ /* 0x000fc60000ffe4ff */
[----:B------:R-:W-:Y:S01]  /*39d0*/  FADD R0, R0, R21 ;  /* 0x0000001500007221 */ /* 0x000fe20000000000 */
[----:B------:R-:W-:-:S03]  /*39e0*/  MOV R3, R5 ;  /* 0x0000000500037202 */ /* 0x000fc60000000f00 */
[----:B------:R-:W-:-:S07]  /*39f0*/  FADD R0, R0, R23 ;  /* 0x0000001700007221 */ /* 0x000fce0000000000 */
.L_x_55:
[----:B------:R-:W-:Y:S05]  /*3a00*/  BSYNC.RECONVERGENT B2 ;  /* 0x0000000000027941 */ /* 0x000fea0003800200 */
.L_x_54:
[----:B------:R-:W-:-:S13]  /*3a10*/  ISETP.LT.OR P0, PT, R10, R9, P0 ;  /* 0x000000090a00720c */ /* 0x000fda0000701670 */
[----:B------:R-:W-:Y:S05]  /*3a20*/  @!P0 BRA `(.L_x_47) ;  /* 0x0000000000288947 */ /* 0x000fea0003800000 */
[----:B------:R-:W0:Y:S01]  /*3a30*/  LDC.64 R4, c[0x0][0x380] ;  /* 0x0000e000ff047b82 */ /* 0x000e220000000a00 */
[----:B------:R-:W2:Y:S04]  /*3a40*/  LDG.E.CONSTANT R7, desc[UR6][R2.64+-0x400] ;  /* 0xfffc000602077981 */ /* 0x000ea8000c1e9900 */
[----:B------:R-:W3:Y:S01]  /*3a50*/  LDG.E.CONSTANT R9, desc[UR6][R2.64] ;  /* 0x0000000602097981 */ /* 0x000ee2000c1e9900 */
[----:B0-----:R-:W-:-:S03]  /*3a60*/  IMAD.WIDE.U32 R4, R11, 0x4, R4 ;  /* 0x000000040b047825 */ /* 0x001fc600078e0004 */
[----:B------:R-:W4:Y:S04]  /*3a70*/  LDG.E.CONSTANT R11, desc[UR6][R2.64+0x400] ;  /* 0x00040006020b7981 */ /* 0x000f28000c1e9900 */
[----:B------:R-:W5:Y:S02]  /*3a80*/  LDG.E.CONSTANT R5, desc[UR6][R4.64] ;  /* 0x0000000604057981 */ /* 0x000f64000c1e9900 */
[----:B-----5:R-:W-:-:S04]  /*3a90*/  FADD R0, R0, R5 ;  /* 0x0000000500007221 */ /* 0x020fc80000000000 */
[----:B--2---:R-:W-:-:S04]  /*3aa0*/  FADD R0, R0, R7 ;  /* 0x0000000700007221 */ /* 0x004fc80000000000 */
[----:B---3--:R-:W-:-:S04]  /*3ab0*/  FADD R0, R0, R9 ;  /* 0x0000000900007221 */ /* 0x008fc80000000000 */
[----:B----4-:R-:W-:-:S07]  /*3ac0*/  FADD R0, R0, R11 ;  /* 0x0000000b00007221 */ /* 0x010fce0000000000 */
.L_x_47:
[----:B------:R-:W-:Y:S05]  /*3ad0*/  BSYNC.RECONVERGENT B1 ;  /* 0x0000000000017941 */ /* 0x000fea0003800200 */
.L_x_45:
[----:B------:R-:W0:Y:S01]  /*3ae0*/  S2R R6, SR_LANEID ;  /* 0x0000000000067919 */ /* 0x000e220000000000 */
[----:B------:R-:W-:-:S05]  /*3af0*/  MOV R3, R0 ;  /* 0x0000000000037202 */ /* 0x000fca0000000f00 */
        /* <DEDUP_REMOVED lines=30> */
[----:B------:R-:W1:Y:S04]  /*3ce0*/  LDS R3, [UR4+0xc] ;  /* 0x00000c04ff037984 */ /* 0x000e680008000800 */
[----:B0-----:R-:W0:Y:S04]  /*3cf0*/  LDS.128 R4, [UR4+0x10] ;  /* 0x00001004ff047984 */ /* 0x001e280008000c00 */
[----:B------:R-:W2:Y:S01]  /*3d00*/  LDS.64 R8, [UR4+0x20] ;  /* 0x00002004ff087984 */ /* 0x000ea20008000a00 */
[----:B-1----:R-:W-:-:S04]  /*3d10*/  FADD R3, R0, R3 ;  /* 0x0000000300037221 */ /* 0x002fc80000000000 */
[----:B0-----:R-:W-:-:S04]  /*3d20*/  FADD R4, R3, R4 ;  /* 0x0000000403047221 */ /* 0x001fc80000000000 */
[----:B------:R-:W-:-:S04]  /*3d30*/  FADD R5, R4, R5 ;  /* 0x0000000504057221 */ /* 0x000fc80000000000 */
[----:B------:R-:W-:-:S04]  /*3d40*/  FADD R6, R5, R6 ;  /* 0x0000000605067221 */ /* 0x000fc80000000000 */
[----:B------:R-:W-:-:S04]  /*3d50*/  FADD R7, R6, R7 ;  /* 0x0000000706077221 */ /* 0x000fc80000000000 */
[----:B--2---:R-:W-:-:S04]  /*3d60*/  FADD R8, R7, R8 ;  /* 0x0000000807087221 */ /* 0x004fc80000000000 */
[----:B------:R-:W-:-:S07]  /*3d70*/  FADD R0, R8, R9 ;  /* 0x0000000908007221 */ /* 0x000fce0000000000 */
.L_x_17:
[----:B------:R-:W-:Y:S05]  /*3d80*/  BSYNC.RECONVERGENT B0 ;  /* 0x0000000000007941 */ /* 0x000fea0003800200 */
.L_x_1:
[----:B------:R-:W-:Y:S05]  /*3d90*/  @P0 EXIT ;  /* 0x000000000000094d */ /* 0x000fea0003800000 */
[----:B01234-:R-:W0:Y:S01]  /*3da0*/  LDC.64 R2, c[0x0][0x388] ;  /* 0x0000e200ff027b82 */ /* 0x01fe220000000a00 */
[----:B------:R-:W1:Y:S02]  /*3db0*/  LDCU UR4, c[0x0][0x398] ;  /* 0x00007300ff0477ac */ /* 0x000e640008000800 */
[----:B-1----:R-:W-:-:S05]  /*3dc0*/  FADD R5, R0, UR4 ;  /* 0x0000000400057e21 */ /* 0x002fca0008000000 */
[----:B0-----:R-:W-:Y:S01]  /*3dd0*/  STG.E desc[UR6][R2.64], R5 ;  /* 0x0000000502007986 */ /* 0x001fe2000c101906 */
[----:B------:R-:W-:Y:S05]  /*3de0*/  EXIT ;  /* 0x000000000000794d */ /* 0x000fea0003800000 */
.L_x_56:
[----:B------:R-:W-:-:S00]  /*3df0*/  BRA `(.L_x_56) ;  /* 0xfffffffc00fc7947 */ /* 0x000fc0000383ffff */
[----:B------:R-:W-:-:S00]  /*3e00*/  NOP ;  /* 0x0000000000007918 */ /* 0x000fc00000000000 */
[----:B------:R-:W-:-:S00]  /*3e10*/  NOP ;  /* 0x0000000000007918 */ /* 0x000fc00000000000 */
[----:B------:R-:W-:-:S00]  /*3e20*/  NOP ;  /* 0x0000000000007918 */ /* 0x000fc00000000000 */
[----:B------:R-:W-:-:S00]  /*3e30*/  NOP ;  /* 0x0000000000007918 */ /* 0x000fc00000000000 */
[----:B------:R-:W-:-:S00]  /*3e40*/  NOP ;  /* 0x0000000000007918 */ /* 0x000fc00000000000 */
[----:B------:R-:W-:-:S00]  /*3e50*/  NOP ;  /* 0x0000000000007918 */ /* 0x000fc00000000000 */
[----:B------:R-:W-:-:S00]  /*3e60*/  NOP ;  /* 0x0000000000007918 */ /* 0x000fc00000000000 */
[----:B------:R-:W-:-:S00]  /*3e70*/  NOP ;  /* 0x0000000000007918 */ /* 0x000fc00000000000 */
.L_x_237:


//--------------------- .text._ZN3cub18CUB_300001_SM_10006detail6reduce18DeviceReduceKernelINS2_10policy_hubIfyN4cuda3std3__44plusIfEEE10Policy1000EN6thrust24THRUST_300001_SM_1000_NS10device_ptrIfEEyS9_fNS7_10__identityEEEvT0_PT3_T1_NS0_13GridEvenShareISK_EET2_T4_ --------------------------
	.section	.text._ZN3cub18CUB_300001_SM_10006detail6reduce18DeviceReduceKernelINS2_10policy_hubIfyN4cuda3std3__44plusIfEEE10Policy1000EN6thrust24THRUST_300001_SM_1000_NS10device_ptrIfEEyS9_fNS7_10__identityEEEvT0_PT3_T1_NS0_13GridEvenShareISK_EET2_T4_,"ax",@progbits
	.align	128
        .global         _ZN3cub18CUB_300001_SM_10006detail6reduce18DeviceReduceKernelINS2_10policy_hubIfyN4cuda3std3__44plusIfEEE10Policy1000EN6thrust24THRUST_300001_SM_1000_NS10device_ptrIfEEyS9_fNS7_10__identityEEEvT0_PT3_T1_NS0_13GridEvenShareISK_EET2_T4_
        .type           _ZN3cub18CUB_300001_SM_10006detail6reduce18DeviceReduceKernelINS2_10policy_hubIfyN4cuda3std3__44plusIfEEE10Policy1000EN6thrust24THRUST_300001_SM_1000_NS10device_ptrIfEEyS9_fNS7_10__identityEEEvT0_PT3_T1_NS0_13GridEvenShareISK_EET2_T4_,@function
        .size           _ZN3cub18CUB_300001_SM_10006detail6reduce18DeviceReduceKernelINS2_10policy_hubIfyN4cuda3std3__44plusIfEEE10Policy1000EN6thrust24THRUST_300001_SM_1000_NS10device_ptrIfEEyS9_fNS7_10__identityEEEvT0_PT3_T1_NS0_13GridEvenShareISK_EET2_T4_,(.L_x_238 - _ZN3cub18CUB_300001_SM_10006detail6reduce18DeviceReduceKernelINS2_10policy_hubIfyN4cuda3std3__44plusIfEEE10Policy1000EN6thrust24THRUST_300001_SM_1000_NS10device_ptrIfEEyS9_fNS7_10__identityEEEvT0_PT3_T1_NS0_13GridEvenShareISK_EET2_T4_)
        .other          _ZN3cub18CUB_300001_SM_10006detail6reduce18DeviceReduceKernelINS2_10policy_hubIfyN4cuda3std3__44plusIfEEE10Policy1000EN6thrust24THRUST_300001_SM_1000_NS10device_ptrIfEEyS9_fNS7_10__identityEEEvT0_PT3_T1_NS0_13GridEvenShareISK_EET2_T4_,@"STO_CUDA_ENTRY STV_DEFAULT"
_ZN3cub18CUB_300001_SM_10006detail6reduce18DeviceReduceKernelINS2_10policy_hubIfyN4cuda3std3__44plusIfEEE10Policy1000EN6thrust24THRUST_300001_SM_1000_NS10device_ptrIfEEyS9_fNS7_10__identityEEEvT0_PT3_T1_NS0_13GridEvenShareISK_EET2_T4_:
.text._ZN3cub18CUB_300001_SM_10006detail6reduce18DeviceReduceKernelINS2_10policy_hubIfyN4cuda3std3__44plusIfEEE10Policy1000EN6thrust24THRUST_300001_SM_1000_NS10device_ptrIfEEyS9_fNS7_10__identityEEEvT0_PT3_T1_NS0_13GridEvenShareISK_EET2_T4_:
[----:B------:R-:W-:Y:S08]  /*0000*/  LDC R1, c[0x0][0x37c] ;  /* 0x0000df00ff017b82 */ /* 0x000ff00000000800 */
[----:B------:R-:W0:Y:S01]  /*0010*/  S2UR UR16, SR_CTAID.X ;  /* 0x00000000001079c3 */ /* 0x000e220000002500 */
[----:B------:R-:W1:Y:S01]  /*0020*/  LDCU.64 UR8, c[0x0][0x3b8] ;  /* 0x00007700ff0877ac */ /* 0x000e620008000a00 */
[----:B------:R-:W-:Y:S01]  /*0030*/  BSSY.RECONVERGENT B0, `(.L_x_57) ;  /* 0x0000229000007945 */ /* 0x000fe20003800200 */
[----:B------:R-:W2:Y:S01]  /*0040*/  LDCU UR5, c[0x0][0x3c0] ;  /* 0x00007800ff0577ac */ /* 0x000ea20008000800 */
[----:B------:R-:W3:Y:S01]  /*0050*/  LDCU.64 UR14, c[0x0][0x358] ;  /* 0x00006b00ff0e77ac */ /* 0x000ee20008000a00 */
[----:B-1----:R-:W-:-:S02]  /*0060*/  IMAD.U32 R2, RZ, RZ, UR8 ;  /* 0x00000008ff027e24 */ /* 0x002fc4000f8e00ff */
[----:B------:R-:W-:Y:S01]  /*0070*/  IMAD.U32 R3, RZ, RZ, UR9 ;  /* 0x00000009ff037e24 */ /* 0x000fe2000f8e00ff */
[----:B--2---:R-:W-:Y:S02]  /*0080*/  USHF.L.U32 UR5, UR5, 0xc, URZ ;  /* 0x0000000c05057899 */ /* 0x004fe400080006ff */
[----:B0-----:R-:W-:Y:S02]  /*0090*/  USHF.L.U32 UR7, UR16, 0xc, URZ ;  /* 0x0000000c10077899 */ /* 0x001fe400080006ff */
[----:B------:R-:W-:-:S04]  /*00a0*/  USHF.R.S32.HI UR4, URZ, 0x1f, UR5 ;  /* 0x0000001fff047899 */ /* 0x000fc80008011405 */
[----:B------:R-:W-:-:S04]  /*00b0*/  IADD3 R23, P1, PT, R2, -UR7, RZ ;  /* 0x8000000702177c10 */ /* 0x000fc8000ff3e0ff */
[----:B------:R-:W-:Y:S02]  /*00c0*/  ISETP.GT.U32.AND P0, PT, R23, 0xfff, PT ;  /* 0x00000fff1700780c */ /* 0x000fe40003f04070 */
[----:B------:R-:W-:-:S04]  /*00d0*/  IADD3.X R22, PT, PT, R3, -0x1, RZ, P1, !PT ;  /* 0xffffffff03167810 */ /* 0x000fc80000ffe4ff */
[----:B------:R-:W-:-:S13]  /*00e0*/  ISETP.GT.U32.AND.EX P0, PT, R22, RZ, PT, P0 ;  /* 0x000000ff1600720c */ /* 0x000fda0003f04100 */
[----:B---3--:R-:W-:Y:S05]  /*00f0*/  @P0 BRA `(.L_x_58) ;  /* 0x0000000c00c40947 */ /* 0x008fea0003800000 */
[----:B------:R-:W0:Y:S01]  /*0100*/  S2R R0, SR_TID.X ;  /* 0x0000000000007919 */ /* 0x000e220000002100 */
[----:B------:R-:W-:Y:S01]  /*0110*/  IADD3 R5, PT, PT, R2, -UR7, RZ ;  /* 0x8000000702057c10 */ /* 0x000fe2000fffe0ff */
[----:B------:R-:W-:Y:S01]  /*0120*/  BSSY.RECONVERGENT B1, `(.L_x_59) ;  /* 0x000000a000017945 */ /* 0x000fe20003800200 */
[----:B------:R-:W-:Y:S02]  /*0130*/  IMAD.MOV.U32 R4, RZ, RZ, RZ ;  /* 0x000000ffff047224 */ /* 0x000fe400078e00ff */
[----:B0-----:R-:W-:Y:S02]  /*0140*/  ISETP.GE.AND P0, PT, R0, R5, PT ;  /* 0x000000050000720c */ /* 0x001fe40003f06270 */
[----:B------:R-:W-:-:S11]  /*0150*/  MOV R6, R0 ;  /* 0x0000000000067202 */ /* 0x000fd60000000f00 */
[----:B------:R-:W-:Y:S05]  /*0160*/  @P0 BRA `(.L_x_60) ;  /* 0x0000000000140947 */ /* 0x000fea0003800000 */
[----:B------:R-:W0:Y:S01]  /*0170*/  LDC.64 R8, c[0x0][0x380] ;  /* 0x0000e000ff087b82 */ /* 0x000e220000000a00 */
[----:B------:R-:W-:-:S04]  /*0180*/  VIADD R3, R0, UR7 ;  /* 0x0000000700037c36 */ /* 0x000fc80008000000 */
[----:B0-----:R-:W-:-:S05]  /*0190*/  IMAD.WIDE.U32 R8, R3, 0x4, R8 ;  /* 0x0000000403087825 */ /* 0x001fca00078e0008 */
[----:B------:R0:W5:Y:S01]  /*01a0*/  LDG.E R4, desc[UR14][R8.64] ;  /* 0x0000000e08047981 */ /* 0x000162000c1e1900 */
[----:B------:R-:W-:-:S07]  /*01b0*/  IADD3 R6, PT, PT, R0, 0x100, RZ ;  /* 0x0000010000067810 */ /* 0x000fce0007ffe0ff */
.L_x_60:
[----:B------:R-:W-:Y:S05]  /*01c0*/  BSYNC.RECONVERGENT B1 ;  /* 0x0000000000017941 */ /* 0x000fea0003800200 */
.L_x_59:
[----:B------:R-:W-:Y:S01]  /*01d0*/  ISETP.GE.AND P0, PT, R6, R5, PT ;  /* 0x000000050600720c */ /* 0x000fe20003f06270 */
[----:B------:R-:W-:-:S12]  /*01e0*/  BSSY.RECONVERGENT B1, `(.L_x_61) ;  /* 0x0000079000017945 */ /* 0x000fd80003800200 */
[----:B------:R-:W-:Y:S05]  /*01f0*/  @P0 BRA `(.L_x_62) ;  /* 0x0000000400dc0947 */ /* 0x000fea0003800000 */
[----:B------:R-:W-:Y:S01]  /*0200*/  LOP3.LUT R3, RZ, R6, RZ, 0x33, !PT ;  /* 0x00000006ff037212 */ /* 0x000fe200078e33ff */
[----:B------:R-:W-:Y:S03]  /*0210*/  BSSY.RECONVERGENT B2, `(.L_x_63) ;  /* 0x0000037000027945 */ /* 0x000fe60003800200 */
[----:B------:R-:W-:-:S04]  /*0220*/  IADD3 R3, PT, PT, R2, -UR7, R3 ;  /* 0x8000000702037c10 */ /* 0x000fc8000fffe003 */
[C---:B------:R-:W-:Y:S02]  /*0230*/  ISETP.GE.U32.AND P1, PT, R3.reuse, 0xf00, PT ;  /* 0x00000f000300780c */ /* 0x040fe40003f26070 */
[----:B------:R-:W-:-:S04]  /*0240*/  LEA.HI R7, R3, 0x1, RZ, 0x18 ;  /* 0x0000000103077811 */ /* 0x000fc800078fc0ff */
[----:B------:R-:W-:-:S04]  /*0250*/  LOP3.LUT R22, R7, 0xf, RZ, 0xc0, !PT ;  /* 0x0000000f07167812 */ /* 0x000fc800078ec0ff */
[----:B------:R-:W-:-:S03]  /*0260*/  ISETP.NE.AND P0, PT, R22, RZ, PT ;  /* 0x000000ff1600720c */ /* 0x000fc60003f05270 */
[----:B------:R-:W-:Y:S10]  /*0270*/  @!P1 BRA `(.L_x_64) ;  /* 0x0000000000c09947 */ /* 0x000ff40003800000 */
[----:B------:R-:W1:Y:S01]  /*0280*/  LDCU.64 UR8, c[0x0][0x380] ;  /* 0x00007000ff0877ac */ /* 0x000e620008000a00 */
[----:B------:R-:W-:Y:S01]  /*0290*/  IMAD.WIDE.U32 R2, R6, 0x4, RZ ;  /* 0x0000000406027825 */ /* 0x000fe200078e00ff */
[----:B------:R-:W-:Y:S01]  /*02a0*/  LOP3.LUT R11, R7, 0x1fffff0, RZ, 0xc0, !PT ;  /* 0x01fffff0070b7812 */ /* 0x000fe200078ec0ff */
[----:B------:R-:W-:-:S04]  /*02b0*/  UIMAD.WIDE.U32 UR4, UR16, 0x4000, URZ ;  /* 0x00004000100478a5 */ /* 0x000fc8000f8e00ff */
[----:B------:R-:W-:Y:S02]  /*02c0*/  IMAD.MOV R11, RZ, RZ, -R11 ;  /* 0x000000ffff0b7224 */ /* 0x000fe400078e0a0b */
[----:B------:R-:W-:Y:S02]  /*02d0*/  LOP3.LUT R2, R2, UR4, RZ, 0xfc, !PT ;  /* 0x0000000402027c12 */ /* 0x000fe4000f8efcff */
[----:B------:R-:W-:Y:S02]  /*02e0*/  LOP3.LUT R3, R3, UR5, RZ, 0xfc, !PT ;  /* 0x0000000503037c12 */ /* 0x000fe4000f8efcff */
[----:B-1----:R-:W-:-:S04]  /*02f0*/  IADD3 R2, P1, PT, R2, UR8, RZ ;  /* 0x0000000802027c10 */ /* 0x002fc8000ff3e0ff */
[----:B------:R-:W-:-:S04]  /*0300*/  IADD3 R2, P2, PT, R2, 0x2000, RZ ;  /* 0x0000200002027810 */ /* 0x000fc80007f5e0ff */
[----:B------:R-:W-:-:S09]  /*0310*/  IADD3.X R3, PT, PT, RZ, UR9, R3, P2, P1 ;  /* 0x00000009ff037c10 */ /* 0x000fd200097e2403 */
.L_x_65:
[----:B------:R-:W2:Y:S04]  /*0320*/  LDG.E R21, desc[UR14][R2.64+-0x2000] ;  /* 0xffe0000e02157981 */ /* 0x000ea8000c1e1900 */
[----:B------:R-:W3:Y:S04]  /*0330*/  LDG.E R20, desc[UR14][R2.64+-0x1c00] ;  /* 0xffe4000e02147981 */ /* 0x000ee8000c1e1900 */
[----:B------:R-:W4:Y:S04]  /*0340*/  LDG.E R23, desc[UR14][R2.64+-0x1800] ;  /* 0xffe8000e02177981 */ /* 0x000f28000c1e1900 */
        /* <DEDUP_REMOVED lines=11> */
[----:B0-----:R-:W4:Y:S04]  /*0400*/  LDG.E R9, desc[UR14][R2.64+0x1800] ;  /* 0x0018000e02097981 */ /* 0x001f28000c1e1900 */
[----:B------:R0:W4:Y:S01]  /*0410*/  LDG.E R8, desc[UR14][R2.64+0x1c00] ;  /* 0x001c000e02087981 */ /* 0x000122000c1e1900 */
[----:B------:R-:W-:-:S02]  /*0420*/  IADD3 R11, PT, PT, R11, 0x10, RZ ;  /* 0x000000100b0b7810 */ /* 0x000fc40007ffe0ff */
[----:B------:R-:W-:Y:S02]  /*0430*/  IADD3 R6, PT, PT, R6, 0x1000, RZ ;  /* 0x0000100006067810 */ /* 0x000fe40007ffe0ff */
[----:B------:R-:W-:Y:S02]  /*0440*/  ISETP.NE.AND P1, PT, R11, RZ, PT ;  /* 0x000000ff0b00720c */ /* 0x000fe40003f25270 */
[----:B0-----:R-:W-:-:S05]  /*0450*/  IADD3 R2, P2, PT, R2, 0x4000, RZ ;  /* 0x0000400002027810 */ /* 0x001fca0007f5e0ff */
[----:B------:R-:W-:Y:S02]  /*0460*/  IMAD.X R3, RZ, RZ, R3, P2 ;  /* 0x000000ffff037224 */ /* 0x000fe400010e0603 */
        /* <DEDUP_REMOVED lines=16> */
[----:B------:R-:W-:Y:S06]  /*0570*/  @P1 BRA `(.L_x_65) ;  /* 0xfffffffc00681947 */ /* 0x000fec000383ffff */
.L_x_64:
[----:B------:R-:W-:Y:S05]  /*0580*/  BSYNC.RECONVERGENT B2 ;  /* 0x0000000000027941 */ /* 0x000fea0003800200 */
.L_x_63:
[----:B------:R-:W-:Y:S05]  /*0590*/  @!P0 BRA `(.L_x_62) ;  /* 0x0000000000f48947 */ /* 0x000fea0003800000 */
[----:B------:R-:W-:Y:S01]  /*05a0*/  ISETP.GE.U32.AND P0, PT, R22, 0x8, PT ;  /* 0x000000081600780c */ /* 0x000fe20003f06070 */
[----:B------:R-:W-:Y:S01]  /*05b0*/  BSSY.RECONVERGENT B2, `(.L_x_66) ;  /* 0x000001a000027945 */ /* 0x000fe20003800200 */
[----:B------:R-:W-:-:S04]  /*05c0*/  LOP3.LUT R10, R7, 0x7, RZ, 0xc0, !PT ;  /* 0x00000007070a7812 */ /* 0x000fc800078ec0ff */
[----:B------:R-:W-:-:S07]  /*05d0*/  ISETP.NE.AND P1, PT, R10, RZ, PT ;  /* 0x000000ff0a00720c */ /* 0x000fce0003f25270 */
[----:B------:R-:W-:Y:S06]  /*05e0*/  @!P0 BRA `(.L_x_67) ;  /* 0x0000000000588947 */ /* 0x000fec0003800000 */
[----:B------:R-:W1:Y:S01]  /*05f0*/  LDCU.64 UR4, c[0x0][0x380] ;  /* 0x00007000ff0477ac */ /* 0x000e620008000a00 */
[----:B------:R-:W-:-:S04]  /*0600*/  IADD3 R3, P0, PT, R6, UR7, RZ ;  /* 0x0000000706037c10 */ /* 0x000fc8000ff1e0ff */
[----:B0-----:R-:W-:Y:S02]  /*0610*/  LEA.HI.X.SX32 R8, R6, RZ, 0x1, P0 ;  /* 0x000000ff06087211 */ /* 0x001fe400000f0eff */
[----:B-1----:R-:W-:-:S04]  /*0620*/  LEA R2, P0, R3, UR4, 0x2 ;  /* 0x0000000403027c11 */ /* 0x002fc8000f8010ff */
[----:B------:R-:W-:-:S05]  /*0630*/  LEA.HI.X R3, R3, UR5, R8, 0x2, P0 ;  /* 0x0000000503037c11 */ /* 0x000fca00080f1408 */
[----:B------:R-:W2:Y:S04]  /*0640*/  LDG.E R9, desc[UR14][R2.64] ;  /* 0x0000000e02097981 */ /* 0x000ea8000c1e1900 */
[----:B------:R-:W3:Y:S04]  /*0650*/  LDG.E R8, desc[UR14][R2.64+0x400] ;  /* 0x0004000e02087981 */ /* 0x000ee8000c1e1900 */
[----:B------:R-:W4:Y:S04]  /*0660*/  LDG.E R11, desc[UR14][R2.64+0x800] ;  /* 0x0008000e020b7981 */ /* 0x000f28000c1e1900 */
[----:B------:R-:W4:Y:S04]  /*0670*/  LDG.E R13, desc[UR14][R2.64+0xc00] ;  /* 0x000c000e020d7981 */ /* 0x000f28000c1e1900 */
[----:B------:R-:W4:Y:S04]  /*0680*/  LDG.E R15, desc[UR14][R2.64+0x1000] ;  /* 0x0010000e020f7981 */ /* 0x000f28000c1e1900 */
[----:B------:R-:W4:Y:S04]  /*0690*/  LDG.E R17, desc[UR14][R2.64+0x1400] ;  /* 0x0014000e02117981 */ /* 0x000f28000c1e1900 */
[----:B------:R-:W4:Y:S04]  /*06a0*/  LDG.E R19, desc[UR14][R2.64+0x1800] ;  /* 0x0018000e02137981 */ /* 0x000f28000c1e1900 */
[----:B------:R-:W4:Y:S01]  /*06b0*/  LDG.E R21, desc[UR14][R2.64+0x1c00] ;  /* 0x001c000e02157981 */ /* 0x000f22000c1e1900 */
[----:B------:R-:W-:-:S02]  /*06c0*/  VIADD R6, R6, 0x800 ;  /* 0x0000080006067836 */ /* 0x000fc40000000000 */
        /* <DEDUP_REMOVED lines=8> */
.L_x_67:
[----:B------:R-:W-:Y:S05]  /*0750*/  BSYNC.RECONVERGENT B2 ;  /* 0x0000000000027941 */ /* 0x000fea0003800200 */
.L_x_66:
        /* <DEDUP_REMOVED lines=14> */
[----:B------:R-:W4:Y:S01]  /*0840*/  LDG.E R13, desc[UR14][R2.64+0xc00] ;  /* 0x000c000e020d7981 */ /* 0x000f22000c1e1900 */
[----:B------:R-:W-:Y:S01]  /*0850*/  IADD3 R6, PT, PT, R6, 0x400, RZ ;  /* 0x0000040006067810 */ /* 0x000fe20007ffe0ff */
[----:B--2--5:R-:W-:-:S04]  /*0860*/  FADD R9, R4, R9 ;  /* 0x0000000904097221 */ /* 0x024fc80000000000 */
[----:B---3--:R-:W-:-:S04]  /*0870*/  FADD R8, R9, R8 ;  /* 0x0000000809087221 */ /* 0x008fc80000000000 */
[----:B----4-:R-:W-:-:S04]  /*0880*/  FADD R8, R8, R11 ;  /* 0x0000000b08087221 */ /* 0x010fc80000000000 */
[----:B------:R-:W-:-:S07]  /*0890*/  FADD R4, R8, R13 ;  /* 0x0000000d08047221 */ /* 0x000fce0000000000 */
.L_x_69:
[----:B------:R-:W-:Y:S05]  /*08a0*/  BSYNC.RECONVERGENT B2 ;  /* 0x0000000000027941 */ /* 0x000fea0003800200 */
.L_x_68:
[----:B------:R-:W-:Y:S05]  /*08b0*/  @!P1 BRA `(.L_x_62) ;  /* 0x00000000002c9947 */ /* 0x000fea0003800000 */
[----:B------:R-:W1:Y:S01]  /*08c0*/  LDC.64 R2, c[0x0][0x380] ;  /* 0x0000e000ff027b82 */ /* 0x000e620000000a00 */
[----:B0-----:R-:W-:Y:S01]  /*08d0*/  IMAD.U32 R9, RZ, RZ, UR16 ;  /* 0x00000010ff097e24 */ /* 0x001fe2000f8e00ff */
[----:B------:R-:W-:-:S03]  /*08e0*/  IADD3 R7, PT, PT, -R7, RZ, RZ ;  /* 0x000000ff07077210 */ /* 0x000fc60007ffe1ff */
[----:B-1----:R-:W-:-:S07]  /*08f0*/  IMAD.WIDE.U32 R2, R9, 0x4000, R2 ;  /* 0x0000400009027825 */ /* 0x002fce00078e0002 */
.L_x_70:
[----:B------:R-:W-:-:S06]  /*0900*/  IMAD.WIDE R8, R6, 0x4, R2 ;  /* 0x0000000406087825 */ /* 0x000fcc00078e0202 */
[----:B------:R-:W2:Y:S01]  /*0910*/  LDG.E R9, desc[UR14][R8.64] ;  /* 0x0000000e08097981 */ /* 0x000ea2000c1e1900 */
[----:B------:R-:W-:Y:S01]  /*0920*/  VIADD R7, R7, 0x1 ;  /* 0x0000000107077836 */ /* 0x000fe20000000000 */
[----:B------:R-:W-:-:S04]  /*0930*/  IADD3 R6, PT, PT, R6, 0x100, RZ ;  /* 0x0000010006067810 */ /* 0x000fc80007ffe0ff */
[----:B------:R-:W-:Y:S01]  /*0940*/  ISETP.NE.AND P0, PT, R7, RZ, PT ;  /* 0x000000ff0700720c */ /* 0x000fe20003f05270 */
[----:B--2--5:R-:W-:-:S12]  /*0950*/  FADD R4, R9, R4 ;  /* 0x0000000409047221 */ /* 0x024fd80000000000 */
[----:B------:R-:W-:Y:S05]  /*0960*/  @P0 BRA `(.L_x_70) ;  /* 0xfffffffc00e40947 */ /* 0x000fea000383ffff */
.L_x_62:
[----:B------:R-:W-:Y:S05]  /*0970*/  BSYNC.RECONVERGENT B1 ;  /* 0x0000000000017941 */ /* 0x000fea0003800200 */
.L_x_61:
[----:B------:R-:W-:Y:S01]  /*0980*/  ISETP.GE.AND P0, PT, R5, 0x100, PT ;  /* 0x000001000500780c */ /* 0x000fe20003f06270 */
[----:B-----5:R-:W-:-:S12]  /*0990*/  IMAD.MOV.U32 R11, RZ, RZ, R4 ;  /* 0x000000ffff0b7224 */ /* 0x020fd800078e0004 */
[----:B------:R-:W-:Y:S05]  /*09a0*/  @!P0 BRA `(.L_x_71) ;  /* 0x0000000000ac8947 */ /* 0x000fea0003800000 */
[----:B------:R-:W1:Y:S01]  /*09b0*/  S2R R7, SR_LANEID ;  /* 0x0000000000077919 */ /* 0x000e620000000000 */
[----:B------:R-:W2:Y:S02]  /*09c0*/  SHFL.DOWN PT, R2, R11, 0x1, 0x1f ;  /* 0x08201f000b027f89 */ /* 0x000ea400000e0000 */
[----:B--2---:R-:W-:Y:S01]  /*09d0*/  FADD R2, R2, R11 ;  /* 0x0000000b02027221 */ /* 0x004fe20000000000 */
[C---:B-1----:R-:W-:Y:S02]  /*09e0*/  ISETP.GT.AND P0, PT, R7.reuse, 0x1e, PT ;  /* 0x0000001e0700780c */ /* 0x042fe40003f04270 */
[----:B------:R-:W-:Y:S02]  /*09f0*/  ISETP.NE.AND P1, PT, R7, RZ, PT ;  /* 0x000000ff0700720c */ /* 0x000fe40003f25270 */
[----:B------:R-:W-:Y:S02]  /*0a00*/  FSEL R2, R11, R2, P0 ;  /* 0x000000020b027208 */ /* 0x000fe40000000000 */
[----:B------:R-:W-:-:S03]  /*0a10*/  ISETP.GT.AND P0, PT, R7, 0x1d, PT ;  /* 0x0000001d0700780c */ /* 0x000fc60003f04270 */
[----:B------:R-:W1:Y:S06]  /*0a20*/  SHFL.DOWN PT, R3, R2, 0x2, 0x1f ;  /* 0x08401f0002037f89 */ /* 0x000e6c00000e0000 */
[----:B------:R-:W2:Y:S01]  /*0a30*/  @!P1 S2R R6, SR_CgaCtaId ;  /* 0x0000000000069919 */ /* 0x000ea20000008800 */
[----:B------:R-:W-:Y:S02]  /*0a40*/  @!P1 MOV R5, 0x400 ;  /* 0x0000040000059802 */ /* 0x000fe40000000f00 */
[----:B------:R-:W-:-:S04]  /*0a50*/  @!P1 SHF.R.U32.HI R4, RZ, 0x3, R0 ;  /* 0x00000003ff049819 */ /* 0x000fc80000011600 */
[----:B------:R-:W-:Y:S01]  /*0a60*/  @!P1 LOP3.LUT R4, R4, 0x7c, RZ, 0xc0, !PT ;  /* 0x0000007c04049812 */ /* 0x000fe200078ec0ff */
[----:B-1----:R-:W-:Y:S01]  /*0a70*/  @!P0 FADD R2, R2, R3 ;  /* 0x0000000302028221 */ /* 0x002fe20000000000 */
[----:B------:R-:W-:-:S04]  /*0a80*/  ISETP.GT.AND P0, PT, R7, 0x1b, PT ;  /* 0x0000001b0700780c */ /* 0x000fc80003f04270 */
[----:B------:R-:W1:Y:S01]  /*0a90*/  SHFL.DOWN PT, R3, R2, 0x4, 0x1f ;  /* 0x08801f0002037f89 */ /* 0x000e6200000e0000 */
[----:B--2---:R-:W-:-:S04]  /*0aa0*/  @!P1 LEA R5, R6, R5, 0x18 ;  /* 0x0000000506059211 */ /* 0x004fc800078ec0ff */
[----:B------:R-:W-:-:S04]  /*0ab0*/  @!P1 IADD3 R4, PT, PT, R4, R5, RZ ;  /* 0x0000000504049210 */ /* 0x000fc80007ffe0ff */
[----:B-1----:R-:W-:Y:S01]  /*0ac0*/  @!P0 FADD R2, R2, R3 ;  /* 0x0000000302028221 */ /* 0x002fe20000000000 */
[----:B------:R-:W-:-:S04]  /*0ad0*/  ISETP.GT.AND P0, PT, R7, 0x17, PT ;  /* 0x000000170700780c */ /* 0x000fc80003f04270 */
[----:B------:R-:W1:Y:S09]  /*0ae0*/  SHFL.DOWN PT, R3, R2, 0x8, 0x1f ;  /* 0x09001f0002037f89 */ /* 0x000e7200000e0000 */
[----:B-1----:R-:W-:Y:S01]  /*0af0*/  @!P0 FADD R2, R2, R3 ;  /* 0x0000000302028221 */ /* 0x002fe20000000000 */
[----:B------:R-:W-:-:S04]  /*0b00*/  ISETP.NE.AND P0, PT, R0, RZ, PT ;  /* 0x000000ff0000720c */ /* 0x000fc80003f05270 */
[----:B------:R-:W1:Y:S02]  /*0b10*/  SHFL.DOWN PT, R3, R2, 0x10, 0x1f ;  /* 0x0a001f0002037f89 */ /* 0x000e6400000e0000 */
[----:B-1----:R-:W-:-:S05]  /*0b20*/  FADD R3, R2, R3 ;  /* 0x0000000302037221 */ /* 0x002fca0000000000 */
[----:B------:R2:W-:Y:S01]  /*0b30*/  @!P1 STS [R4+0x8], R3 ;  /* 0x0000080304009388 */ /* 0x0005e20000000800 */
[----:B------:R-:W-:Y:S01]  /*0b40*/  BAR.SYNC.DEFER_BLOCKING 0x0 ;  /* 0x0000000000007b1d */ /* 0x000fe20000010000 */
[----:B------:R-:W-:-:S04]  /*0b50*/  ISETP.GT.AND P1, PT, R7, 0xf, PT ;  /* 0x0000000f0700780c */ /* 0x000fc80003f24270 */
[----:B0-----:R-:W-:Y:S01]  /*0b60*/  FSEL R9, R2, R3, P1 ;  /* 0x0000000302097208 */ /* 0x001fe20000800000 */
[----:B------:R-:W-:Y:S08]  /*0b70*/  @P0 BRA `(.L_x_72) ;  /* 0x0000001400d00947 */ /* 0x000ff00003800000 */
[----:B------:R-:W0:Y:S01]  /*0b80*/  S2UR UR5, SR_CgaCtaId ;  /* 0x00000000000579c3 */ /* 0x000e220000008800 */
[----:B------:R-:W-:Y:S02]  /*0b90*/  UMOV UR4, 0x400 ;  /* 0x0000040000047882 */ /* 0x000fe40000000000 */
[----:B0-----:R-:W-:-:S09]  /*0ba0*/  ULEA UR4, UR5, UR4, 0x18 ;  /* 0x0000000405047291 */ /* 0x001fd2000f8ec0ff */
[----:B------:R-:W0:Y:S04]  /*0bb0*/  LDS R0, [UR4+0xc] ;  /* 0x00000c04ff007984 */ /* 0x000e280008000800 */
[----:B--2---:R-:W1:Y:S04]  /*0bc0*/  LDS.128 R4, [UR4+0x10] ;  /* 0x00001004ff047984 */ /* 0x004e680008000c00 */
        /* <DEDUP_REMOVED lines=9> */
.L_x_71:
[----:B0-----:R-:W0:Y:S01]  /*0c60*/  S2R R9, SR_LANEID ;  /* 0x0000000000097919 */ /* 0x001e220000000000 */
[----:B------:R-:W-:-:S05]  /*0c70*/  LOP3.LUT R2, R0, 0x3e0, RZ, 0xc0, !PT ;  /* 0x000003e000027812 */ /* 0x000fca00078ec0ff */
[----:B------:R-:W-:Y:S01]  /*0c80*/  VIADD R4, R2, 0x20 ;  /* 0x0000002002047836 */ /* 0x000fe20000000000 */
[----:B------:R-:W-:-:S04]  /*0c90*/  LOP3.LUT R2, RZ, R2, RZ, 0x33, !PT ;  /* 0x00000002ff027212 */ /* 0x000fc800078e33ff */
[----:B------:R-:W-:Y:S02]  /*0ca0*/  ISETP.GT.AND P0, PT, R4, R5, PT ;  /* 0x000000050400720c */ /* 0x000fe40003f04270 */
[----:B------:R-:W-:-:S04]  /*0cb0*/  IADD3 R2, PT, PT, R5, R2, RZ ;  /* 0x0000000205027210 */ /* 0x000fc80007ffe0ff */
[----:B------:R-:W-:-:S05]  /*0cc0*/  SEL R2, R2, 0x1f, P0 ;  /* 0x0000001f02027807 */ /* 0x000fca0000000000 */
[----:B------:R-:W1:Y:S01]  /*0cd0*/  SHFL.DOWN PT, R3, R11, 0x1, R2 ;  /* 0x082000000b037989 */ /* 0x000e6200000e0002 */
[C---:B0-----:R-:W-:Y:S01]  /*0ce0*/  ISETP.GE.AND P0, PT, R9.reuse, R2, PT ;  /* 0x000000020900720c */ /* 0x041fe20003f06270 */
[C---:B------:R-:W-:Y:S01]  /*0cf0*/  VIADD R7, R9.reuse, 0x2 ;  /* 0x0000000209077836 */ /* 0x040fe20000000000 */
[----:B------:R-:W-:-:S11]  /*0d00*/  ISETP.NE.AND P1, PT, R9, RZ, PT ;  /* 0x000000ff0900720c */ /* 0x000fd60003f25270 */
[----:B-1----:R-:W-:Y:S01]  /*0d10*/  @!P0 FADD R11, R3, R11 ;  /* 0x0000000b030b8221 */ /* 0x002fe20000000000 */
[----:B------:R-:W-:Y:S01]  /*0d20*/  ISETP.GT.AND P0, PT, R7, R2, PT ;  /* 0x000000020700720c */ /* 0x000fe20003f04270 */
[----:B------:R-:W0:Y:S01]  /*0d30*/  @!P1 S2R R13, SR_CgaCtaId ;  /* 0x00000000000d9919 */ /* 0x000e220000008800 */
[----:B------:R-:W-:Y:S02]  /*0d40*/  IADD3 R7, PT, PT, R9, 0x4, RZ ;  /* 0x0000000409077810 */ /* 0x000fe40007ffe0ff */
[----:B------:R-:W-:Y:S01]  /*0d50*/  @!P1 MOV R6, 0x400 ;  /* 0x0000040000069802 */ /* 0x000fe20000000f00 */
[----:B------:R-:W1:Y:S01]  /*0d60*/  SHFL.DOWN PT, R3, R11, 0x2, R2 ;  /* 0x084000000b037989 */ /* 0x000e6200000e0002 */
[----:B------:R-:W-:-:S04]  /*0d70*/  @!P1 SHF.R.U32.HI R4, RZ, 0x3, R0 ;  /* 0x00000003ff049819 */ /* 0x000fc80000011600 */
[----:B------:R-:W-:-:S03]  /*0d80*/  @!P1 LOP3.LUT R4, R4, 0x7c, RZ, 0xc0, !PT ;  /* 0x0000007c04049812 */ /* 0x000fc600078ec0ff */
[----:B-1----:R-:W-:Y:S01]  /*0d90*/  @!P0 FADD R11, R11, R3 ;  /* 0x000000030b0b8221 */ /* 0x002fe20000000000 */
[----:B------:R-:W-:Y:S01]  /*0da0*/  ISETP.GT.AND P0, PT, R7, R2, PT ;  /* 0x000000020700720c */ /* 0x000fe20003f04270 */
[----:B------:R-:W-:Y:S01]  /*0db0*/  VIADD R7, R9, 0x8 ;  /* 0x0000000809077836 */ /* 0x000fe20000000000 */
[----:B0-----:R-:W-:Y:S02]  /*0dc0*/  @!P1 LEA R13, R13, R6, 0x18 ;  /* 0x000000060d0d9211 */ /* 0x001fe400078ec0ff */
[----:B------:R-:W0:Y:S03]  /*0dd0*/  SHFL.DOWN PT, R3, R11, 0x4, R2 ;  /* 0x088000000b037989 */ /* 0x000e2600000e0002 */
[----:B------:R-:W-:-:S06]  /*0de0*/  @!P1 IMAD.IADD R4, R4, 0x1, R13 ;  /* 0x0000000104049824 */ /* 0x000fcc00078e020d */
[----:B0-----:R-:W-:Y:S01]  /*0df0*/  @!P0 FADD R11, R11, R3 ;  /* 0x000000030b0b8221 */ /* 0x001fe20000000000 */
[-C--:B------:R-:W-:Y:S02]  /*0e00*/  ISETP.GT.AND P0, PT, R7, R2.reuse, PT ;  /* 0x000000020700720c */ /* 0x080fe40003f04270 */
[----:B------:R-:W-:Y:S02]  /*0e10*/  IADD3 R7, PT, PT, R9, 0x10, RZ ;  /* 0x0000001009077810 */ /* 0x000fe40007ffe0ff */
[----:B------:R-:W0:Y:S09]  /*0e20*/  SHFL.DOWN PT, R3, R11, 0x8, R2 ;  /* 0x090000000b037989 */ /* 0x000e3200000e0002 */
[----:B0-----:R-:W-:Y:S01]  /*0e30*/  @!P0 FADD R11, R11, R3 ;  /* 0x000000030b0b8221 */ /* 0x001fe20000000000 */
[----:B------:R-:W-:-:S04]  /*0e40*/  ISETP.GT.AND P0, PT, R7, R2, PT ;  /* 0x000000020700720c */ /* 0x000fc80003f04270 */
[----:B------:R-:W0:Y:S09]  /*0e50*/  SHFL.DOWN PT, R3, R11, 0x10, R2 ;  /* 0x0a0000000b037989 */ /* 0x000e3200000e0002 */
        /* <DEDUP_REMOVED lines=13> */
[----:B------:R-:W1:Y:S04]  /*0f30*/  LDS R0, [UR4+0xc] ;  /* 0x00000c04ff007984 */ /* 0x000e680008000800 */
[----:B------:R-:W0:Y:S04]  /*0f40*/  LDS.128 R12, [UR4+0x10] ;  /* 0x00001004ff0c7984 */ /* 0x000e280008000c00 */
[----:B------:R-:W2:Y:S01]  /*0f50*/  LDS.64 R2, [UR4+0x20] ;  /* 0x00002004ff027984 */ /* 0x000ea20008000a00 */
[----:B-1----:R-:W-:Y:S01]  /*0f60*/  @P2 FADD R9, R9, R0 ;  /* 0x0000000009092221 */ /* 0x002fe20000000000 */
[----:B------:R-:W-:-:S03]  /*0f70*/  ISETP.GT.AND P2, PT, R5, 0xa0, PT ;  /* 0x000000a00500780c */ /* 0x000fc60003f44270 */
[----:B0-----:R-:W-:Y:S01]  /*0f80*/  @P4 FADD R9, R9, R12 ;  /* 0x0000000c09094221 */ /* 0x001fe20000000000 */
        /* <DEDUP_REMOVED lines=8> */
.L_x_58:
[----:B------:R-:W0:Y:S01]  /*1010*/  S2R R0, SR_TID.X ;  /* 0x0000000000007919 */ /* 0x000e220000002100 */
[----:B------:R-:W1:Y:S01]  /*1020*/  LDC.64 R4, c[0x0][0x380] ;  /* 0x0000e000ff047b82 */ /* 0x000e620000000a00 */
[----:B0-----:R-:W-:-:S04]  /*1030*/  VIADD R7, R0, UR7 ;  /* 0x0000000700077c36 */ /* 0x001fc80008000000 */
[----:B-1----:R-:W-:-:S05]  /*1040*/  IMAD.WIDE.U32 R4, R7, 0x4, R4 ;  /* 0x0000000407047825 */ /* 0x002fca00078e0004 */
[----:B------:R-:W2:Y:S04]  /*1050*/  LDG.E R7, desc[UR14][R4.64] ;  /* 0x0000000e04077981 */ /* 0x000ea8000c1e1900 */
[----:B------:R-:W2:Y:S04]  /*1060*/  LDG.E R8, desc[UR14][R4.64+0x400] ;  /* 0x0004000e04087981 */ /* 0x000ea8000c1e1900 */
[----:B------:R-:W3:Y:S04]  /*1070*/  LDG.E R9, desc[UR14][R4.64+0x800] ;  /* 0x0008000e04097981 */ /* 0x000ee8000c1e1900 */
[----:B------:R-:W3:Y:S04]  /*1080*/  LDG.E R10, desc[UR14][R4.64+0xc00] ;  /* 0x000c000e040a7981 */ /* 0x000ee8000c1e1900 */
[----:B------:R-:W4:Y:S04]  /*1090*/  LDG.E R11, desc[UR14][R4.64+0x1000] ;  /* 0x0010000e040b7981 */ /* 0x000f28000c1e1900 */
[----:B------:R-:W4:Y:S04]  /*10a0*/  LDG.E R12, desc[UR14][R4.64+0x1400] ;  /* 0x0014000e040c7981 */ /* 0x000f28000c1e1900 */
[----:B------:R-:W5:Y:S04]  /*10b0*/  LDG.E R13, desc[UR14][R4.64+0x1800] ;  /* 0x0018000e040d7981 */ /* 0x000f68000c1e1900 */
        /* <DEDUP_REMOVED lines=8> */
[----:B------:R-:W5:Y:S01]  /*1140*/  LDG.E R21, desc[UR14][R4.64+0x3c00] ;  /* 0x003c000e04157981 */ /* 0x000f62000c1e1900 */
[----:B------:R-:W-:-:S04]  /*1150*/  ISETP.GE.U32.AND P0, PT, R23, UR5, PT ;  /* 0x0000000517007c0c */ /* 0x000fc8000bf06070 */
[----:B------:R-:W-:Y:S01]  /*1160*/  ISETP.GE.U32.AND.EX P0, PT, R22, UR4, PT, P0 ;  /* 0x0000000416007c0c */ /* 0x000fe2000bf06100 */
        /* <DEDUP_REMOVED lines=13> */
[----:B------:R-:W-:-:S04]  /*1240*/  FADD R6, R15, R6 ;  /* 0x000000060f067221 */ /* 0x000fc80000000000 */
[----:B------:R-:W-:Y:S01]  /*1250*/  FADD R7, R7, R6 ;  /* 0x0000000607077221 */ /* 0x000fe20000000000 */
[----:B------:R-:W-:Y:S06]  /*1260*/  @!P0 BRA `(.L_x_73) ;  /* 0x0000000c006c8947 */ /* 0x000fec0003800000 */
[----:B------:R-:W-:Y:S01]  /*1270*/  UIADD3 UR8, UP0, UPT, UR5, UR7, URZ ;  /* 0x0000000705087290 */ /* 0x000fe2000ff1e0ff */
[----:B------:R-:W-:Y:S01]  /*1280*/  IADD3 R23, P2, PT, R2, -0x1000, RZ ;  /* 0xfffff00002177810 */ /* 0x000fe20007f5e0ff */
[----:B------:R-:W0:Y:S01]  /*1290*/  LDCU.64 UR12, c[0x0][0x380] ;  /* 0x00007000ff0c77ac */ /* 0x000e220008000a00 */
[----:B------:R-:W-:Y:S02]  /*12a0*/  LOP3.LUT R5, RZ, R0, RZ, 0x33, !PT ;  /* 0x00000000ff057212 */ /* 0x000fe400078e33ff */
[----:B------:R-:W-:Y:S01]  /*12b0*/  IADD3.X R8, PT, PT, R3, -0x1, RZ, P2, !PT ;  /* 0xffffffff03087810 */ /* 0x000fe200017fe4ff */
[----:B------:R-:W-:Y:S01]  /*12c0*/  UIADD3.X UR9, UPT, UPT, URZ, UR4, URZ, UP0, !UPT ;  /* 0x00000004ff097290 */ /* 0x000fe200087fe4ff */
[----:B------:R-:W-:Y:S01]  /*12d0*/  ISETP.LT.U32.AND P0, PT, R23, UR8, PT ;  /* 0x0000000817007c0c */ /* 0x000fe2000bf01070 */
[----:B------:R-:W-:Y:S01]  /*12e0*/  UMOV UR6, UR5 ;  /* 0x0000000500067c82 */ /* 0x000fe20008000000 */
[----:B------:R-:W-:Y:S01]  /*12f0*/  IADD3 R9, P1, PT, R0, UR8, RZ ;  /* 0x0000000800097c10 */ /* 0x000fe2000ff3e0ff */
[----:B------:R-:W-:Y:S01]  /*1300*/  UMOV UR4, URZ ;  /* 0x000000ff00047c82 */ /* 0x000fe20008000000 */
[----:B------:R-:W-:Y:S01]  /*1310*/  IADD3 R5, PT, PT, R2, -UR5, R5 ;  /* 0x8000000502057c10 */ /* 0x000fe2000fffe005 */
[----:B------:R-:W-:Y:S01]  /*1320*/  UMOV UR10, UR8 ;  /* 0x00000008000a7c82 */ /* 0x000fe20008000000 */
[----:B------:R-:W-:Y:S01]  /*1330*/  MOV R11, UR9 ;  /* 0x00000009000b7c02 */ /* 0x000fe20008000f00 */
[----:B------:R-:W-:-:S03]  /*1340*/  IMAD.X R0, RZ, RZ, UR9, P1 ;  /* 0x00000009ff007e24 */ /* 0x000fc600088e06ff */
[----:B------:R-:W-:Y:S02]  /*1350*/  ISETP.GT.U32.AND.EX P0, PT, R11, R8, PT, P0 ;  /* 0x000000080b00720c */ /* 0x000fe40003f04100 */
[----:B0-----:R-:W-:-:S04]  /*1360*/  LEA R6, P2, R9, UR12, 0x2 ;  /* 0x0000000c09067c11 */ /* 0x001fc8000f8410ff */
[----:B------:R-:W-:Y:S02]  /*1370*/  IADD3 R6, P1, PT, R6, 0x2000, RZ ;  /* 0x0000200006067810 */ /* 0x000fe40007f3e0ff */
[----:B------:R-:W-:Y:S02]  /*1380*/  LEA.HI.X R9, R9, UR13, R0, 0x2, P2 ;  /* 0x0000000d09097c11 */ /* 0x000fe400090f1400 */
[----:B------:R-:W-:Y:S01]  /*1390*/  IADD3 R0, PT, PT, R5, -UR7, RZ ;  /* 0x8000000705007c10 */ /* 0x000fe2000fffe0ff */
[----:B------:R-:W-:Y:S02]  /*13a0*/  UMOV UR7, UR9 ;  /* 0x0000000900077c82 */ /* 0x000fe40008000000 */
[----:B------:R-:W-:Y:S01]  /*13b0*/  IMAD.X R9, RZ, RZ, R9, P1 ;  /* 0x000000ffff097224 */ /* 0x000fe200008e0609 */
[----:B------:R-:W-:Y:S06]  /*13c0*/  @P0 BRA `(.L_x_74) ;  /* 0x0000000400000947 */ /* 0x000fec0003800000 */
[----:B------:R-:W0:Y:S01]  /*13d0*/  LDC.64 R2, c[0x0][0x3b8] ;  /* 0x0000ee00ff027b82 */ /* 0x000e220000000a00 */
[----:B------:R-:W1:Y:S01]  /*13e0*/  LDCU.64 UR12, c[0x0][0x380] ;  /* 0x00007000ff0c77ac */ /* 0x000e620008000a00 */
[----:B------:R-:W-:Y:S01]  /*13f0*/  NOP ;  /* 0x0000000000007918 */ /* 0x000fe20000000000 */
.L_x_75:
[----:B------:R-:W2:Y:S02]  /*1400*/  S2R R5, SR_TID.X ;  /* 0x0000000000057919 */ /* 0x000ea40000002100 */
[----:B--2---:R-:W-:-:S04]  /*1410*/  IADD3 R5, P0, PT, R5, UR8, RZ ;  /* 0x0000000805057c10 */ /* 0x004fc8000ff1e0ff */
[----:B------:R-:W-:Y:S02]  /*1420*/  IADD3.X R10, PT, PT, RZ, UR9, RZ, P0, !PT ;  /* 0x00000009ff0a7c10 */ /* 0x000fe400087fe4ff */
[----:B-1----:R-:W-:-:S04]  /*1430*/  LEA R4, P0, R5, UR12, 0x2 ;  /* 0x0000000c05047c11 */ /* 0x002fc8000f8010ff */
[----:B------:R-:W-:-:S05]  /*1440*/  LEA.HI.X R5, R5, UR13, R10, 0x2, P0 ;  /* 0x0000000d05057c11 */ /* 0x000fca00080f140a */
        /* <DEDUP_REMOVED lines=15> */
[----:B------:R1:W5:Y:S01]  /*1540*/  LDG.E R22, desc[UR14][R4.64+0x3c00] ;  /* 0x003c000e04167981 */ /* 0x000362000c1e1900 */
[----:B------:R-:W-:-:S02]  /*1550*/  USHF.R.S32.HI UR11, URZ, 0x1f, UR5 ;  /* 0x0000001fff0b7899 */ /* 0x000fc40008011405 */
[----:B------:R-:W-:-:S04]  /*1560*/  UIADD3 UR6, UP0, UPT, UR5, UR10, URZ ;  /* 0x0000000a05067290 */ /* 0x000fc8000ff1e0ff */
[----:B------:R-:W-:Y:S01]  /*1570*/  UIADD3.X UR7, UPT, UPT, UR11, UR7, URZ, UP0, !UPT ;  /* 0x000000070b077290 */ /* 0x000fe200087fe4ff */
[----:B--2---:R-:W-:Y:S01]  /*1580*/  FADD R7, R24, R7 ;  /* 0x0000000718077221 */ /* 0x004fe20000000000 */
[----:B0-----:R-:W-:-:S04]  /*1590*/  IADD3 R24, P1, PT, R2, -UR8, RZ ;  /* 0x8000000802187c10 */ /* 0x001fc8000ff3e0ff */
[----:B------:R-:W-:Y:S02]  /*15a0*/  ISETP.GE.U32.AND P0, PT, R24, UR5, PT ;  /* 0x0000000518007c0c */ /* 0x000fe4000bf06070 */
[----:B-1----:R-:W-:Y:S01]  /*15b0*/  IADD3.X R4, PT, PT, R3, ~UR9, RZ, P1, !PT ;  /* 0x8000000903047c10 */ /* 0x002fe20008ffe4ff */
[----:B---3--:R-:W-:-:S03]  /*15c0*/  FADD R26, R25, R26 ;  /* 0x0000001a191a7221 */ /* 0x008fc60000000000 */
[----:B------:R-:W-:Y:S01]  /*15d0*/  ISETP.GE.U32.AND.EX P0, PT, R4, UR11, PT, P0 ;  /* 0x0000000b04007c0c */ /* 0x000fe2000bf06100 */
        /* <DEDUP_REMOVED lines=12> */
[----:B------:R-:W-:-:S04]  /*16a0*/  FADD R7, R7, R10 ;  /* 0x0000000a07077221 */ /* 0x000fc80000000000 */
[----:B------:R-:W-:Y:S01]  /*16b0*/  FADD R7, R22, R7 ;  /* 0x0000000716077221 */ /* 0x000fe20000000000 */
[----:B------:R-:W-:Y:S06]  /*16c0*/  @!P0 BRA `(.L_x_73) ;  /* 0x0000000800548947 */ /* 0x000fec0003800000 */
[----:B------:R-:W-:Y:S01]  /*16d0*/  UIADD3 UR8, UP0, UPT, UR5, UR8, URZ ;  /* 0x0000000805087290 */ /* 0x000fe2000ff1e0ff */
[----:B------:R-:W-:Y:S01]  /*16e0*/  MOV R5, R9 ;  /* 0x0000000900057202 */ /* 0x000fe20000000f00 */
[----:B------:R-:W-:Y:S01]  /*16f0*/  IMAD.U32 R11, RZ, RZ, UR5 ;  /* 0x00000005ff0b7e24 */ /* 0x000fe2000f8e00ff */
[----:B------:R-:W-:Y:S01]  /*1700*/  UIADD3 UR4, UPT, UPT, UR4, 0x1, URZ ;  /* 0x0000000104047890 */ /* 0x000fe2000fffe0ff */
[----:B------:R-:W-:Y:S01]  /*1710*/  IMAD.MOV.U32 R4, RZ, RZ, R6 ;  /* 0x000000ffff047224 */ /* 0x000fe200078e0006 */
[----:B------:R-:W-:Y:S01]  /*1720*/  UIADD3.X UR9, UPT, UPT, UR11, UR9, URZ, UP0, !UPT ;  /* 0x000000090b097290 */ /* 0x000fe200087fe4ff */
[----:B------:R-:W-:Y:S01]  /*1730*/  ISETP.LT.U32.AND P0, PT, R23, UR8, PT ;  /* 0x0000000817007c0c */ /* 0x000fe2000bf01070 */
[----:B------:R-:W-:Y:S01]  /*1740*/  VIADD R0, R0, -UR5 ;  /* 0x8000000500007c36 */ /* 0x000fe20008000000 */
[----:B------:R-:W-:Y:S01]  /*1750*/  UMOV UR10, UR6 ;  /* 0x00000006000a7c82 */ /* 0x000fe20008000000 */
[----:B------:R-:W-:Y:S02]  /*1760*/  IMAD.WIDE R4, R11, 0x4, R4 ;  /* 0x000000040b047825 */ /* 0x000fe400078e0204 */
[----:B------:R-:W-:-:S02]  /*1770*/  MOV R13, UR9 ;  /* 0x00000009000d7c02 */ /* 0x000fc40008000f00 */
[----:B------:R-:W-:Y:S01]  /*1780*/  IMAD.MOV.U32 R6, RZ, RZ, R4 ;  /* 0x000000ffff067224 */ /* 0x000fe200078e0004 */
[----:B------:R-:W-:Y:S02]  /*1790*/  MOV R9, R5 ;  /* 0x0000000500097202 */ /* 0x000fe40000000f00 */
[----:B------:R-:W-:-:S13]  /*17a0*/  ISETP.GT.U32.AND.EX P0, PT, R13, R8, PT, P0 ;  /* 0x000000080d00720c */ /* 0x000fda0003f04100 */
[----:B------:R-:W-:Y:S05]  /*17b0*/  @!P0 BRA `(.L_x_75) ;  /* 0xfffffffc00108947 */ /* 0x000fea000383ffff */
[----:B------:R-:W-:-:S05]  /*17c0*/  UMOV UR6, UR5 ;  /* 0x0000000500067c82 */ /* 0x000fca0008000000 */
.L_x_74:
[----:B------:R-:W0:Y:S01]  /*17d0*/  S2R R5, SR_TID.X ;  /* 0x0000000000057919 */ /* 0x000e220000002100 */
[C---:B------:R-:W-:Y:S01]  /*17e0*/  IADD3 R4, PT, PT, R2.reuse, -UR8, RZ ;  /* 0x8000000802047c10 */ /* 0x040fe2000fffe0ff */
[----:B------:R-:W-:Y:S01]  /*17f0*/  IMAD.U32 R8, RZ, RZ, UR9 ;  /* 0x00000009ff087e24 */ /* 0x000fe2000f8e00ff */
[----:B------:R-:W-:Y:S01]  /*1800*/  ISETP.LE.U32.AND P1, PT, R2, UR8, PT ;  /* 0x0000000802007c0c */ /* 0x000fe2000bf23070 */
[----:B------:R-:W-:Y:S01]  /*1810*/  BSSY.RECONVERGENT B1, `(.L_x_73) ;  /* 0x0000080000017945 */ /* 0x000fe20003800200 */
[----:B0-----:R-:W-:-:S04]  /*1820*/  ISETP.GE.AND P0, PT, R5, R4, PT ;  /* 0x000000040500720c */ /* 0x001fc80003f06270 */
[----:B------:R-:W-:-:S13]  /*1830*/  ISETP.GE.U32.OR.EX P0, PT, R8, R3, P0, P1 ;  /* 0x000000030800720c */ /* 0x000fda0000706510 */
[----:B------:R-:W-:Y:S05]  /*1840*/  @P0 BRA `(.L_x_76) ;  /* 0x0000000400f00947 */ /* 0x000fea0003800000 */
[----:B------:R-:W0:Y:S01]  /*1850*/  LDC R4, c[0x0][0x3c0] ;  /* 0x0000f000ff047b82 */ /* 0x000e220000000800 */
[----:B------:R-:W-:Y:S01]  /*1860*/  USHF.L.U32 UR5, UR16, 0xc, URZ ;  /* 0x0000000c10057899 */ /* 0x000fe200080006ff */
[----:B------:R-:W-:Y:S01]  /*1870*/  LOP3.LUT R3, RZ, R5, RZ, 0x33, !PT ;  /* 0x00000005ff037212 */ /* 0x000fe200078e33ff */
[----:B------:R-:W-:Y:S02]  /*1880*/  BSSY.RECONVERGENT B2, `(.L_x_77) ;  /* 0x0000037000027945 */ /* 0x000fe40003800200 */
[----:B------:R-:W-:-:S06]  /*1890*/  UIADD3 UR5, UPT, UPT, UR5, UR6, URZ ;  /* 0x0000000605057290 */ /* 0x000fcc000fffe0ff */
[----:B------:R-:W-:Y:S01]  /*18a0*/  IADD3 R2, PT, PT, R2, -UR5, R3 ;  /* 0x8000000502027c10 */ /* 0x000fe2000fffe003 */
[----:B0-----:R-:W-:Y:S01]  /*18b0*/  IMAD R3, R4, UR4, RZ ;  /* 0x0000000404037c24 */ /* 0x001fe2000f8e02ff */
[----:B------:R-:W-:-:S03]  /*18c0*/  MOV R4, R5 ;  /* 0x0000000500047202 */ /* 0x000fc60000000f00 */
[----:B------:R-:W-:-:S05]  /*18d0*/  IMAD R2, R3, -0x1000, R2 ;  /* 0xfffff00003027824 */ /* 0x000fca00078e0202 */
[C---:B------:R-:W-:Y:S02]  /*18e0*/  ISETP.GE.U32.AND P0, PT, R2.reuse, 0xf00, PT ;  /* 0x00000f000200780c */ /* 0x040fe40003f06070 */
[----:B------:R-:W-:-:S04]  /*18f0*/  LEA.HI R19, R2, 0x1, RZ, 0x18 ;  /* 0x0000000102137811 */ /* 0x000fc800078fc0ff */
[----:B------:R-:W-:-:S04]  /*1900*/  LOP3.LUT R21, R19, 0xf, RZ, 0xc0, !PT ;  /* 0x0000000f13157812 */ /* 0x000fc800078ec0ff */
[----:B------:R-:W-:-:S03]  /*1910*/  ISETP.NE.AND P1, PT, R21, RZ, PT ;  /* 0x000000ff1500720c */ /* 0x000fc60003f25270 */
[----:B------:R-:W-:Y:S10]  /*1920*/  @!P0 BRA `(.L_x_78) ;  /* 0x0000000000b08947 */ /* 0x000ff40003800000 */
[----:B------:R-:W-:Y:S01]  /*1930*/  LEA.HI R2, R0, 0x1, RZ, 0x18 ;  /* 0x0000000100027811 */ /* 0x000fe200078fc0ff */
[----:B------:R-:W-:-:S03]  /*1940*/  IMAD.MOV.U32 R4, RZ, RZ, R5 ;  /* 0x000000ffff047224 */ /* 0x000fc600078e0005 */
[----:B------:R-:W-:-:S04]  /*1950*/  LOP3.LUT R2, R2, 0x1fffff0, RZ, 0xc0, !PT ;  /* 0x01fffff002027812 */ /* 0x000fc800078ec0ff */
[----:B------:R-:W-:-:S07]  /*1960*/  IADD3 R8, PT, PT, -R2, RZ, RZ ;  /* 0x000000ff02087210 */ /* 0x000fce0007ffe1ff */
.L_x_79:
[----:B------:R-:W-:Y:S01]  /*1970*/  IMAD.MOV.U32 R2, RZ, RZ, R6 ;  /* 0x000000ffff027224 */ /* 0x000fe200078e0006 */
[----:B------:R-:W-:-:S05]  /*1980*/  MOV R3, R9 ;  /* 0x0000000900037202 */ /* 0x000fca0000000f00 */
[----:B------:R-:W2:Y:S04]  /*1990*/  LDG.E R18, desc[UR14][R2.64+-0x2000] ;  /* 0xffe0000e02127981 */ /* 0x000ea8000c1e1900 */
[----:B------:R-:W3:Y:S04]  /*19a0*/  LDG.E R17, desc[UR14][R2.64+-0x1c00] ;  /* 0xffe4000e02117981 */ /* 0x000ee8000c1e1900 */
        /* <DEDUP_REMOVED lines=14> */
[----:B------:R-:W-:-:S02]  /*1a90*/  VIADD R8, R8, 0x10 ;  /* 0x0000001008087836 */ /* 0x000fc40000000000 */
[----:B------:R-:W-:-:S03]  /*1aa0*/  VIADD R4, R4, 0x1000 ;  /* 0x0000100004047836 */ /* 0x000fc60000000000 */
[----:B------:R-:W-:Y:S01]  /*1ab0*/  ISETP.NE.AND P0, PT, R8, RZ, PT ;  /* 0x000000ff0800720c */ /* 0x000fe20003f05270 */
[----:B--2---:R-:W-:-:S04]  /*1ac0*/  FADD R18, R18, R7 ;  /* 0x0000000712127221 */ /* 0x004fc80000000000 */
        /* <DEDUP_REMOVED lines=13> */
[----:B------:R-:W-:-:S03]  /*1ba0*/  IADD3 R6, P2, PT, R2, 0x4000, RZ ;  /* 0x0000400002067810 */ /* 0x000fc60007f5e0ff */
[----:B------:R-:W-:Y:S01]  /*1bb0*/  FADD R10, R10, R9 ;  /* 0x000000090a0a7221 */ /* 0x000fe20000000000 */
[----:B------:R-:W-:-:S03]  /*1bc0*/  IADD3.X R9, PT, PT, RZ, R3, RZ, P2, !PT ;  /* 0x00000003ff097210 */ /* 0x000fc600017fe4ff */
[----:B------:R-:W-:Y:S01]  /*1bd0*/  FADD R7, R10, R5 ;  /* 0x000000050a077221 */ /* 0x000fe20000000000 */
[----:B------:R-:W-:Y:S06]  /*1be0*/  @P0 BRA `(.L_x_79) ;  /* 0xfffffffc00600947 */ /* 0x000fec000383ffff */
.L_x_78:
[----:B------:R-:W-:Y:S05]  /*1bf0*/  BSYNC.RECONVERGENT B2 ;  /* 0x0000000000027941 */ /* 0x000fea0003800200 */
.L_x_77:
[----:B------:R-:W-:Y:S05]  /*1c00*/  @!P1 BRA `(.L_x_76) ;  /* 0x0000000400009947 */ /* 0x000fea0003800000 */
[----:B------:R-:W-:Y:S01]  /*1c10*/  ISETP.GE.U32.AND P0, PT, R21, 0x8, PT ;  /* 0x000000081500780c */ /* 0x000fe20003f06070 */
[----:B------:R-:W-:Y:S01]  /*1c20*/  BSSY.RECONVERGENT B2, `(.L_x_80) ;  /* 0x0000019000027945 */ /* 0x000fe20003800200 */
[----:B------:R-:W-:-:S04]  /*1c30*/  LOP3.LUT R9, R19, 0x7, RZ, 0xc0, !PT ;  /* 0x0000000713097812 */ /* 0x000fc800078ec0ff */
[----:B------:R-:W-:-:S07]  /*1c40*/  ISETP.NE.AND P1, PT, R9, RZ, PT ;  /* 0x000000ff0900720c */ /* 0x000fce0003f25270 */
[----:B------:R-:W-:Y:S06]  /*1c50*/  @!P0 BRA `(.L_x_81) ;  /* 0x0000000000548947 */ /* 0x000fec0003800000 */
[----:B------:R-:W-:-:S04]  /*1c60*/  IADD3 R3, P0, PT, R4, UR8, RZ ;  /* 0x0000000804037c10 */ /* 0x000fc8000ff1e0ff */
[----:B------:R-:W-:Y:S02]  /*1c70*/  IADD3.X R6, PT, PT, RZ, UR9, RZ, P0, !PT ;  /* 0x00000009ff067c10 */ /* 0x000fe400087fe4ff */
[----:B------:R-:W-:-:S04]  /*1c80*/  LEA R2, P0, R3, UR12, 0x2 ;  /* 0x0000000c03027c11 */ /* 0x000fc8000f8010ff */
[----:B------:R-:W-:-:S05]  /*1c90*/  LEA.HI.X R3, R3, UR13, R6, 0x2, P0 ;  /* 0x0000000d03037c11 */ /* 0x000fca00080f1406 */
[----:B------:R-:W2:Y:S04]  /*1ca0*/  LDG.E R6, desc[UR14][R2.64] ;  /* 0x0000000e02067981 */ /* 0x000ea8000c1e1900 */
[----:B------:R-:W3:Y:S04]  /*1cb0*/  LDG.E R5, desc[UR14][R2.64+0x400] ;  /* 0x0004000e02057981 */ /* 0x000ee8000c1e1900 */
[----:B------:R-:W4:Y:S04]  /*1cc0*/  LDG.E R8, desc[UR14][R2.64+0x800] ;  /* 0x0008000e02087981 */ /* 0x000f28000c1e1900 */
[----:B------:R-:W5:Y:S04]  /*1cd0*/  LDG.E R10, desc[UR14][R2.64+0xc00] ;  /* 0x000c000e020a7981 */ /* 0x000f68000c1e1900 */
[----:B------:R-:W5:Y:S04]  /*1ce0*/  LDG.E R12, desc[UR14][R2.64+0x1000] ;  /* 0x0010000e020c7981 */ /* 0x000f68000c1e1900 */
[----:B------:R-:W5:Y:S04]  /*1cf0*/  LDG.E R14, desc[UR14][R2.64+0x1400] ;  /* 0x0014000e020e7981 */ /* 0x000f68000c1e1900 */
[----:B------:R-:W5:Y:S04]  /*1d00*/  LDG.E R16, desc[UR14][R2.64+0x1800] ;  /* 0x0018000e02107981 */ /* 0x000f68000c1e1900 */
[----:B------:R-:W5:Y:S01]  /*1d10*/  LDG.E R18, desc[UR14][R2.64+0x1c00] ;  /* 0x001c000e02127981 */ /* 0x000f62000c1e1900 */
[----:B------:R-:W-:-:S02]  /*1d20*/  VIADD R4, R4, 0x800 ;  /* 0x0000080004047836 */ /* 0x000fc40000000000 */
[----:B--2---:R-:W-:-:S04]  /*1d30*/  FADD R6, R7, R6 ;  /* 0x0000000607067221 */ /* 0x004fc80000000000 */
[----:B---3--:R-:W-:-:S04]  /*1d40*/  FADD R5, R6, R5 ;  /* 0x0000000506057221 */ /* 0x008fc80000000000 */
[----:B----4-:R-:W-:-:S04]  /*1d50*/  FADD R5, R5, R8 ;  /* 0x0000000805057221 */ /* 0x010fc80000000000 */
[----:B-----5:R-:W-:-:S04]  /*1d60*/  FADD R5, R5, R10 ;  /* 0x0000000a05057221 */ /* 0x020fc80000000000 */
[----:B------:R-:W-:-:S04]  /*1d70*/  FADD R5, R5, R12 ;  /* 0x0000000c05057221 */ /* 0x000fc80000000000 */
[----:B------:R-:W-:-:S04]  /*1d80*/  FADD R5, R5, R14 ;  /* 0x0000000e05057221 */ /* 0x000fc80000000000 */
[----:B------:R-:W-:-:S04]  /*1d90*/  FADD R5, R5, R16 ;  /* 0x0000001005057221 */ /* 0x000fc80000000000 */
[----:B------:R-:W-:-:S07]  /*1da0*/  FADD R7, R5, R18 ;  /* 0x0000001205077221 */ /* 0x000fce0000000000 */
.L_x_81:
[----:B------:R-:W-:Y:S05]  /*1db0*/  BSYNC.RECONVERGENT B2 ;  /* 0x0000000000027941 */ /* 0x000fea0003800200 */
.L_x_80:
[----:B------:R-:W-:Y:S05]  /*1dc0*/  @!P1 BRA `(.L_x_76) ;  /* 0x0000000000909947 */ /* 0x000fea0003800000 */
[----:B------:R-:W-:Y:S01]  /*1dd0*/  ISETP.GE.U32.AND P0, PT, R9, 0x4, PT ;  /* 0x000000040900780c */ /* 0x000fe20003f06070 */
[----:B------:R-:W-:Y:S01]  /*1de0*/  BSSY.RECONVERGENT B2, `(.L_x_82) ;  /* 0x0000010000027945 */ /* 0x000fe20003800200 */
[----:B------:R-:W-:-:S11]  /*1df0*/  LOP3.LUT P1, RZ, R19, 0x3, RZ, 0xc0, !PT ;  /* 0x0000000313ff7812 */ /* 0x000fd6000782c0ff */
[----:B------:R-:W-:Y:S05]  /*1e00*/  @!P0 BRA `(.L_x_83) ;  /* 0x0000000000348947 */ /* 0x000fea0003800000 */
[----:B------:R-:W-:-:S04]  /*1e10*/  IADD3 R3, P0, PT, R4, UR8, RZ ;  /* 0x0000000804037c10 */ /* 0x000fc8000ff1e0ff */
[----:B------:R-:W-:Y:S02]  /*1e20*/  IADD3.X R6, PT, PT, RZ, UR9, RZ, P0, !PT ;  /* 0x00000009ff067c10 */ /* 0x000fe400087fe4ff */
[----:B------:R-:W-:-:S04]  /*1e30*/  LEA R2, P0, R3, UR12, 0x2 ;  /* 0x0000000c03027c11 */ /* 0x000fc8000f8010ff */
[----:B------:R-:W-:-:S05]  /*1e40*/  LEA.HI.X R3, R3, UR13, R6, 0x2, P0 ;  /* 0x0000000d03037c11 */ /* 0x000fca00080f1406 */
[----:B------:R-:W2:Y:S04]  /*1e50*/  LDG.E R6, desc[UR14][R2.64] ;  /* 0x0000000e02067981 */ /* 0x000ea8000c1e1900 */
[----:B------:R-:W3:Y:S04]  /*1e60*/  LDG.E R5, desc[UR14][R2.64+0x400] ;  /* 0x0004000e02057981 */ /* 0x000ee8000c1e1900 */
[----:B------:R-:W4:Y:S04]  /*1e70*/  LDG.E R8, desc[UR14][R2.64+0x800] ;  /* 0x0008000e02087981 */ /* 0x000f28000c1e1900 */
[----:B------:R-:W5:Y:S01]  /*1e80*/  LDG.E R10, desc[UR14][R2.64+0xc00] ;  /* 0x000c000e020a7981 */ /* 0x000f62000c1e1900 */
[----:B------:R-:W-:-:S02]  /*1e90*/  VIADD R4, R4, 0x400 ;  /* 0x0000040004047836 */ /* 0x000fc40000000000 */
[----:B--2---:R-:W-:-:S04]  /*1ea0*/  FADD R6, R7, R6 ;  /* 0x0000000607067221 */ /* 0x004fc80000000000 */
[----:B---3--:R-:W-:-:S04]  /*1eb0*/  FADD R5, R6, R5 ;  /* 0x0000000506057221 */ /* 0x008fc80000000000 */
[----:B----4-:R-:W-:-:S04]  /*1ec0*/  FADD R5, R5, R8 ;  /* 0x0000000805057221 */ /* 0x010fc80000000000 */
[----:B-----5:R-:W-:-:S07]  /*1ed0*/  FADD R7, R5, R10 ;  /* 0x0000000a05077221 */ /* 0x020fce0000000000 */
.L_x_83:
[----:B------:R-:W-:Y:S05]  /*1ee0*/  BSYNC.RECONVERGENT B2 ;  /* 0x0000000000027941 */ /* 0x000fea0003800200 */
.L_x_82:
[----:B------:R-:W-:Y:S05]  /*1ef0*/  @!P1 BRA `(.L_x_76) ;  /* 0x0000000000449947 */ /* 0x000fea0003800000 */
[----:B------:R-:W-:Y:S02]  /*1f00*/  LOP3.LUT R0, R0, 0xffff, RZ, 0xc0, !PT ;  /* 0x0000ffff00007812 */ /* 0x000fe400078ec0ff */
[----:B------:R-:W-:Y:S02]  /*1f10*/  IADD3 R5, P0, PT, R4, UR10, RZ ;  /* 0x0000000a04057c10 */ /* 0x000fe4000ff1e0ff */
[----:B------:R-:W-:Y:S02]  /*1f20*/  LEA.HI R0, R0, 0x1, RZ, 0x18 ;  /* 0x0000000100007811 */ /* 0x000fe400078fc0ff */
[----:B------:R-:W-:Y:S02]  /*1f30*/  LEA R4, P1, R5, UR12, 0x2 ;  /* 0x0000000c05047c11 */ /* 0x000fe4000f8210ff */
[----:B------:R-:W-:Y:S02]  /*1f40*/  LOP3.LUT R0, R0, 0x3, RZ, 0xc0, !PT ;  /* 0x0000000300007812 */ /* 0x000fe400078ec0ff */
[----:B------:R-:W-:-:S03]  /*1f50*/  IADD3.X R2, PT, PT, RZ, UR7, RZ, P0, !PT ;  /* 0x00000007ff027c10 */ /* 0x000fc600087fe4ff */
[----:B------:R-:W-:Y:S01]  /*1f60*/  IMAD.MOV R0, RZ, RZ, -R0 ;  /* 0x000000ffff007224 */ /* 0x000fe200078e0a00 */
[----:B------:R-:W-:-:S07]  /*1f70*/  LEA.HI.X R5, R5, UR13, R2, 0x2, P1 ;  /* 0x0000000d05057c11 */ /* 0x000fce00088f1402 */
.L_x_84:
[----:B------:R-:W-:Y:S01]  /*1f80*/  MOV R2, R4 ;  /* 0x0000000400027202 */ /* 0x000fe20000000f00 */
[----:B------:R-:W-:-:S05]  /*1f90*/  IMAD.MOV.U32 R3, RZ, RZ, R5 ;  /* 0x000000ffff037224 */ /* 0x000fca00078e0005 */
[----:B------:R-:W2:Y:S01]  /*1fa0*/  LDG.E R2, desc[UR14][R2.64] ;  /* 0x0000000e02027981 */ /* 0x000ea2000c1e1900 */
[----:B------:R-:W-:Y:S02]  /*1fb0*/  IADD3 R0, PT, PT, R0, 0x1, RZ ;  /* 0x0000000100007810 */ /* 0x000fe40007ffe0ff */
[----:B------:R-:W-:Y:S02]  /*1fc0*/  IADD3 R4, P1, PT, R4, 0x400, RZ ;  /* 0x0000040004047810 */ /* 0x000fe40007f3e0ff */
[----:B------:R-:W-:-:S03]  /*1fd0*/  ISETP.NE.AND P0, PT, R0, RZ, PT ;  /* 0x000000ff0000720c */ /* 0x000fc60003f05270 */
[----:B------:R-:W-:Y:S02]  /*1fe0*/  IMAD.X R5, RZ, RZ, R5, P1 ;  /* 0x000000ffff057224 */ /* 0x000fe400008e0605 */
[----:B--2---:R-:W-:-:S08]  /*1ff0*/  FADD R7, R2, R7 ;  /* 0x0000000702077221 */ /* 0x004fd00000000000 */
[----:B------:R-:W-:Y:S05]  /*2000*/  @P0 BRA `(.L_x_84) ;  /* 0xfffffffc00dc0947 */ /* 0x000fea000383ffff */
.L_x_76:
[----:B------:R-:W-:Y:S05]  /*2010*/  BSYNC.RECONVERGENT B1 ;  /* 0x0000000000017941 */ /* 0x000fea0003800200 */
.L_x_73:
[----:B------:R-:W0:Y:S01]  /*2020*/  S2R R6, SR_LANEID ;  /* 0x0000000000067919 */ /* 0x000e220000000000 */
[----:B------:R-:W1:Y:S01]  /*2030*/  SHFL.DOWN PT, R0, R7, 0x1, 0x1f ;  /* 0x08201f0007007f89 */ /* 0x000e6200000e0000 */
[----:B------:R-:W2:Y:S01]  /*2040*/  S2R R5, SR_TID.X ;  /* 0x0000000000057919 */ /* 0x000ea20000002100 */
[C---:B0-----:R-:W-:Y:S02]  /*2050*/  ISETP.GT.AND P0, PT, R6.reuse, 0x1e, PT ;  /* 0x0000001e0600780c */ /* 0x041fe40003f04270 */
[----:B------:R-:W-:-:S11]  /*2060*/  ISETP.NE.AND P1, PT, R6, RZ, PT ;  /* 0x000000ff0600720c */ /* 0x000fd60003f25270 */
[----:B-1----:R-:W-:Y:S01]  /*2070*/  @!P0 FADD R7, R0, R7 ;  /* 0x0000000700078221 */ /* 0x002fe20000000000 */
[----:B------:R-:W-:Y:S01]  /*2080*/  ISETP.GT.AND P0, PT, R6, 0x1d, PT ;  /* 0x0000001d0600780c */ /* 0x000fe20003f04270 */
[----:B------:R-:W0:Y:S01]  /*2090*/  @!P1 S2R R4, SR_CgaCtaId ;  /* 0x0000000000049919 */ /* 0x000e220000008800 */
[----:B------:R-:W-:Y:S02]  /*20a0*/  @!P1 MOV R3, 0x400 ;  /* 0x0000040000039802 */ /* 0x000fe40000000f00 */
[----:B--2---:R-:W-:Y:S01]  /*20b0*/  @!P1 SHF.R.U32.HI R2, RZ, 0x3, R5 ;  /* 0x00000003ff029819 */ /* 0x004fe20000011605 */
        /* <DEDUP_REMOVED lines=31> */
[----:B------:R-:W-:-:S07]  /*22b0*/  FADD R9, R2, R3 ;  /* 0x0000000302097221 */ /* 0x000fce0000000000 */
.L_x_72:
[----:B------:R-:W-:Y:S05]  /*22c0*/  BSYNC.RECONVERGENT B0 ;  /* 0x0000000000007941 */ /* 0x000fea0003800200 */
.L_x_57:
[----:B------:R-:W-:Y:S05]  /*22d0*/  @P0 EXIT ;  /* 0x000000000000094d */ /* 0x000fea0003800000 */
[----:B------:R-:W3:Y:S02]  /*22e0*/  LDCU.64 UR4, c[0x0][0x388] ;  /* 0x00007100ff0477ac */ /* 0x000ee40008000a00 */
[----:B---3--:R-:W-:-:S06]  /*22f0*/  UIMAD.WIDE.U32 UR4, UR16, 0x4, UR4 ;  /* 0x00000004100478a5 */ /* 0x008fcc000f8e0004 */
[----:B------:R-:W-:Y:S01]  /*2300*/  IMAD.U32 R2, RZ, RZ, UR4 ;  /* 0x00000004ff027e24 */ /* 0x000fe2000f8e00ff */
[----:B0-2---:R-:W-:-:S05]  /*2310*/  MOV R3, UR5 ;  /* 0x0000000500037c02 */ /* 0x005fca0008000f00 */
[----:B------:R-:W-:Y:S01]  /*2320*/  STG.E desc[UR14][R2.64], R9 ;  /* 0x0000000902007986 */ /* 0x000fe2000c10190e */
[----:B------:R-:W-:Y:S05]  /*2330*/  EXIT ;  /* 0x000000000000794d */ /* 0x000fea0003800000 */
.L_x_85:
        /* <DEDUP_REMOVED lines=12> */
.L_x_238:


//--------------------- .text._ZN3cub18CUB_300001_SM_10006detail6reduce28DeviceReduceSingleTileKernelINS2_10policy_hubIfyN4cuda3std3__44plusIfEEE10Policy1000EN6thrust24THRUST_300001_SM_1000_NS10device_ptrIfEEPfyS9_ffNS7_10__identityEEEvT0_T1_T2_T3_T4_T6_ --------------------------
	.section	.text._ZN3cub18CUB_300001_SM_10006detail6reduce28DeviceReduceSingleTileKernelINS2_10policy_hubIfyN4cuda3std3__44plusIfEEE10Policy1000EN6thrust24THRUST_300001_SM_1000_NS10device_ptrIfEEPfyS9_ffNS7_10__identityEEEvT0_T1_T2_T3_T4_T6_,"ax",@progbits
	.align	128
        .global         _ZN3cub18CUB_300001_SM_10006detail6reduce28DeviceReduceSingleTileKernelINS2_10policy_hubIfyN4cuda3std3__44plusIfEEE10Policy1000EN6thrust24THRUST_300001_SM_1000_NS10device_ptrIfEEPfyS9_ffNS7_10__identityEEEvT0_T1_T2_T3_T4_T6_
        .type           _ZN3cub18CUB_300001_SM_10006detail6reduce28DeviceReduceSingleTileKernelINS2_10policy_hubIfyN4cuda3std3__44plusIfEEE10Policy1000EN6thrust24THRUST_300001_SM_1000_NS10device_ptrIfEEPfyS9_ffNS7_10__identityEEEvT0_T1_T2_T3_T4_T6_,@function
        .size           _ZN3cub18CUB_300001_SM_10006detail6reduce28DeviceReduceSingleTileKernelINS2_10policy_hubIfyN4cuda3std3__44plusIfEEE10Policy1000EN6thrust24THRUST_300001_SM_1000_NS10device_ptrIfEEPfyS9_ffNS7_10__identityEEEvT0_T1_T2_T3_T4_T6_,(.L_x_239 - _ZN3cub18CUB_300001_SM_10006detail6reduce28DeviceReduceSingleTileKernelINS2_10policy_hubIfyN4cuda3std3__44plusIfEEE10Policy1000EN6thrust24THRUST_300001_SM_1000_NS10device_ptrIfEEPfyS9_ffNS7_10__identityEEEvT0_T1_T2_T3_T4_T6_)
        .other          _ZN3cub18CUB_300001_SM_10006detail6reduce28DeviceReduceSingleTileKernelINS2_10policy_hubIfyN4cuda3std3__44plusIfEEE10Policy1000EN6thrust24THRUST_300001_SM_1000_NS10device_ptrIfEEPfyS9_ffNS7_10__identityEEEvT0_T1_T2_T3_T4_T6_,@"STO_CUDA_ENTRY STV_DEFAULT"
_ZN3cub18CUB_300001_SM_10006detail6reduce28DeviceReduceSingleTileKernelINS2_10policy_hubIfyN4cuda3std3__44plusIfEEE10Policy1000EN6thrust24THRUST_300001_SM_1000_NS10device_ptrIfEEPfyS9_ffNS7_10__identityEEEvT0_T1_T2_T3_T4_T6_:
.text._ZN3cub18CUB_300001_SM_10006detail6reduce28DeviceReduceSingleTileKernelINS2_10policy_hubIfyN4cuda3std3__44plusIfEEE10Policy1000EN6thrust24THRUST_300001_SM_1000_NS10device_ptrIfEEPfyS9_ffNS7_10__identityEEEvT0_T1_T2_T3_T4_T6_:
[----:B------:R-:W-:Y:S01]  /*0000*/  LDC R1, c[0x0][0x37c] ;  /* 0x0000df00ff017b82 */ /* 0x000fe20000000800 */
[----:B------:R-:W0:Y:S01]  /*0010*/  LDCU.64 UR4, c[0x0][0x390] ;  /* 0x00007200ff0477ac */ /* 0x000e220008000a00 */
[----:B------:R-:W1:Y:S01]  /*0020*/  LDCU.64 UR6, c[0x0][0x358] ;  /* 0x00006b00ff0677ac */ /* 0x000e620008000a00 */
[----:B0-----:R-:W-:Y:S01]  /*0030*/  MOV R4, UR4 ;  /* 0x0000000400047c02 */ /* 0x001fe20008000f00 */
[----:B------:R-:W-:-:S03]  /*0040*/  IMAD.U32 R0, RZ, RZ, UR5 ;  /* 0x00000005ff007e24 */ /* 0x000fc6000f8e00ff */
[----:B------:R-:W-:-:S04]  /*0050*/  ISETP.NE.U32.AND P0, PT, R4, RZ, PT ;  /* 0x000000ff0400720c */ /* 0x000fc80003f05070 */
[----:B------:R-:W-:-:S13]  /*0060*/  ISETP.NE.AND.EX P0, PT, R0, RZ, PT, P0 ;  /* 0x000000ff0000720c */ /* 0x000fda0003f05300 */
        /* <DEDUP_REMOVED lines=8> */
.L_x_86:
[----:B------:R-:W-:Y:S01]  /*00f0*/  ISETP.GT.U32.AND P0, PT, R4, 0xfff, PT ;  /* 0x00000fff0400780c */ /* 0x000fe20003f04070 */
[----:B------:R-:W-:Y:S03]  /*0100*/  BSSY.RECONVERGENT B0, `(.L_x_87) ;  /* 0x00001f3000007945 */ /* 0x000fe60003800200 */
[----:B------:R-:W-:-:S13]  /*0110*/  ISETP.GT.U32.AND.EX P0, PT, R0, RZ, PT, P0 ;  /* 0x000000ff0000720c */ /* 0x000fda0003f04100 */
[----:B------:R-:W-:Y:S05]  /*0120*/  @P0 BRA `(.L_x_88) ;  /* 0x0000000c00ac0947 */ /* 0x000fea0003800000 */
[----:B------:R-:W0:Y:S01]  /*0130*/  S2R R5, SR_TID.X ;  /* 0x0000000000057919 */ /* 0x000e220000002100 */
[----:B------:R-:W-:Y:S01]  /*0140*/  BSSY.RECONVERGENT B1, `(.L_x_89) ;  /* 0x0000009000017945 */ /* 0x000fe20003800200 */
[----:B------:R-:W-:Y:S01]  /*0150*/  HFMA2 R6, -RZ, RZ, 0, 0 ;  /* 0x00000000ff067431 */ /* 0x000fe200000001ff */
[----:B0-----:R-:W-:Y:S01]  /*0160*/  ISETP.GE.U32.AND P0, PT, R5, R4, PT ;  /* 0x000000040500720c */ /* 0x001fe20003f06070 */
[----:B------:R-:W-:-:S12]  /*0170*/  IMAD.MOV.U32 R7, RZ, RZ, R5 ;  /* 0x000000ffff077224 */ /* 0x000fd800078e0005 */
[----:B------:R-:W-:Y:S05]  /*0180*/  @P0 BRA `(.L_x_90) ;  /* 0x0000000000100947 */ /* 0x000fea0003800000 */
[----:B------:R-:W0:Y:S02]  /*0190*/  LDC.64 R2, c[0x0][0x380] ;  /* 0x0000e000ff027b82 */ /* 0x000e240000000a00 */
[----:B0-----:R-:W-:-:S05]  /*01a0*/  IMAD.WIDE.U32 R2, R5, 0x4, R2 ;  /* 0x0000000405027825 */ /* 0x001fca00078e0002 */
[----:B------:R0:W5:Y:S01]  /*01b0*/  LDG.E R6, desc[UR6][R2.64] ;  /* 0x0000000602067981 */ /* 0x000162000c1e1900 */
[----:B------:R-:W-:-:S07]  /*01c0*/  IADD3 R7, PT, PT, R5, 0x100, RZ ;  /* 0x0000010005077810 */ /* 0x000fce0007ffe0ff */
.L_x_90:
[----:B------:R-:W-:Y:S05]  /*01d0*/  BSYNC.RECONVERGENT B1 ;  /* 0x0000000000017941 */ /* 0x000fea0003800200 */
.L_x_89:
[----:B------:R-:W-:Y:S01]  /*01e0*/  ISETP.GE.U32.AND P0, PT, R7, R4, PT ;  /* 0x000000040700720c */ /* 0x000fe20003f06070 */
[----:B------:R-:W-:-:S12]  /*01f0*/  BSSY.RECONVERGENT B1, `(.L_x_91) ;  /* 0x000006d000017945 */ /* 0x000fd80003800200 */
[----:B------:R-:W-:Y:S05]  /*0200*/  @P0 BRA `(.L_x_92) ;  /* 0x0000000400ac0947 */ /* 0x000fea0003800000 */
[----:B0-----:R-:W-:Y:S01]  /*0210*/  LOP3.LUT R3, RZ, R7, RZ, 0x33, !PT ;  /* 0x00000007ff037212 */ /* 0x001fe200078e33ff */
[----:B------:R-:W-:Y:S04]  /*0220*/  BSSY.RECONVERGENT B2, `(.L_x_93) ;  /* 0x0000033000027945 */ /* 0x000fe80003800200 */
[----:B------:R-:W-:-:S05]  /*0230*/  IMAD.IADD R3, R3, 0x1, R4 ;  /* 0x0000000103037824 */ /* 0x000fca00078e0204 */
[C---:B------:R-:W-:Y:S02]  /*0240*/  ISETP.GE.U32.AND P0, PT, R3.reuse, 0xf00, PT ;  /* 0x00000f000300780c */ /* 0x040fe40003f06070 */
[----:B------:R-:W-:-:S04]  /*0250*/  LEA.HI R8, R3, 0x1, RZ, 0x18 ;  /* 0x0000000103087811 */ /* 0x000fc800078fc0ff */
[----:B------:R-:W-:-:S04]  /*0260*/  LOP3.LUT R22, R8, 0xf, RZ, 0xc0, !PT ;  /* 0x0000000f08167812 */ /* 0x000fc800078ec0ff */
[----:B------:R-:W-:-:S03]  /*0270*/  ISETP.NE.AND P1, PT, R22, RZ, PT ;  /* 0x000000ff1600720c */ /* 0x000fc60003f25270 */
[----:B------:R-:W-:Y:S10]  /*0280*/  @!P0 BRA `(.L_x_94) ;  /* 0x0000000000b08947 */ /* 0x000ff40003800000 */
[----:B------:R-:W0:Y:S01]  /*0290*/  LDC.64 R2, c[0x0][0x380] ;  /* 0x0000e000ff027b82 */ /* 0x000e220000000a00 */
[----:B------:R-:W-:-:S04]  /*02a0*/  LOP3.LUT R9, R8, 0x1fffff0, RZ, 0xc0, !PT ;  /* 0x01fffff008097812 */ /* 0x000fc800078ec0ff */
[----:B------:R-:W-:Y:S01]  /*02b0*/  IADD3 R9, PT, PT, -R9, RZ, RZ ;  /* 0x000000ff09097210 */ /* 0x000fe20007ffe1ff */
[----:B0-----:R-:W-:-:S03]  /*02c0*/  IMAD.WIDE.U32 R2, R7, 0x4, R2 ;  /* 0x0000000407027825 */ /* 0x001fc600078e0002 */
[----:B------:R-:W-:-:S05]  /*02d0*/  IADD3 R2, P0, PT, R2, 0x2000, RZ ;  /* 0x0000200002027810 */ /* 0x000fca0007f1e0ff */
[----:B------:R-:W-:-:S08]  /*02e0*/  IMAD.X R3, RZ, RZ, R3, P0 ;  /* 0x000000ffff037224 */ /* 0x000fd000000e0603 */
.L_x_95:
        /* <DEDUP_REMOVED lines=38> */
.L_x_94:
[----:B------:R-:W-:Y:S05]  /*0550*/  BSYNC.RECONVERGENT B2 ;  /* 0x0000000000027941 */ /* 0x000fea0003800200 */
.L_x_93:
[----:B------:R-:W-:Y:S05]  /*0560*/  @!P1 BRA `(.L_x_92) ;  /* 0x0000000000d49947 */ /* 0x000fea0003800000 */
[----:B------:R-:W-:Y:S01]  /*0570*/  ISETP.GE.U32.AND P0, PT, R22, 0x8, PT ;  /* 0x000000081600780c */ /* 0x000fe20003f06070 */
[----:B------:R-:W-:Y:S01]  /*0580*/  BSSY.RECONVERGENT B2, `(.L_x_96) ;  /* 0x0000017000027945 */ /* 0x000fe20003800200 */
[----:B------:R-:W-:-:S04]  /*0590*/  LOP3.LUT R11, R8, 0x7, RZ, 0xc0, !PT ;  /* 0x00000007080b7812 */ /* 0x000fc800078ec0ff */
[----:B------:R-:W-:-:S07]  /*05a0*/  ISETP.NE.AND P1, PT, R11, RZ, PT ;  /* 0x000000ff0b00720c */ /* 0x000fce0003f25270 */
[----:B------:R-:W-:Y:S06]  /*05b0*/  @!P0 BRA `(.L_x_97) ;  /* 0x00000000004c8947 */ /* 0x000fec0003800000 */
[----:B------:R-:W0:Y:S02]  /*05c0*/  LDC.64 R2, c[0x0][0x380] ;  /* 0x0000e000ff027b82 */ /* 0x000e240000000a00 */
[----:B0-----:R-:W-:-:S05]  /*05d0*/  IMAD.WIDE R2, R7, 0x4, R2 ;  /* 0x0000000407027825 */ /* 0x001fca00078e0202 */
        /* <DEDUP_REMOVED lines=17> */
.L_x_97:
[----:B------:R-:W-:Y:S05]  /*06f0*/  BSYNC.RECONVERGENT B2 ;  /* 0x0000000000027941 */ /* 0x000fea0003800200 */
.L_x_96:
        /* <DEDUP_REMOVED lines=17> */
.L_x_99:
[----:B------:R-:W-:Y:S05]  /*0810*/  BSYNC.RECONVERGENT B2 ;  /* 0x0000000000027941 */ /* 0x000fea0003800200 */
.L_x_98:
[----:B------:R-:W-:Y:S05]  /*0820*/  @!P1 BRA `(.L_x_92) ;  /* 0x0000000000249947 */ /* 0x000fea0003800000 */
[----:B------:R-:W0:Y:S01]  /*0830*/  LDC.64 R8, c[0x0][0x380] ;  /* 0x0000e000ff087b82 */ /* 0x000e220000000a00 */
[----:B------:R-:W-:-:S07]  /*0840*/  IMAD.MOV R10, RZ, RZ, -R10 ;  /* 0x000000ffff0a7224 */ /* 0x000fce00078e0a0a */
.L_x_100:
[----:B0-----:R-:W-:-:S06]  /*0850*/  IMAD.WIDE R2, R7, 0x4, R8 ;  /* 0x0000000407027825 */ /* 0x001fcc00078e0208 */
[----:B------:R-:W2:Y:S01]  /*0860*/  LDG.E R3, desc[UR6][R2.64] ;  /* 0x0000000602037981 */ /* 0x000ea2000c1e1900 */
[----:B------:R-:W-:Y:S01]  /*0870*/  IADD3 R10, PT, PT, R10, 0x1, RZ ;  /* 0x000000010a0a7810 */ /* 0x000fe20007ffe0ff */
[----:B------:R-:W-:-:S03]  /*0880*/  VIADD R7, R7, 0x100 ;  /* 0x0000010007077836 */ /* 0x000fc60000000000 */
[----:B------:R-:W-:Y:S01]  /*0890*/  ISETP.NE.AND P0, PT, R10, RZ, PT ;  /* 0x000000ff0a00720c */ /* 0x000fe20003f05270 */
[----:B--2--5:R-:W-:-:S12]  /*08a0*/  FADD R6, R3, R6 ;  /* 0x0000000603067221 */ /* 0x024fd80000000000 */
[----:B------:R-:W-:Y:S05]  /*08b0*/  @P0 BRA `(.L_x_100) ;  /* 0xfffffffc00e40947 */ /* 0x000fea000383ffff */
.L_x_92:
[----:B------:R-:W-:Y:S05]  /*08c0*/  BSYNC.RECONVERGENT B1 ;  /* 0x0000000000017941 */ /* 0x000fea0003800200 */
.L_x_91:
[----:B------:R-:W-:Y:S02]  /*08d0*/  ISETP.GE.U32.AND P0, PT, R4, 0x100, PT ;  /* 0x000001000400780c */ /* 0x000fe40003f06070 */
[----:B-----5:R-:W-:Y:S02]  /*08e0*/  MOV R9, R6 ;  /* 0x0000000600097202 */ /* 0x020fe40000000f00 */
[----:B------:R-:W-:-:S13]  /*08f0*/  ISETP.GE.U32.AND.EX P0, PT, R0, RZ, PT, P0 ;  /* 0x000000ff0000720c */ /* 0x000fda0003f06100 */
[----:B------:R-:W-:Y:S05]  /*0900*/  @!P0 BRA `(.L_x_101) ;  /* 0x0000000000ac8947 */ /* 0x000fea0003800000 */
[----:B------:R-:W1:Y:S01]  /*0910*/  S2R R6, SR_LANEID ;  /* 0x0000000000067919 */ /* 0x000e620000000000 */
[----:B------:R-:W-:Y:S01]  /*0920*/  ISETP.NE.AND P5, PT, R5, RZ, PT ;  /* 0x000000ff0500720c */ /* 0x000fe20003fa5270 */
        /* <DEDUP_REMOVED lines=14> */
[----:B-1----:R-:W-:-:S05]  /*0a10*/  @!P1 LEA R7, R7, R4, 0x18 ;  /* 0x0000000407079211 */ /* 0x002fca00078ec0ff */
[----:B------:R-:W-:-:S03]  /*0a20*/  @!P1 IMAD.IADD R2, R2, 0x1, R7 ;  /* 0x0000000102029824 */ /* 0x000fc600078e0207 */
[----:B0-----:R-:W-:Y:S01]  /*0a30*/  @!P0 FADD R0, R0, R3 ;  /* 0x0000000300008221 */ /* 0x001fe20000000000 */
[----:B------:R-:W-:-:S04]  /*0a40*/  ISETP.GT.AND P0, PT, R6, 0x17, PT ;  /* 0x000000170600780c */ /* 0x000fc80003f04270 */
[----:B------:R-:W0:Y:S09]  /*0a50*/  SHFL.DOWN PT, R3, R0, 0x8, 0x1f ;  /* 0x09001f0000037f89 */ /* 0x000e3200000e0000 */
[----:B0-----:R-:W-:Y:S01]  /*0a60*/  @!P0 FADD R0, R0, R3 ;  /* 0x0000000300008221 */ /* 0x001fe20000000000 */
[----:B------:R-:W-:-:S04]  /*0a70*/  ISETP.GT.AND P0, PT, R6, 0xf, PT ;  /* 0x0000000f0600780c */ /* 0x000fc80003f04270 */
[----:B------:R-:W0:Y:S02]  /*0a80*/  SHFL.DOWN PT, R3, R0, 0x10, 0x1f ;  /* 0x0a001f0000037f89 */ /* 0x000e2400000e0000 */
[----:B0-----:R-:W-:-:S05]  /*0a90*/  FADD R3, R0, R3 ;  /* 0x0000000300037221 */ /* 0x001fca0000000000 */
[----:B------:R1:W-:Y:S01]  /*0aa0*/  @!P1 STS [R2+0x8], R3 ;  /* 0x0000080302009388 */ /* 0x0003e20000000800 */
[----:B------:R-:W-:Y:S01]  /*0ab0*/  FSEL R8, R0, R3, P0 ;  /* 0x0000000300087208 */ /* 0x000fe20000000000 */
[----:B------:R-:W-:Y:S06]  /*0ac0*/  BAR.SYNC.DEFER_BLOCKING 0x0 ;  /* 0x0000000000007b1d */ /* 0x000fec0000010000 */
[----:B------:R-:W-:Y:S05]  /*0ad0*/  @P5 BRA `(.L_x_102) ;  /* 0x0000001400545947 */ /* 0x000fea0003800000 */
[----:B------:R-:W0:Y:S01]  /*0ae0*/  S2UR UR5, SR_CgaCtaId ;  /* 0x00000000000579c3 */ /* 0x000e220000008800 */
[----:B------:R-:W-:Y:S02]  /*0af0*/  UMOV UR4, 0x400 ;  /* 0x0000040000047882 */ /* 0x000fe40000000000 */
[----:B0-----:R-:W-:-:S09]  /*0b00*/  ULEA UR4, UR5, UR4, 0x18 ;  /* 0x0000000405047291 */ /* 0x001fd2000f8ec0ff */
[----:B-1----:R-:W0:Y:S04]  /*0b10*/  LDS R3, [UR4+0xc] ;  /* 0x00000c04ff037984 */ /* 0x002e280008000800 */
        /* <DEDUP_REMOVED lines=10> */
.L_x_101:
[----:B------:R-:W1:Y:S01]  /*0bc0*/  S2R R8, SR_LANEID ;  /* 0x0000000000087919 */ /* 0x000e620000000000 */
[C---:B0-----:R-:W-:Y:S02]  /*0bd0*/  LOP3.LUT R2, R5.reuse, 0x3e0, RZ, 0xc0, !PT ;  /* 0x000003e005027812 */ /* 0x041fe400078ec0ff */
[----:B------:R-:W-:Y:S02]  /*0be0*/  ISETP.NE.AND P5, PT, R5, RZ, PT ;  /* 0x000000ff0500720c */ /* 0x000fe40003fa5270 */
[----:B------:R-:W-:Y:S02]  /*0bf0*/  LOP3.LUT R7, RZ, R2, RZ, 0x33, !PT ;  /* 0x00000002ff077212 */ /* 0x000fe400078e33ff */
[----:B------:R-:W-:-:S03]  /*0c00*/  IADD3 R3, PT, PT, R2, 0x20, RZ ;  /* 0x0000002002037810 */ /* 0x000fc60007ffe0ff */
[----:B------:R-:W-:Y:S01]  /*0c10*/  IMAD.IADD R7, R7, 0x1, R4 ;  /* 0x0000000107077824 */ /* 0x000fe200078e0204 */
[----:B------:R-:W-:-:S04]  /*0c20*/  ISETP.GT.U32.AND P0, PT, R3, R4, PT ;  /* 0x000000040300720c */ /* 0x000fc80003f04070 */
[----:B------:R-:W-:-:S05]  /*0c30*/  SEL R7, R7, 0x1f, P0 ;  /* 0x0000001f07077807 */ /* 0x000fca0000000000 */
[----:B------:R-:W0:Y:S01]  /*0c40*/  SHFL.DOWN PT, R2, R9, 0x1, R7 ;  /* 0x0820000009027989 */ /* 0x000e2200000e0007 */
[C---:B-1----:R-:W-:Y:S02]  /*0c50*/  ISETP.GE.AND P0, PT, R8.reuse, R7, PT ;  /* 0x000000070800720c */ /* 0x042fe40003f06270 */
[C---:B------:R-:W-:Y:S02]  /*0c60*/  IADD3 R6, PT, PT, R8.reuse, 0x2, RZ ;  /* 0x0000000208067810 */ /* 0x040fe40007ffe0ff */
[----:B------:R-:W-:-:S09]  /*0c70*/  ISETP.NE.AND P1, PT, R8, RZ, PT ;  /* 0x000000ff0800720c */ /* 0x000fd20003f25270 */
[----:B0-----:R-:W-:Y:S01]  /*0c80*/  @!P0 FADD R9, R2, R9 ;  /* 0x0000000902098221 */ /* 0x001fe20000000000 */
[----:B------:R-:W-:Y:S01]  /*0c90*/  ISETP.GT.AND P0, PT, R6, R7, PT ;  /* 0x000000070600720c */ /* 0x000fe20003f04270 */
[----:B------:R-:W-:Y:S02]  /*0ca0*/  VIADD R6, R8, 0x4 ;  /* 0x0000000408067836 */ /* 0x000fe40000000000 */
[----:B------:R-:W0:Y:S01]  /*0cb0*/  @!P1 S2R R11, SR_CgaCtaId ;  /* 0x00000000000b9919 */ /* 0x000e220000008800 */
[----:B------:R-:W-:Y:S01]  /*0cc0*/  @!P1 SHF.R.U32.HI R3, RZ, 0x3, R5 ;  /* 0x00000003ff039819 */ /* 0x000fe20000011605 */
[----:B------:R-:W1:Y:S03]  /*0cd0*/  SHFL.DOWN PT, R2, R9, 0x2, R7 ;  /* 0x0840000009027989 */ /* 0x000e6600000e0007 */
[----:B------:R-:W-:-:S05]  /*0ce0*/  @!P1 LOP3.LUT R3, R3, 0x7c, RZ, 0xc0, !PT ;  /* 0x0000007c03039812 */ /* 0x000fca00078ec0ff */
[----:B-1----:R-:W-:Y:S01]  /*0cf0*/  @!P0 FADD R9, R9, R2 ;  /* 0x0000000209098221 */ /* 0x002fe20000000000 */
[-C--:B------:R-:W-:Y:S02]  /*0d00*/  ISETP.GT.AND P0, PT, R6, R7.reuse, PT ;  /* 0x000000070600720c */ /* 0x080fe40003f04270 */
[----:B------:R-:W-:Y:S02]  /*0d10*/  IADD3 R6, PT, PT, R8, 0x8, RZ ;  /* 0x0000000808067810 */ /* 0x000fe40007ffe0ff */
[----:B------:R-:W1:Y:S09]  /*0d20*/  SHFL.DOWN PT, R2, R9, 0x4, R7 ;  /* 0x0880000009027989 */ /* 0x000e7200000e0007 */
[----:B-1----:R-:W-:Y:S01]  /*0d30*/  @!P0 FADD R9, R9, R2 ;  /* 0x0000000209098221 */ /* 0x002fe20000000000 */
[----:B------:R-:W-:Y:S01]  /*0d40*/  ISETP.GT.AND P0, PT, R6, R7, PT ;  /* 0x000000070600720c */ /* 0x000fe20003f04270 */
[----:B------:R-:W-:-:S03]  /*0d50*/  VIADD R6, R8, 0x10 ;  /* 0x0000001008067836 */ /* 0x000fc60000000000 */
[----:B------:R-:W1:Y:S09]  /*0d60*/  SHFL.DOWN PT, R2, R9, 0x8, R7 ;  /* 0x0900000009027989 */ /* 0x000e7200000e0007 */
[----:B-1----:R-:W-:Y:S01]  /*0d70*/  @!P0 FADD R9, R9, R2 ;  /* 0x0000000209098221 */ /* 0x002fe20000000000 */
[----:B------:R-:W-:-:S02]  /*0d80*/  ISETP.GT.AND P0, PT, R6, R7, PT ;  /* 0x000000070600720c */ /* 0x000fc40003f04270 */
[----:B------:R-:W-:Y:S02]  /*0d90*/  @!P1 MOV R6, 0x400 ;  /* 0x0000040000069802 */ /* 0x000fe40000000f00 */
[----:B------:R-:W1:Y:S02]  /*0da0*/  SHFL.DOWN PT, R2, R9, 0x10, R7 ;  /* 0x0a00000009027989 */ /* 0x000e6400000e0007 */
[----:B0-----:R-:W-:-:S04]  /*0db0*/  @!P1 LEA R6, R11, R6, 0x18 ;  /* 0x000000060b069211 */ /* 0x001fc800078ec0ff */
[----:B------:R-:W-:-:S03]  /*0dc0*/  @!P1 IADD3 R3, PT, PT, R3, R6, RZ ;  /* 0x0000000603039210 */ /* 0x000fc60007ffe0ff */
[----:B-1----:R-:W-:-:S04]  /*0dd0*/  @!P0 FADD R9, R9, R2 ;  /* 0x0000000209098221 */ /* 0x002fc80000000000 */
[----:B------:R-:W-:-:S05]  /*0de0*/  IMAD.MOV.U32 R8, RZ, RZ, R9 ;  /* 0x000000ffff087224 */ /* 0x000fca00078e0009 */
[----:B------:R0:W-:Y:S01]  /*0df0*/  @!P1 STS [R3+0x8], R8 ;  /* 0x0000080803009388 */ /* 0x0001e20000000800 */
[----:B------:R-:W-:Y:S06]  /*0e00*/  BAR.SYNC.DEFER_BLOCKING 0x0 ;  /* 0x0000000000007b1d */ /* 0x000fec0000010000 */
[----:B------:R-:W-:Y:S05]  /*0e10*/  @P5 BRA `(.L_x_102) ;  /* 0x0000001000845947 */ /* 0x000fea0003800000 */
[----:B------:R-:W1:Y:S01]  /*0e20*/  S2UR UR5, SR_CgaCtaId ;  /* 0x00000000000579c3 */ /* 0x000e620000008800 */
[----:B------:R-:W-:Y:S01]  /*0e30*/  UMOV UR4, 0x400 ;  /* 0x0000040000047882 */ /* 0x000fe20000000000 */
[C---:B------:R-:W-:Y:S02]  /*0e40*/  ISETP.GT.U32.AND P3, PT, R4.reuse, 0x20, PT ;  /* 0x000000200400780c */ /* 0x040fe40003f64070 */
[----:B------:R-:W-:Y:S02]  /*0e50*/  ISETP.GT.U32.AND P1, PT, R4, 0x40, PT ;  /* 0x000000400400780c */ /* 0x000fe40003f24070 */
[----:B------:R-:W-:Y:S02]  /*0e60*/  ISETP.GT.U32.AND.EX P3, PT, R0, RZ, PT, P3 ;  /* 0x000000ff0000720c */ /* 0x000fe40003f64130 */
[----:B------:R-:W-:Y:S02]  /*0e70*/  ISETP.GT.U32.AND P0, PT, R4, 0x60, PT ;  /* 0x000000600400780c */ /* 0x000fe40003f04070 */
[----:B------:R-:W-:-:S02]  /*0e80*/  ISETP.GT.U32.AND.EX P1, PT, R0, RZ, PT, P1 ;  /* 0x000000ff0000720c */ /* 0x000fc40003f24110 */
[----:B------:R-:W-:Y:S02]  /*0e90*/  ISETP.GT.U32.AND P2, PT, R4, 0x80, PT ;  /* 0x000000800400780c */ /* 0x000fe40003f44070 */
[----:B------:R-:W-:Y:S02]  /*0ea0*/  ISETP.GT.U32.AND.EX P0, PT, R0, RZ, PT, P0 ;  /* 0x000000ff0000720c */ /* 0x000fe40003f04100 */
[----:B------:R-:W-:Y:S02]  /*0eb0*/  ISETP.GT.U32.AND P4, PT, R4, 0xa0, PT ;  /* 0x000000a00400780c */ /* 0x000fe40003f84070 */
[C---:B------:R-:W-:Y:S02]  /*0ec0*/  ISETP.GT.U32.AND.EX P2, PT, R0.reuse, RZ, PT, P2 ;  /* 0x000000ff0000720c */ /* 0x040fe40003f44120 */
[----:B------:R-:W-:Y:S01]  /*0ed0*/  ISETP.GT.U32.AND.EX P4, PT, R0, RZ, PT, P4 ;  /* 0x000000ff0000720c */ /* 0x000fe20003f84140 */
[----:B-1----:R-:W-:-:S09]  /*0ee0*/  ULEA UR4, UR5, UR4, 0x18 ;  /* 0x0000000405047291 */ /* 0x002fd2000f8ec0ff */
[----:B0-----:R-:W0:Y:S04]  /*0ef0*/  LDS R3, [UR4+0xc] ;  /* 0x00000c04ff037984 */ /* 0x001e280008000800 */
[----:B------:R-:W1:Y:S04]  /*0f00*/  LDS.128 R12, [UR4+0x10] ;  /* 0x00001004ff0c7984 */ /* 0x000e680008000c00 */
[----:B------:R-:W2:Y:S01]  /*0f10*/  LDS.64 R6, [UR4+0x20] ;  /* 0x00002004ff067984 */ /* 0x000ea20008000a00 */
[----:B0-----:R-:W-:Y:S01]  /*0f20*/  @P3 FADD R8, R8, R3 ;  /* 0x0000000308083221 */ /* 0x001fe20000000000 */
[----:B------:R-:W-:-:S03]  /*0f30*/  ISETP.GT.U32.AND P3, PT, R4, 0xc0, PT ;  /* 0x000000c00400780c */ /* 0x000fc60003f64070 */
[----:B-1----:R-:W-:Y:S01]  /*0f40*/  @P1 FADD R8, R8, R12 ;  /* 0x0000000c08081221 */ /* 0x002fe20000000000 */
[----:B------:R-:W-:Y:S02]  /*0f50*/  ISETP.GT.U32.AND P1, PT, R4, 0xe0, PT ;  /* 0x000000e00400780c */ /* 0x000fe40003f24070 */
[----:B------:R-:W-:Y:S01]  /*0f60*/  ISETP.GT.U32.AND.EX P3, PT, R0, RZ, PT, P3 ;  /* 0x000000ff0000720c */ /* 0x000fe20003f64130 */
[----:B------:R-:W-:Y:S01]  /*0f70*/  @P0 FADD R8, R8, R13 ;  /* 0x0000000d08080221 */ /* 0x000fe20000000000 */
[----:B------:R-:W-:-:S03]  /*0f80*/  ISETP.GT.U32.AND.EX P1, PT, R0, RZ, PT, P1 ;  /* 0x000000ff0000720c */ /* 0x000fc60003f24110 */
[----:B------:R-:W-:-:S04]  /*0f90*/  @P2 FADD R8, R8, R14 ;  /* 0x0000000e08082221 */ /* 0x000fc80000000000 */
[----:B------:R-:W-:-:S04]  /*0fa0*/  @P4 FADD R8, R8, R15 ;  /* 0x0000000f08084221 */ /* 0x000fc80000000000 */
[----:B--2---:R-:W-:-:S04]  /*0fb0*/  @P3 FADD R8, R8, R6 ;  /* 0x0000000608083221 */ /* 0x004fc80000000000 */
[----:B------:R-:W-:Y:S01]  /*0fc0*/  @P1 FADD R8, R8, R7 ;  /* 0x0000000708081221 */ /* 0x000fe20000000000 */
[----:B------:R-:W-:Y:S06]  /*0fd0*/  BRA `(.L_x_102) ;  /* 0x0000001000147947 */ /* 0x000fec0003800000 */
.L_x_88:
[----:B------:R-:W0:Y:S01]  /*0fe0*/  S2R R8, SR_TID.X ;  /* 0x0000000000087919 */ /* 0x000e220000002100 */
[----:B------:R-:W0:Y:S02]  /*0ff0*/  LDC.64 R2, c[0x0][0x380] ;  /* 0x0000e000ff027b82 */ /* 0x000e240000000a00 */
[----:B0-----:R-:W-:-:S05]  /*1000*/  IMAD.WIDE.U32 R2, R8, 0x4, R2 ;  /* 0x0000000408027825 */ /* 0x001fca00078e0002 */
        /* <DEDUP_REMOVED lines=16> */
[----:B--2---:R-:W-:Y:S01]  /*1110*/  FADD R9, R9, R12 ;  /* 0x0000000c09097221 */ /* 0x004fe20000000000 */
[----:B---3--:R-:W-:Y:S01]  /*1120*/  FADD R14, R11, R14 ;  /* 0x0000000e0b0e7221 */ /* 0x008fe20000000000 */
[----:B------:R-:W-:-:S03]  /*1130*/  HFMA2 R11, -RZ, RZ, 0, 0.00048828125 ;  /* 0x00001000ff0b7431 */ /* 0x000fc600000001ff */
[----:B------:R-:W-:Y:S01]  /*1140*/  FADD R14, R9, R14 ;  /* 0x0000000e090e7221 */ /* 0x000fe20000000000 */
[----:B------:R-:W-:Y:S01]  /*1150*/  IADD3 R9, P1, PT, R4, -0x1000, RZ ;  /* 0xfffff00004097810 */ /* 0x000fe20007f3e0ff */
[----:B----4-:R-:W-:-:S03]  /*1160*/  FADD R13, R13, R16 ;  /* 0x000000100d0d7221 */ /* 0x010fc60000000000 */
[----:B------:R-:W-:Y:S02]  /*1170*/  ISETP.GE.U32.AND P0, PT, R9, 0x1000, PT ;  /* 0x000010000900780c */ /* 0x000fe40003f06070 */
[----:B------:R-:W-:-:S04]  /*1180*/  IADD3.X R12, PT, PT, R0, -0x1, RZ, P1, !PT ;  /* 0xffffffff000c7810 */ /* 0x000fc80000ffe4ff */
[----:B------:R-:W-:Y:S01]  /*1190*/  ISETP.GE.U32.AND.EX P0, PT, R12, RZ, PT, P0 ;  /* 0x000000ff0c00720c */ /* 0x000fe20003f06100 */
        /* <DEDUP_REMOVED lines=11> */
[----:B------:R-:W-:Y:S01]  /*1250*/  IMAD.MOV.U32 R13, RZ, RZ, RZ ;  /* 0x000000ffff0d7224 */ /* 0x000fe200078e00ff */
[----:B------:R-:W-:Y:S06]  /*1260*/  @!P0 BRA `(.L_x_103) ;  /* 0x0000000000c08947 */ /* 0x000fec0003800000 */
[----:B------:R-:W0:Y:S01]  /*1270*/  LDC.64 R4, c[0x0][0x390] ;  /* 0x0000e400ff047b82 */ /* 0x000e220000000a00 */
[----:B------:R-:W-:Y:S01]  /*1280*/  MOV R11, 0x1000 ;  /* 0x00001000000b7802 */ /* 0x000fe20000000f00 */
[----:B------:R-:W-:-:S07]  /*1290*/  IMAD.MOV.U32 R13, RZ, RZ, RZ ;  /* 0x000000ffff0d7224 */ /* 0x000fce00078e00ff */
.L_x_105:
[----:B------:R-:W-:-:S04]  /*12a0*/  LEA R6, P0, R11, R2, 0x2 ;  /* 0x000000020b067211 */ /* 0x000fc800078010ff */
[----:B------:R-:W-:-:S05]  /*12b0*/  LEA.HI.X R7, R11, R3, R13, 0x2, P0 ;  /* 0x000000030b077211 */ /* 0x000fca00000f140d */
[----:B------:R-:W2:Y:S04]  /*12c0*/  LDG.E R0, desc[UR6][R6.64+0x2400] ;  /* 0x0024000606007981 */ /* 0x000ea8000c1e1900 */
[----:B------:R-:W2:Y:S04]  /*12d0*/  LDG.E R15, desc[UR6][R6.64+0x2800] ;  /* 0x00280006060f7981 */ /* 0x000ea8000c1e1900 */
        /* <DEDUP_REMOVED lines=13> */
[----:B------:R0:W5:Y:S02]  /*13b0*/  LDG.E R20, desc[UR6][R6.64+0x3c00] ;  /* 0x003c000606147981 */ /* 0x000164000c1e1900 */
[----:B0-----:R-:W-:-:S04]  /*13c0*/  IADD3 R6, P1, PT, -R11, R4, RZ ;  /* 0x000000040b067210 */ /* 0x001fc80007f3e1ff */
[----:B------:R-:W-:Y:S01]  /*13d0*/  ISETP.GE.U32.AND P0, PT, R6, 0x1000, PT ;  /* 0x000010000600780c */ /* 0x000fe20003f06070 */
[----:B--2---:R-:W-:Y:S01]  /*13e0*/  FADD R15, R0, R15 ;  /* 0x0000000f000f7221 */ /* 0x004fe20000000000 */
[----:B------:R-:W-:-:S04]  /*13f0*/  MOV R0, R5 ;  /* 0x0000000500007202 */ /* 0x000fc80000000f00 */
[----:B------:R-:W-:Y:S01]  /*1400*/  IADD3.X R6, PT, PT, ~R13, R0, RZ, P1, !PT ;  /* 0x000000000d067210 */ /* 0x000fe20000ffe5ff */
[----:B---3--:R-:W-:-:S03]  /*1410*/  FADD R10, R27, R10 ;  /* 0x0000000a1b0a7221 */ /* 0x008fc60000000000 */
[----:B------:R-:W-:Y:S01]  /*1420*/  ISETP.GE.U32.AND.EX P0, PT, R6, RZ, PT, P0 ;  /* 0x000000ff0600720c */ /* 0x000fe20003f06100 */
[----:B----4-:R-:W-:-:S04]  /*1430*/  FADD R29, R26, R29 ;  /* 0x0000001d1a1d7221 */ /* 0x010fc80000000000 */
[----:B------:R-:W-:Y:S01]  /*1440*/  FADD R10, R10, R29 ;  /* 0x0000001d0a0a7221 */ /* 0x000fe20000000000 */
[----:B-----5:R-:W-:Y:S01]  /*1450*/  FADD R24, R24, R25 ;  /* 0x0000001918187221 */ /* 0x020fe20000000000 */
[----:B------:R-:W-:-:S04]  /*1460*/  FADD R23, R23, R22 ;  /* 0x0000001617177221 */ /* 0x000fc80000000000 */
        /* <DEDUP_REMOVED lines=11> */
[----:B------:R-:W-:-:S05]  /*1520*/  IADD3 R11, P0, PT, R11, 0x1000, RZ ;  /* 0x000010000b0b7810 */ /* 0x000fca0007f1e0ff */
[----:B------:R-:W-:Y:S01]  /*1530*/  IMAD.X R13, RZ, RZ, R13, P0 ;  /* 0x000000ffff0d7224 */ /* 0x000fe200000e060d */
[----:B------:R-:W-:-:S04]  /*1540*/  ISETP.GT.U32.AND P0, PT, R11, R9, PT ;  /* 0x000000090b00720c */ /* 0x000fc80003f04070 */
[----:B------:R-:W-:-:S13]  /*1550*/  ISETP.GT.U32.AND.EX P0, PT, R13, R12, PT, P0 ;  /* 0x0000000c0d00720c */ /* 0x000fda0003f04100 */
[----:B------:R-:W-:Y:S05]  /*1560*/  @!P0 BRA `(.L_x_105) ;  /* 0xfffffffc004c8947 */ /* 0x000fea000383ffff */
.L_x_103:
[CC--:B------:R-:W-:Y:S01]  /*1570*/  IADD3 R3, PT, PT, -R11.reuse, R4.reuse, RZ ;  /* 0x000000040b037210 */ /* 0x0c0fe20007ffe1ff */
[----:B------:R-:W-:Y:S01]  /*1580*/  BSSY.RECONVERGENT B1, `(.L_x_104) ;  /* 0x0000080000017945 */ /* 0x000fe20003800200 */
[----:B------:R-:W-:Y:S02]  /*1590*/  ISETP.GE.U32.AND P1, PT, R11, R4, PT ;  /* 0x000000040b00720c */ /* 0x000fe40003f26070 */
[----:B------:R-:W-:-:S04]  /*15a0*/  ISETP.GE.AND P0, PT, R8, R3, PT ;  /* 0x000000030800720c */ /* 0x000fc80003f06270 */
[----:B------:R-:W-:-:S13]  /*15b0*/  ISETP.GE.U32.OR.EX P0, PT, R13, R0, P0, P1 ;  /* 0x000000000d00720c */ /* 0x000fda0000706510 */
[----:B------:R-:W-:Y:S05]  /*15c0*/  @P0 BRA `(.L_x_106) ;  /* 0x0000000400ec0947 */ /* 0x000fea0003800000 */
[----:B------:R-:W-:Y:S01]  /*15d0*/  LOP3.LUT R0, RZ, R8, RZ, 0x33, !PT ;  /* 0x00000008ff007212 */ /* 0x000fe200078e33ff */
[----:B------:R-:W-:Y:S03]  /*15e0*/  BSSY.RECONVERGENT B2, `(.L_x_107) ;  /* 0x0000038000027945 */ /* 0x000fe60003800200 */
[----:B------:R-:W-:-:S04]  /*15f0*/  IADD3 R0, PT, PT, -R11, R4, R0 ;  /* 0x000000040b007210 */ /* 0x000fc80007ffe100 */
[C---:B------:R-:W-:Y:S02]  /*1600*/  ISETP.GE.U32.AND P1, PT, R0.reuse, 0xf00, PT ;  /* 0x00000f000000780c */ /* 0x040fe40003f26070 */
[----:B------:R-:W-:Y:S02]  /*1610*/  LEA.HI R4, R0, 0x1, RZ, 0x18 ;  /* 0x0000000100047811 */ /* 0x000fe400078fc0ff */
[----:B------:R-:W-:Y:S02]  /*1620*/  MOV R0, R8 ;  /* 0x0000000800007202 */ /* 0x000fe40000000f00 */
[----:B------:R-:W-:-:S04]  /*1630*/  LOP3.LUT R24, R4, 0xf, RZ, 0xc0, !PT ;  /* 0x0000000f04187812 */ /* 0x000fc800078ec0ff */
[----:B------:R-:W-:-:S03]  /*1640*/  ISETP.NE.AND P0, PT, R24, RZ, PT ;  /* 0x000000ff1800720c */ /* 0x000fc60003f05270 */
[----:B------:R-:W-:Y:S10]  /*1650*/  @!P1 BRA `(.L_x_108) ;  /* 0x0000000000c09947 */ /* 0x000ff40003800000 */
[----:B------:R-:W0:Y:S01]  /*1660*/  LDCU.64 UR4, c[0x0][0x380] ;  /* 0x00007000ff0477ac */ /* 0x000e220008000a00 */
[----:B------:R-:W-:Y:S02]  /*1670*/  IADD3 R3, P1, PT, R8, R11, RZ ;  /* 0x0000000b08037210 */ /* 0x000fe40007f3e0ff */
[----:B------:R-:W-:-:S03]  /*1680*/  LOP3.LUT R9, R4, 0x1fffff0, RZ, 0xc0, !PT ;  /* 0x01fffff004097812 */ /* 0x000fc600078ec0ff */
[----:B------:R-:W-:Y:S01]  /*1690*/  IMAD.X R0, RZ, RZ, R13, P1 ;  /* 0x000000ffff007224 */ /* 0x000fe200008e060d */
[----:B------:R-:W-:Y:S02]  /*16a0*/  IADD3 R9, PT, PT, -R9, RZ, RZ ;  /* 0x000000ff09097210 */ /* 0x000fe40007ffe1ff */
[----:B0-----:R-:W-:-:S04]  /*16b0*/  LEA R2, P2, R3, UR4, 0x2 ;  /* 0x0000000403027c11 */ /* 0x001fc8000f8410ff */
[----:B------:R-:W-:Y:S02]  /*16c0*/  IADD3 R2, P1, PT, R2, 0x2000, RZ ;  /* 0x0000200002027810 */ /* 0x000fe40007f3e0ff */
[----:B------:R-:W-:Y:S02]  /*16d0*/  LEA.HI.X R3, R3, UR5, R0, 0x2, P2 ;  /* 0x0000000503037c11 */ /* 0x000fe400090f1400 */
[----:B------:R-:W-:-:S03]  /*16e0*/  MOV R0, R8 ;  /* 0x0000000800007202 */ /* 0x000fc60000000f00 */
[----:B------:R-:W-:-:S07]  /*16f0*/  IMAD.X R3, RZ, RZ, R3, P1 ;  /* 0x000000ffff037224 */ /* 0x000fce00008e0603 */
.L_x_109:
        /* <DEDUP_REMOVED lines=16> */
[----:B------:R-:W-:Y:S01]  /*1800*/  IADD3 R9, PT, PT, R9, 0x10, RZ ;  /* 0x0000001009097810 */ /* 0x000fe20007ffe0ff */
[----:B------:R-:W-:-:S03]  /*1810*/  VIADD R0, R0, 0x1000 ;  /* 0x0000100000007836 */ /* 0x000fc60000000000 */
[----:B------:R-:W-:Y:S02]  /*1820*/  ISETP.NE.AND P1, PT, R9, RZ, PT ;  /* 0x000000ff0900720c */ /* 0x000fe40003f25270 */
[----:B0-----:R-:W-:-:S04]  /*1830*/  IADD3 R2, P2, PT, R2, 0x4000, RZ ;  /* 0x0000400002027810 */ /* 0x001fc80007f5e0ff */
[----:B------:R-:W-:Y:S01]  /*1840*/  IADD3.X R3, PT, PT, RZ, R3, RZ, P2, !PT ;  /* 0x00000003ff037210 */ /* 0x000fe200017fe4ff */
        /* <DEDUP_REMOVED lines=17> */
.L_x_108:
[----:B------:R-:W-:Y:S05]  /*1960*/  BSYNC.RECONVERGENT B2 ;  /* 0x0000000000027941 */ /* 0x000fea0003800200 */
.L_x_107:
[----:B------:R-:W-:Y:S05]  /*1970*/  @!P0 BRA `(.L_x_106) ;  /* 0x0000000400008947 */ /* 0x000fea0003800000 */
[----:B------:R-:W-:Y:S01]  /*1980*/  ISETP.GE.U32.AND P0, PT, R24, 0x8, PT ;  /* 0x000000081800780c */ /* 0x000fe20003f06070 */
[----:B------:R-:W-:Y:S01]  /*1990*/  BSSY.RECONVERGENT B2, `(.L_x_110) ;  /* 0x000001a000027945 */ /* 0x000fe20003800200 */
[----:B------:R-:W-:-:S04]  /*19a0*/  LOP3.LUT R7, R4, 0x7, RZ, 0xc0, !PT ;  /* 0x0000000704077812 */ /* 0x000fc800078ec0ff */
[----:B------:R-:W-:-:S07]  /*19b0*/  ISETP.NE.AND P1, PT, R7, RZ, PT ;  /* 0x000000ff0700720c */ /* 0x000fce0003f25270 */
[----:B------:R-:W-:Y:S06]  /*19c0*/  @!P0 BRA `(.L_x_111) ;  /* 0x0000000000588947 */ /* 0x000fec0003800000 */
[----:B------:R-:W0:Y:S01]  /*19d0*/  LDCU.64 UR4, c[0x0][0x380] ;  /* 0x00007000ff0477ac */ /* 0x000e220008000a00 */
[----:B------:R-:W-:-:S04]  /*19e0*/  IADD3 R3, P0, PT, R0, R11, RZ ;  /* 0x0000000b00037210 */ /* 0x000fc80007f1e0ff */
[----:B------:R-:W-:Y:S02]  /*19f0*/  IADD3.X R6, PT, PT, RZ, R13, RZ, P0, !PT ;  /* 0x0000000dff067210 */ /* 0x000fe400007fe4ff */
[----:B0-----:R-:W-:-:S04]  /*1a00*/  LEA R2, P0, R3, UR4, 0x2 ;  /* 0x0000000403027c11 */ /* 0x001fc8000f8010ff */
        /* <DEDUP_REMOVED lines=9> */
[----:B------:R-:W-:Y:S01]  /*1aa0*/  IADD3 R0, PT, PT, R0, 0x800, RZ ;  /* 0x0000080000007810 */ /* 0x000fe20007ffe0ff */
        /* <DEDUP_REMOVED lines=8> */
.L_x_111:
[----:B------:R-:W-:Y:S05]  /*1b30*/  BSYNC.RECONVERGENT B2 ;  /* 0x0000000000027941 */ /* 0x000fea0003800200 */
.L_x_110:
[----:B------:R-:W-:Y:S05]  /*1b40*/  @!P1 BRA `(.L_x_106) ;  /* 0x00000000008c9947 */ /* 0x000fea0003800000 */
[----:B------:R-:W-:Y:S01]  /*1b50*/  ISETP.GE.U32.AND P0, PT, R7, 0x4, PT ;  /* 0x000000040700780c */ /* 0x000fe20003f06070 */
[----:B------:R-:W-:Y:S01]  /*1b60*/  BSSY.RECONVERGENT B2, `(.L_x_112) ;  /* 0x0000012000027945 */ /* 0x000fe20003800200 */
[----:B------:R-:W-:-:S04]  /*1b70*/  LOP3.LUT R6, R4, 0x3, RZ, 0xc0, !PT ;  /* 0x0000000304067812 */ /* 0x000fc800078ec0ff */
[----:B------:R-:W-:-:S07]  /*1b80*/  ISETP.NE.AND P1, PT, R6, RZ, PT ;  /* 0x000000ff0600720c */ /* 0x000fce0003f25270 */
[----:B------:R-:W-:Y:S06]  /*1b90*/  @!P0 BRA `(.L_x_113) ;  /* 0x0000000000388947 */ /* 0x000fec0003800000 */
[----:B------:R-:W0:Y:S01]  /*1ba0*/  LDCU.64 UR4, c[0x0][0x380] ;  /* 0x00007000ff0477ac */ /* 0x000e220008000a00 */
[----:B------:R-:W-:-:S05]  /*1bb0*/  IADD3 R3, P0, PT, R0, R11, RZ ;  /* 0x0000000b00037210 */ /* 0x000fca0007f1e0ff */
[----:B------:R-:W-:Y:S01]  /*1bc0*/  IMAD.X R4, RZ, RZ, R13, P0 ;  /* 0x000000ffff047224 */ /* 0x000fe200000e060d */
[----:B0-----:R-:W-:-:S04]  /*1bd0*/  LEA R2, P0, R3, UR4, 0x2 ;  /* 0x0000000403027c11 */ /* 0x001fc8000f8010ff */
[----:B------:R-:W-:-:S05]  /*1be0*/  LEA.HI.X R3, R3, UR5, R4, 0x2, P0 ;  /* 0x0000000503037c11 */ /* 0x000fca00080f1404 */
[----:B------:R-:W2:Y:S04]  /*1bf0*/  LDG.E R5, desc[UR6][R2.64] ;  /* 0x0000000602057981 */ /* 0x000ea8000c1e1900 */
[----:B------:R-:W3:Y:S04]  /*1c00*/  LDG.E R4, desc[UR6][R2.64+0x400] ;  /* 0x0004000602047981 */ /* 0x000ee8000c1e1900 */
[----:B------:R-:W4:Y:S04]  /*1c10*/  LDG.E R7, desc[UR6][R2.64+0x800] ;  /* 0x0008000602077981 */ /* 0x000f28000c1e1900 */
[----:B------:R-:W5:Y:S01]  /*1c20*/  LDG.E R9, desc[UR6][R2.64+0xc00] ;  /* 0x000c000602097981 */ /* 0x000f62000c1e1900 */
[----:B------:R-:W-:Y:S01]  /*1c30*/  IADD3 R0, PT, PT, R0, 0x400, RZ ;  /* 0x0000040000007810 */ /* 0x000fe20007ffe0ff */
[----:B--2---:R-:W-:-:S04]  /*1c40*/  FADD R5, R10, R5 ;  /* 0x000000050a057221 */ /* 0x004fc80000000000 */
[----:B---3--:R-:W-:-:S04]  /*1c50*/  FADD R4, R5, R4 ;  /* 0x0000000405047221 */ /* 0x008fc80000000000 */
[----:B----4-:R-:W-:-:S04]  /*1c60*/  FADD R4, R4, R7 ;  /* 0x0000000704047221 */ /* 0x010fc80000000000 */
[----:B-----5:R-:W-:-:S07]  /*1c70*/  FADD R10, R4, R9 ;  /* 0x00000009040a7221 */ /* 0x020fce0000000000 */
.L_x_113:
[----:B------:R-:W-:Y:S05]  /*1c80*/  BSYNC.RECONVERGENT B2 ;  /* 0x0000000000027941 */ /* 0x000fea0003800200 */
.L_x_112:
[----:B------:R-:W-:Y:S05]  /*1c90*/  @!P1 BRA `(.L_x_106) ;  /* 0x0000000000389947 */ /* 0x000fea0003800000 */
[----:B------:R-:W0:Y:S01]  /*1ca0*/  LDCU.64 UR4, c[0x0][0x380] ;  /* 0x00007000ff0477ac */ /* 0x000e220008000a00 */
[----:B------:R-:W-:Y:S01]  /*1cb0*/  IADD3 R5, P0, PT, R0, R11, RZ ;  /* 0x0000000b00057210 */ /* 0x000fe20007f1e0ff */
[----:B------:R-:W-:-:S03]  /*1cc0*/  IMAD.MOV R0, RZ, RZ, -R6 ;  /* 0x000000ffff007224 */ /* 0x000fc600078e0a06 */
[----:B------:R-:W-:Y:S02]  /*1cd0*/  IADD3.X R4, PT, PT, RZ, R13, RZ, P0, !PT ;  /* 0x0000000dff047210 */ /* 0x000fe400007fe4ff */
[----:B0-----:R-:W-:-:S04]  /*1ce0*/  LEA R2, P1, R5, UR4, 0x2 ;  /* 0x0000000405027c11 */ /* 0x001fc8000f8210ff */
[----:B------:R-:W-:-:S09]  /*1cf0*/  LEA.HI.X R5, R5, UR5, R4, 0x2, P1 ;  /* 0x0000000505057c11 */ /* 0x000fd200088f1404 */
.L_x_114:
[----:B------:R-:W-:-:S06]  /*1d00*/  MOV R3, R5 ;  /* 0x0000000500037202 */ /* 0x000fcc0000000f00 */
[----:B------:R0:W2:Y:S01]  /*1d10*/  LDG.E R3, desc[UR6][R2.64] ;  /* 0x0000000602037981 */ /* 0x0000a2000c1e1900 */
[----:B------:R-:W-:-:S04]  /*1d20*/  IADD3 R0, PT, PT, R0, 0x1, RZ ;  /* 0x0000000100007810 */ /* 0x000fc80007ffe0ff */
[----:B------:R-:W-:Y:S02]  /*1d30*/  ISETP.NE.AND P0, PT, R0, RZ, PT ;  /* 0x000000ff0000720c */ /* 0x000fe40003f05270 */
[----:B0-----:R-:W-:-:S05]  /*1d40*/  IADD3 R2, P1, PT, R2, 0x400, RZ ;  /* 0x0000040002027810 */ /* 0x001fca0007f3e0ff */
[----:B------:R-:W-:Y:S02]  /*1d50*/  IMAD.X R5, RZ, RZ, R5, P1 ;  /* 0x000000ffff057224 */ /* 0x000fe400008e0605 */
[----:B--2---:R-:W-:-:S04]  /*1d60*/  FADD R10, R3, R10 ;  /* 0x0000000a030a7221 */ /* 0x004fc80000000000 */
[----:B------:R-:W-:Y:S05]  /*1d70*/  @P0 BRA `(.L_x_114) ;  /* 0xfffffffc00e00947 */ /* 0x000fea000383ffff */
.L_x_106:
[----:B------:R-:W-:Y:S05]  /*1d80*/  BSYNC.RECONVERGENT B1 ;  /* 0x0000000000017941 */ /* 0x000fea0003800200 */
.L_x_104:
[----:B------:R-:W0:Y:S01]  /*1d90*/  S2R R6, SR_LANEID ;  /* 0x0000000000067919 */ /* 0x000e220000000000 */
[----:B------:R-:W-:Y:S02]  /*1da0*/  MOV R3, R10 ;  /* 0x0000000a00037202 */ /* 0x000fe40000000f00 */
[----:B------:R-:W-:-:S03]  /*1db0*/  ISETP.NE.AND P5, PT, R8, RZ, PT ;  /* 0x000000ff0800720c */ /* 0x000fc60003fa5270 */
        /* <DEDUP_REMOVED lines=39> */
.L_x_102:
[----:B------:R-:W-:Y:S05]  /*2030*/  BSYNC.RECONVERGENT B0 ;  /* 0x0000000000007941 */ /* 0x000fea0003800200 */
.L_x_87:
[----:B------:R-:W-:Y:S05]  /*2040*/  @P5 EXIT ;  /* 0x000000000000594d */ /* 0x000fea0003800000 */
[----:B01----:R-:W0:Y:S01]  /*2050*/  LDC.64 R2, c[0x0][0x388] ;  /* 0x0000e200ff027b82 */ /* 0x003e220000000a00 */
[----:B------:R-:W2:Y:S02]  /*2060*/  LDCU UR4, c[0x0][0x39c] ;  /* 0x00007380ff0477ac */ /* 0x000ea40008000800 */
[----:B--2---:R-:W-:-:S05]  /*2070*/  FADD R5, R8, UR4 ;  /* 0x0000000408057e21 */ /* 0x004fca0008000000 */
[----:B0-----:R-:W-:Y:S01]  /*2080*/  STG.E desc[UR6][R2.64], R5 ;  /* 0x0000000502007986 */ /* 0x001fe2000c101906 */
[----:B------:R-:W-:Y:S05]  /*2090*/  EXIT ;  /* 0x000000000000794d */ /* 0x000fea0003800000 */
.L_x_115:
        /* <DEDUP_REMOVED lines=14> */
.L_x_239:


//--------------------- .text._ZN3cub18CUB_300001_SM_10006detail6reduce28DeviceReduceSingleTileKernelINS2_10policy_hubIfjN4cuda3std3__44plusIfEEE10Policy1000EPfSC_iS9_ffNS7_10__identityEEEvT0_T1_T2_T3_T4_T6_ --------------------------
	.section	.text._ZN3cub18CUB_300001_SM_10006detail6reduce28DeviceReduceSingleTileKernelINS2_10policy_hubIfjN4cuda3std3__44plusIfEEE10Policy1000EPfSC_iS9_ffNS7_10__identityEEEvT0_T1_T2_T3_T4_T6_,"ax",@progbits
	.align	128
        .global         _ZN3cub18CUB_300001_SM_10006detail6reduce28DeviceReduceSingleTileKernelINS2_10policy_hubIfjN4cuda3std3__44plusIfEEE10Policy1000EPfSC_iS9_ffNS7_10__identityEEEvT0_T1_T2_T3_T4_T6_
        .type           _ZN3cub18CUB_300001_SM_10006detail6reduce28DeviceReduceSingleTileKernelINS2_10policy_hubIfjN4cuda3std3__44plusIfEEE10Policy1000EPfSC_iS9_ffNS7_10__identityEEEvT0_T1_T2_T3_T4_T6_,@function
        .size           _ZN3cub18CUB_300001_SM_10006detail6reduce28DeviceReduceSingleTileKernelINS2_10policy_hubIfjN4cuda3std3__44plusIfEEE10Policy1000EPfSC_iS9_ffNS7_10__identityEEEvT0_T1_T2_T3_T4_T6_,(.L_x_240 - _ZN3cub18CUB_300001_SM_10006detail6reduce28DeviceReduceSingleTileKernelINS2_10policy_hubIfjN4cuda3std3__44plusIfEEE10Policy1000EPfSC_iS9_ffNS7_10__identityEEEvT0_T1_T2_T3_T4_T6_)
        .other          _ZN3cub18CUB_300001_SM_10006detail6reduce28DeviceReduceSingleTileKernelINS2_10policy_hubIfjN4cuda3std3__44plusIfEEE10Policy1000EPfSC_iS9_ffNS7_10__identityEEEvT0_T1_T2_T3_T4_T6_,@"STO_CUDA_ENTRY STV_DEFAULT"
_ZN3cub18CUB_300001_SM_10006detail6reduce28DeviceReduceSingleTileKernelINS2_10policy_hubIfjN4cuda3std3__44plusIfEEE10Policy1000EPfSC_iS9_ffNS7_10__identityEEEvT0_T1_T2_T3_T4_T6_:
.text._ZN3cub18CUB_300001_SM_10006detail6reduce28DeviceReduceSingleTileKernelINS2_10policy_hubIfjN4cuda3std3__44plusIfEEE10Policy1000EPfSC_iS9_ffNS7_10__identityEEEvT0_T1_T2_T3_T4_T6_:
        /* <DEDUP_REMOVED lines=13> */
.L_x_116:
        /* <DEDUP_REMOVED lines=16> */
.L_x_121:
[----:B------:R-:W-:Y:S05]  /*01d0*/  BSYNC.RECONVERGENT B1 ;  /* 0x0000000000017941 */ /* 0x000fea0003800200 */
.L_x_120:
        /* <DEDUP_REMOVED lines=16> */
.L_x_126:
        /* <DEDUP_REMOVED lines=9> */
.L_x_125:
[----:B------:R-:W-:Y:S05]  /*0370*/  BSYNC.RECONVERGENT B2 ;  /* 0x0000000000027941 */ /* 0x000fea0003800200 */
.L_x_124:
        /* <DEDUP_REMOVED lines=8> */
.L_x_129:
        /* <DEDUP_REMOVED lines=43> */
.L_x_128:
[----:B------:R-:W-:Y:S05]  /*06b0*/  BSYNC.RECONVERGENT B2 ;  /* 0x0000000000027941 */ /* 0x000fea0003800200 */
.L_x_127:
        /* <DEDUP_REMOVED lines=26> */
.L_x_131:
[----:B------:R-:W-:Y:S05]  /*0860*/  BSYNC.RECONVERGENT B2 ;  /* 0x0000000000027941 */ /* 0x000fea0003800200 */
.L_x_130:
        /* <DEDUP_REMOVED lines=12> */
.L_x_123:
[----:B------:R-:W-:Y:S05]  /*0930*/  BSYNC.RECONVERGENT B1 ;  /* 0x0000000000017941 */ /* 0x000fea0003800200 */
.L_x_122:
        /* <DEDUP_REMOVED lines=10> */
[----:B------:R-:W1:Y:S06]  /*09e0*/  SHFL.DOWN PT, R3, R0, 0x2, 0x1f ;  /* 0x08401f0000037f89 */ /* 0x000e6c00000e0000 */
[----:B------:R-:W2:Y:S01]  /*09f0*/  @!P1 S2R R6, SR_CgaCtaId ;  /* 0x0000000000069919 */ /* 0x000ea20000008800 */
[----:B0-----:R-:W-:Y:S02]  /*0a00*/  @!P1 MOV R5, 0x400 ;  /* 0x0000040000059802 */ /* 0x001fe40000000f00 */
[----:B------:R-:W-:-:S04]  /*0a10*/  @!P1 SHF.R.U32.HI R4, RZ, 0x3, R2 ;  /* 0x00000003ff049819 */ /* 0x000fc80000011602 */
[----:B------:R-:W-:Y:S01]  /*0a20*/  @!P1 LOP3.LUT R4, R4, 0x7c, RZ, 0xc0, !PT ;  /* 0x0000007c04049812 */ /* 0x000fe200078ec0ff */
[----:B-1----:R-:W-:Y:S01]  /*0a30*/  @!P0 FADD R0, R0, R3 ;  /* 0x0000000300008221 */ /* 0x002fe20000000000 */
[----:B------:R-:W-:-:S04]  /*0a40*/  ISETP.GT.AND P0, PT, R8, 0x1b, PT ;  /* 0x0000001b0800780c */ /* 0x000fc80003f04270 */
[----:B------:R-:W0:Y:S01]  /*0a50*/  SHFL.DOWN PT, R3, R0, 0x4, 0x1f ;  /* 0x08801f0000037f89 */ /* 0x000e2200000e0000 */
[----:B--2---:R-:W-:-:S04]  /*0a60*/  @!P1 LEA R5, R6, R5, 0x18 ;  /* 0x0000000506059211 */ /* 0x004fc800078ec0ff */
        /* <DEDUP_REMOVED lines=16> */
[----:B0-----:R-:W0:Y:S04]  /*0b70*/  LDS.128 R4, [UR4+0x10] ;  /* 0x00001004ff047984 */ /* 0x001e280008000c00 */
[----:B------:R-:W1:Y:S04]  /*0b80*/  LDS.128 R12, [UR4+0x20] ;  /* 0x00002004ff0c7984 */ /* 0x000e680008000c00 */
[----:B------:R-:W2:Y:S04]  /*0b90*/  LDS.128 R8, [UR4+0x30] ;  /* 0x00003004ff087984 */ /* 0x000ea80008000c00 */
[----:B------:R-:W3:Y:S01]  /*0ba0*/  LDS.128 R16, [UR4+0x40] ;  /* 0x00004004ff107984 */ /* 0x000ee20008000c00 */
[----:B0-----:R-:W-:-:S04]  /*0bb0*/  FADD R5, R0, R5 ;  /* 0x0000000500057221 */ /* 0x001fc80000000000 */
[----:B------:R-:W-:-:S04]  /*0bc0*/  FADD R6, R5, R6 ;  /* 0x0000000605067221 */ /* 0x000fc80000000000 */
[----:B------:R-:W-:-:S04]  /*0bd0*/  FADD R7, R6, R7 ;  /* 0x0000000706077221 */ /* 0x000fc80000000000 */
[----:B-1----:R-:W-:-:S04]  /*0be0*/  FADD R12, R7, R12 ;  /* 0x0000000c070c7221 */ /* 0x002fc80000000000 */
[----:B------:R-:W-:-:S04]  /*0bf0*/  FADD R13, R12, R13 ;  /* 0x0000000d0c0d7221 */ /* 0x000fc80000000000 */
[----:B------:R-:W-:-:S04]  /*0c00*/  FADD R14, R13, R14 ;  /* 0x0000000e0d0e7221 */ /* 0x000fc80000000000 */
[----:B------:R-:W-:-:S04]  /*0c10*/  FADD R15, R14, R15 ;  /* 0x0000000f0e0f7221 */ /* 0x000fc80000000000 */
[----:B--2---:R-:W-:-:S04]  /*0c20*/  FADD R8, R15, R8 ;  /* 0x000000080f087221 */ /* 0x004fc80000000000 */
[----:B------:R-:W-:-:S04]  /*0c30*/  FADD R9, R8, R9 ;  /* 0x0000000908097221 */ /* 0x000fc80000000000 */
[----:B------:R-:W-:-:S04]  /*0c40*/  FADD R10, R9, R10 ;  /* 0x0000000a090a7221 */ /* 0x000fc80000000000 */
[----:B------:R-:W-:-:S04]  /*0c50*/  FADD R11, R10, R11 ;  /* 0x0000000b0a0b7221 */ /* 0x000fc80000000000 */
[----:B---3--:R-:W-:-:S04]  /*0c60*/  FADD R16, R11, R16 ;  /* 0x000000100b107221 */ /* 0x008fc80000000000 */
[----:B------:R-:W-:-:S04]  /*0c70*/  FADD R17, R16, R17 ;  /* 0x0000001110117221 */ /* 0x000fc80000000000 */
[----:B------:R-:W-:-:S04]  /*0c80*/  FADD R18, R17, R18 ;  /* 0x0000001211127221 */ /* 0x000fc80000000000 */
[----:B------:R-:W-:Y:S01]  /*0c90*/  FADD R0, R18, R19 ;  /* 0x0000001312007221 */ /* 0x000fe20000000000 */
[----:B------:R-:W-:Y:S06]  /*0ca0*/  BRA `(.L_x_133) ;  /* 0x0000003400707947 */ /* 0x000fec0003800000 */
.L_x_132:
        /* <DEDUP_REMOVED lines=23> */
[-C--:B------:R-:W-:Y:S02]  /*0e20*/  ISETP.GT.AND P0, PT, R5, R4.reuse, PT ;  /* 0x000000040500720c */ /* 0x080fe40003f04270 */
[----:B------:R-:W-:Y:S02]  /*0e30*/  IADD3 R5, PT, PT, R9, 0x10, RZ ;  /* 0x0000001009057810 */ /* 0x000fe40007ffe0ff */
        /* <DEDUP_REMOVED lines=20> */
[----:B------:R-:W0:Y:S04]  /*0f80*/  LDS.128 R16, [UR4+0x10] ;  /* 0x00001004ff107984 */ /* 0x000e280008000c00 */
[----:B----4-:R-:W1:Y:S04]  /*0f90*/  LDS.128 R4, [UR4+0x20] ;  /* 0x00002004ff047984 */ /* 0x010e680008000c00 */
[----:B------:R-:W2:Y:S04]  /*0fa0*/  LDS.128 R8, [UR4+0x30] ;  /* 0x00003004ff087984 */ /* 0x000ea80008000c00 */
[----:B------:R-:W3:Y:S01]  /*0fb0*/  LDS.128 R12, [UR4+0x40] ;  /* 0x00004004ff0c7984 */ /* 0x000ee20008000c00 */
[----:B0-----:R-:W-:Y:S01]  /*0fc0*/  @P2 FADD R0, R0, R17 ;  /* 0x0000001100002221 */ /* 0x001fe20000000000 */
[----:B------:R-:W-:-:S03]  /*0fd0*/  ISETP.GT.AND P2, PT, R3, 0x80, PT ;  /* 0x000000800300780c */ /* 0x000fc60003f44270 */
[----:B------:R-:W-:Y:S01]  /*0fe0*/  @P3 FADD R0, R0, R18 ;  /* 0x0000001200003221 */ /* 0x000fe20000000000 */
[----:B------:R-:W-:-:S03]  /*0ff0*/  ISETP.GT.AND P3, PT, R3, 0xa0, PT ;  /* 0x000000a00300780c */ /* 0x000fc60003f64270 */
[----:B------:R-:W-:Y:S01]  /*1000*/  @P1 FADD R0, R0, R19 ;  /* 0x0000001300001221 */ /* 0x000fe20000000000 */
[----:B------:R-:W-:-:S05]  /*1010*/  ISETP.GT.AND P1, PT, R3, 0xe0, PT ;  /* 0x000000e00300780c */ /* 0x000fca0003f24270 */
[----:B-1----:R-:W-:Y:S01]  /*1020*/  @P2 FADD R0, R0, R4 ;  /* 0x0000000400002221 */ /* 0x002fe20000000000 */
[----:B------:R-:W-:-:S03]  /*1030*/  ISETP.GT.AND P2, PT, R3, 0x100, PT ;  /* 0x000001000300780c */ /* 0x000fc60003f44270 */
[----:B------:R-:W-:Y:S01]  /*1040*/  @P3 FADD R0, R0, R5 ;  /* 0x0000000500003221 */ /* 0x000fe20000000000 */
[----:B------:R-:W-:-:S03]  /*1050*/  ISETP.GT.AND P3, PT, R3, 0x120, PT ;  /* 0x000001200300780c */ /* 0x000fc60003f64270 */
[----:B------:R-:W-:Y:S01]  /*1060*/  @P4 FADD R0, R0, R6 ;  /* 0x0000000600004221 */ /* 0x000fe20000000000 */
[----:B------:R-:W-:-:S03]  /*1070*/  ISETP.GT.AND P4, PT, R3, 0x140, PT ;  /* 0x000001400300780c */ /* 0x000fc60003f84270 */
[----:B------:R-:W-:Y:S01]  /*1080*/  @P1 FADD R0, R0, R7 ;  /* 0x0000000700001221 */ /* 0x000fe20000000000 */
[----:B------:R-:W-:-:S03]  /*1090*/  ISETP.GT.AND P1, PT, R3, 0x160, PT ;  /* 0x000001600300780c */ /* 0x000fc60003f24270 */
[----:B--2---:R-:W-:Y:S01]  /*10a0*/  @P2 FADD R0, R0, R8 ;  /* 0x0000000800002221 */ /* 0x004fe20000000000 */
[----:B------:R-:W-:-:S03]  /*10b0*/  ISETP.GT.AND P2, PT, R3, 0x180, PT ;  /* 0x000001800300780c */ /* 0x000fc60003f44270 */
[----:B------:R-:W-:Y:S01]  /*10c0*/  @P3 FADD R0, R0, R9 ;  /* 0x0000000900003221 */ /* 0x000fe20000000000 */
[----:B------:R-:W-:-:S03]  /*10d0*/  ISETP.GT.AND P3, PT, R3, 0x1a0, PT ;  /* 0x000001a00300780c */ /* 0x000fc60003f64270 */
[----:B------:R-:W-:Y:S01]  /*10e0*/  @P4 FADD R0, R0, R10 ;  /* 0x0000000a00004221 */ /* 0x000fe20000000000 */
[----:B------:R-:W-:-:S03]  /*10f0*/  ISETP.GT.AND P4, PT, R3, 0x1c0, PT ;  /* 0x000001c00300780c */ /* 0x000fc60003f84270 */
[----:B------:R-:W-:Y:S01]  /*1100*/  @P1 FADD R0, R0, R11 ;  /* 0x0000000b00001221 */ /* 0x000fe20000000000 */
[----:B------:R-:W-:-:S03]  /*1110*/  ISETP.GT.AND P1, PT, R3, 0x1e0, PT ;  /* 0x000001e00300780c */ /* 0x000fc60003f24270 */
[----:B---3--:R-:W-:-:S04]  /*1120*/  @P2 FADD R0, R0, R12 ;  /* 0x0000000c00002221 */ /* 0x008fc80000000000 */
[----:B------:R-:W-:-:S04]  /*1130*/  @P3 FADD R0, R0, R13 ;  /* 0x0000000d00003221 */ /* 0x000fc80000000000 */
[----:B------:R-:W-:-:S04]  /*1140*/  @P4 FADD R0, R0, R14 ;  /* 0x0000000e00004221 */ /* 0x000fc80000000000 */
[----:B------:R-:W-:Y:S01]  /*1150*/  @P1 FADD R0, R0, R15 ;  /* 0x0000000f00001221 */ /* 0x000fe20000000000 */
[----:B------:R-:W-:Y:S06]  /*1160*/  BRA `(.L_x_133) ;  /* 0x0000003000407947 */ /* 0x000fec0003800000 */
.L_x_119:
[----:B------:R-:W0:Y:S01]  /*1170*/  S2R R2, SR_TID.X ;  /* 0x0000000000027919 */ /* 0x000e220000002100 */
[----:B------:R-:W1:Y:S01]  /*1180*/  LDC.64 R4, c[0x0][0x380] ;  /* 0x0000e000ff047b82 */ /* 0x000e620000000a00 */
[----:B0-----:R-:W-:-:S05]  /*1190*/  SHF.L.U32 R7, R2, 0x1, RZ ;  /* 0x0000000102077819 */ /* 0x001fca00000006ff */
[----:B-1----:R-:W-:-:S05]  /*11a0*/  IMAD.WIDE.U32 R4, R7, 0x4, R4 ;  /* 0x0000000407047825 */ /* 0x002fca00078e0004 */
[----:B------:R-:W2:Y:S04]  /*11b0*/  LDG.E.64.CONSTANT R14, desc[UR6][R4.64] ;  /* 0x00000006040e7981 */ /* 0x000ea8000c1e9b00 */
[----:B------:R-:W3:Y:S04]  /*11c0*/  LDG.E.64.CONSTANT R16, desc[UR6][R4.64+0x1000] ;  /* 0x0010000604107981 */ /* 0x000ee8000c1e9b00 */
[----:B------:R-:W4:Y:S04]  /*11d0*/  LDG.E.64.CONSTANT R18, desc[UR6][R4.64+0x2000] ;  /* 0x0020000604127981 */ /* 0x000f28000c1e9b00 */
[----:B------:R-:W5:Y:S04]  /*11e0*/  LDG.E.64.CONSTANT R20, desc[UR6][R4.64+0x3000] ;  /* 0x0030000604147981 */ /* 0x000f68000c1e9b00 */
[----:B------:R-:W5:Y:S04]  /*11f0*/  LDG.E.64.CONSTANT R12, desc[UR6][R4.64+0x4000] ;  /* 0x00400006040c7981 */ /* 0x000f68000c1e9b00 */
[----:B------:R-:W5:Y:S04]  /*1200*/  LDG.E.64.CONSTANT R10, desc[UR6][R4.64+0x5000] ;  /* 0x00500006040a7981 */ /* 0x000f68000c1e9b00 */
[----:B------:R-:W5:Y:S04]  /*1210*/  LDG.E.64.CONSTANT R6, desc[UR6][R4.64+0x6000] ;  /* 0x0060000604067981 */ /* 0x000f68000c1e9b00 */
[----:B------:R-:W5:Y:S01]  /*1220*/  LDG.E.64.CONSTANT R8, desc[UR6][R4.64+0x7000] ;  /* 0x0070000604087981 */ /* 0x000f62000c1e9b00 */
[----:B------:R-:W-:Y:S01]  /*1230*/  ISETP.GE.U32.AND P0, PT, R3, 0x4000, PT ;  /* 0x000040000300780c */ /* 0x000fe20003f06070 */
[----:B--2---:R-:W-:Y:S01]  /*1240*/  FADD R14, R14, R15 ;  /* 0x0000000f0e0e7221 */ /* 0x004fe20000000000 */
[----:B---3--:R-:W-:Y:S01]  /*1250*/  FADD R17, R16, R17 ;  /* 0x0000001110117221 */ /* 0x008fe20000000000 */
[----:B----4-:R-:W-:-:S03]  /*1260*/  FADD R18, R18, R19 ;  /* 0x0000001312127221 */ /* 0x010fc60000000000 */
[----:B------:R-:W-:Y:S01]  /*1270*/  FADD R14, R14, R17 ;  /* 0x000000110e0e7221 */ /* 0x000fe20000000000 */
[----:B-----5:R-:W-:Y:S01]  /*1280*/  FADD R21, R20, R21 ;  /* 0x0000001514157221 */ /* 0x020fe20000000000 */
[----:B------:R-:W-:Y:S02]  /*1290*/  HFMA2 R20, -RZ, RZ, 0, 0.0078125 ;  /* 0x00002000ff147431 */ /* 0x000fe400000001ff */
[----:B------:R-:W-:Y:S01]  /*12a0*/  FADD R12, R12, R13 ;  /* 0x0000000d0c0c7221 */ /* 0x000fe20000000000 */
[----:B------:R-:W-:Y:S01]  /*12b0*/  FADD R21, R18, R21 ;  /* 0x0000001512157221 */ /* 0x000fe20000000000 */
[----:B------:R-:W-:-:S03]  /*12c0*/  FADD R11, R10, R11 ;  /* 0x0000000b0a0b7221 */ /* 0x000fc60000000000 */
[----:B------:R-:W-:Y:S01]  /*12d0*/  FADD R14, R14, R21 ;  /* 0x000000150e0e7221 */ /* 0x000fe20000000000 */
[----:B------:R-:W-:Y:S01]  /*12e0*/  FADD R6, R6, R7 ;  /* 0x0000000706067221 */ /* 0x000fe20000000000 */
[----:B------:R-:W-:Y:S01]  /*12f0*/  FADD R11, R12, R11 ;  /* 0x0000000b0c0b7221 */ /* 0x000fe20000000000 */
[----:B------:R-:W-:-:S04]  /*1300*/  FADD R9, R8, R9 ;  /* 0x0000000908097221 */ /* 0x000fc80000000000 */
[----:B------:R-:W-:-:S04]  /*1310*/  FADD R6, R6, R9 ;  /* 0x0000000906067221 */ /* 0x000fc80000000000 */
[----:B------:R-:W-:-:S04]  /*1320*/  FADD R11, R11, R6 ;  /* 0x000000060b0b7221 */ /* 0x000fc80000000000 */
[----:B------:R-:W-:Y:S01]  /*1330*/  FADD R0, R14, R11 ;  /* 0x0000000b0e007221 */ /* 0x000fe20000000000 */
[----:B------:R-:W-:Y:S06]  /*1340*/  @!P0 BRA `(.L_x_134) ;  /* 0x00000000008c8947 */ /* 0x000fec0003800000 */
[----:B------:R-:W0:Y:S01]  /*1350*/  LDC R24, c[0x0][0x390] ;  /* 0x0000e400ff187b82 */ /* 0x000e220000000800 */
[----:B------:R-:W-:Y:S02]  /*1360*/  IADD3 R21, PT, PT, R3, -0x2000, RZ ;  /* 0xffffe00003157810 */ /* 0x000fe40007ffe0ff */
[----:B------:R-:W-:-:S07]  /*1370*/  MOV R20, 0x2000 ;  /* 0x0000200000147802 */ /* 0x000fce0000000f00 */
.L_x_136:
[----:B------:R-:W-:-:S05]  /*1380*/  IMAD.WIDE R26, R20, 0x4, R4 ;  /* 0x00000004141a7825 */ /* 0x000fca00078e0204 */
[----:B------:R-:W2:Y:S04]  /*1390*/  LDG.E.64.CONSTANT R14, desc[UR6][R26.64+0x6000] ;  /* 0x006000061a0e7981 */ /* 0x000ea8000c1e9b00 */
[----:B------:R-:W2:Y:S04]  /*13a0*/  LDG.E.64.CONSTANT R6, desc[UR6][R26.64+0x7000] ;  /* 0x007000061a067981 */ /* 0x000ea8000c1e9b00 */
[----:B------:R-:W3:Y:S04]  /*13b0*/  LDG.E.64.CONSTANT R22, desc[UR6][R26.64] ;  /* 0x000000061a167981 */ /* 0x000ee8000c1e9b00 */
[----:B------:R-:W4:Y:S04]  /*13c0*/  LDG.E.64.CONSTANT R18, desc[UR6][R26.64+0x1000] ;  /* 0x001000061a127981 */ /* 0x000f28000c1e9b00 */
[----:B------:R-:W5:Y:S04]  /*13d0*/  LDG.E.64.CONSTANT R16, desc[UR6][R26.64+0x2000] ;  /* 0x002000061a107981 */ /* 0x000f68000c1e9b00 */
[----:B------:R-:W5:Y:S04]  /*13e0*/  LDG.E.64.CONSTANT R12, desc[UR6][R26.64+0x3000] ;  /* 0x003000061a0c7981 */ /* 0x000f68000c1e9b00 */
[----:B------:R-:W5:Y:S04]  /*13f0*/  LDG.E.64.CONSTANT R10, desc[UR6][R26.64+0x4000] ;  /* 0x004000061a0a7981 */ /* 0x000f68000c1e9b00 */
[----:B------:R-:W5:Y:S01]  /*1400*/  LDG.E.64.CONSTANT R8, desc[UR6][R26.64+0x5000] ;  /* 0x005000061a087981 */ /* 0x000f62000c1e9b00 */
[----:B0-----:R-:W-:Y:S01]  /*1410*/  MOV R3, R24 ;  /* 0x0000001800037202 */ /* 0x001fe20000000f00 */
[----:B--2---:R-:W-:-:S03]  /*1420*/  FADD R15, R15, R6 ;  /* 0x000000060f0f7221 */ /* 0x004fc60000000000 */
[----:B------:R-:W-:Y:S01]  /*1430*/  IADD3 R6, PT, PT, -R20, R3, RZ ;  /* 0x0000000314067210 */ /* 0x000fe20007ffe1ff */
[----:B---3--:R-:W-:-:S03]  /*1440*/  FADD R0, R22, R0 ;  /* 0x0000000016007221 */ /* 0x008fc60000000000 */
[----:B------:R-:W-:Y:S01]  /*1450*/  ISETP.GE.AND P0, PT, R6, 0x2000, PT ;  /* 0x000020000600780c */ /* 0x000fe20003f06270 */
[----:B----4-:R-:W-:Y:S01]  /*1460*/  FADD R23, R23, R18 ;  /* 0x0000001217177221 */ /* 0x010fe20000000000 */
[----:B-----5:R-:W-:Y:S01]  /*1470*/  FADD R18, R19, R16 ;  /* 0x0000001013127221 */ /* 0x020fe20000000000 */
[----:B------:R-:W-:Y:S01]  /*1480*/  FADD R17, R17, R12 ;  /* 0x0000000c11117221 */ /* 0x000fe20000000000 */
[----:B------:R-:W-:Y:S01]  /*1490*/  FADD R12, R13, R10 ;  /* 0x0000000a0d0c7221 */ /* 0x000fe20000000000 */
[----:B------:R-:W-:Y:S01]  /*14a0*/  FADD R11, R11, R8 ;  /* 0x000000080b0b7221 */ /* 0x000fe20000000000 */
[----:B------:R-:W-:Y:S01]  /*14b0*/  FADD R8, R9, R14 ;  /* 0x0000000e09087221 */ /* 0x000fe20000000000 */
[----:B------:R-:W-:Y:S01]  /*14c0*/  FADD R0, R0, R23 ;  /* 0x0000001700007221 */ /* 0x000fe20000000000 */
[----:B------:R-:W-:Y:S01]  /*14d0*/  FADD R17, R18, R17 ;  /* 0x0000001112117221 */ /* 0x000fe20000000000 */
[----:B------:R-:W-:Y:S01]  /*14e0*/  FADD R11, R12, R11 ;  /* 0x0000000b0c0b7221 */ /* 0x000fe20000000000 */
[----:B------:R-:W-:-:S02]  /*14f0*/  FADD R8, R8, R15 ;  /* 0x0000000f08087221 */ /* 0x000fc40000000000 */
[----:B------:R-:W-:Y:S02]  /*1500*/  FADD R0, R0, R17 ;  /* 0x0000001100007221 */ /* 0x000fe40000000000 */
[----:B------:R-:W-:-:S04]  /*1510*/  FADD R11, R11, R8 ;  /* 0x000000080b0b7221 */ /* 0x000fc80000000000 */
[----:B------:R-:W-:-:S04]  /*1520*/  FADD R11, R0, R11 ;  /* 0x0000000b000b7221 */ /* 0x000fc80000000000 */
[----:B------:R-:W-:Y:S01]  /*1530*/  FADD R0, R7, R11 ;  /* 0x0000000b07007221 */ /* 0x000fe20000000000 */
[----:B------:R-:W-:Y:S06]  /*1540*/  @!P0 BRA `(.L_x_135) ;  /* 0x0000000800308947 */ /* 0x000fec0003800000 */
[----:B------:R-:W-:-:S04]  /*1550*/  IADD3 R20, PT, PT, R20, 0x2000, RZ ;  /* 0x0000200014147810 */ /* 0x000fc80007ffe0ff */
[----:B------:R-:W-:-:S13]  /*1560*/  ISETP.GT.AND P0, PT, R20, R21, PT ;  /* 0x000000151400720c */ /* 0x000fda0003f04270 */
[----:B------:R-:W-:Y:S05]  /*1570*/  @!P0 BRA `(.L_x_136) ;  /* 0xfffffffc00808947 */ /* 0x000fea000383ffff */
.L_x_134:
        /* <DEDUP_REMOVED lines=20> */
.L_x_140:
        /* <DEDUP_REMOVED lines=8> */
.L_x_139:
[----:B------:R-:W-:Y:S05]  /*1740*/  BSYNC.RECONVERGENT B2 ;  /* 0x0000000000027941 */ /* 0x000fea0003800200 */
.L_x_138:
[----:B------:R-:W-:Y:S05]  /*1750*/  @!P1 BRA `(.L_x_137) ;  /* 0x0000000400a89947 */ /* 0x000fea0003800000 */
[----:B------:R-:W0:Y:S01]  /*1760*/  LDCU.64 UR4, c[0x0][0x380] ;  /* 0x00007000ff0477ac */ /* 0x000e220008000a00 */
[----:B------:R-:W-:Y:S01]  /*1770*/  IADD3 R5, PT, PT, R11, -R10, RZ ;  /* 0x8000000a0b057210 */ /* 0x000fe20007ffe0ff */
[----:B------:R-:W-:Y:S01]  /*1780*/  BSSY.RECONVERGENT B2, `(.L_x_141) ;  /* 0x000003b000027945 */ /* 0x000fe20003800200 */
[----:B------:R-:W-:Y:S02]  /*1790*/  IADD3 R3, P0, PT, R10, R20, RZ ;  /* 0x000000140a037210 */ /* 0x000fe40007f1e0ff */
[----:B------:R-:W-:Y:S02]  /*17a0*/  ISETP.GT.AND P1, PT, R5, 0x1800, PT ;  /* 0x000018000500780c */ /* 0x000fe40003f24270 */
[----:B------:R-:W-:Y:S02]  /*17b0*/  IADD3.X R6, PT, PT, RZ, RZ, RZ, P0, !PT ;  /* 0x000000ffff067210 */ /* 0x000fe400007fe4ff */
[----:B0-----:R-:W-:-:S04]  /*17c0*/  LEA R4, P0, R3, UR4, 0x2 ;  /* 0x0000000403047c11 */ /* 0x001fc8000f8010ff */
[----:B------:R-:W-:Y:S02]  /*17d0*/  LEA.HI.X R3, R3, UR5, R6, 0x2, P0 ;  /* 0x0000000503037c11 */ /* 0x000fe400080f1406 */
[----:B------:R-:W-:-:S04]  /*17e0*/  IADD3 R4, P0, PT, R4, 0x1000, RZ ;  /* 0x0000100004047810 */ /* 0x000fc80007f1e0ff */
[----:B------:R-:W-:Y:S02]  /*17f0*/  IADD3.X R5, PT, PT, RZ, R3, RZ, P0, !PT ;  /* 0x00000003ff057210 */ /* 0x000fe400007fe4ff */
[----:B------:R-:W-:Y:S02]  /*1800*/  PLOP3.LUT P0, PT, PT, PT, PT, 0x80, 0x8 ;  /* 0x000000000008781c */ /* 0x000fe40003f0f070 */
[----:B------:R-:W-:Y:S01]  /*1810*/  IADD3 R3, PT, PT, R10, R20, RZ ;  /* 0x000000140a037210 */ /* 0x000fe20007ffe0ff */
[----:B------:R-:W-:Y:S10]  /*1820*/  @!P1 BRA `(.L_x_142) ;  /* 0x0000000000c09947 */ /* 0x000ff40003800000 */
[----:B------:R-:W-:Y:S02]  /*1830*/  PLOP3.LUT P0, PT, PT, PT, PT, 0x8, 0x80 ;  /* 0x000000000080781c */ /* 0x000fe40003f0e170 */
[----:B------:R-:W-:-:S11]  /*1840*/  IADD3 R13, PT, PT, R11, -0x1800, RZ ;  /* 0xffffe8000b0d7810 */ /* 0x000fd60007ffe0ff */
.L_x_143:
        /* <DEDUP_REMOVED lines=46> */
.L_x_142:
[----:B------:R-:W-:Y:S05]  /*1b30*/  BSYNC.RECONVERGENT B2 ;  /* 0x0000000000027941 */ /* 0x000fea0003800200 */
.L_x_141:
        /* <DEDUP_REMOVED lines=31> */
.L_x_145:
[----:B------:R-:W-:Y:S05]  /*1d30*/  BSYNC.RECONVERGENT B2 ;  /* 0x0000000000027941 */ /* 0x000fea0003800200 */
.L_x_144:
        /* <DEDUP_REMOVED lines=9> */
[----:B----4-:R-:W-:-:S04]  /*1dd0*/  FADD R0, R0, R3 ;  /* 0x0000000300007221 */ /* 0x010fc80000000000 */
[----:B--2---:R-:W-:-:S04]  /*1de0*/  FADD R0, R0, R9 ;  /* 0x0000000900007221 */ /* 0x004fc80000000000 */
[----:B---3--:R-:W-:-:S07]  /*1df0*/  FADD R0, R0, R11 ;  /* 0x0000000b00007221 */ /* 0x008fce0000000000 */
.L_x_137:
[----:B------:R-:W-:Y:S05]  /*1e00*/  BSYNC.RECONVERGENT B1 ;  /* 0x0000000000017941 */ /* 0x000fea0003800200 */
.L_x_135:
        /* <DEDUP_REMOVED lines=32> */
[----:B---3--:R-:W0:Y:S04]  /*2010*/  LDS.128 R4, [UR4+0x10] ;  /* 0x00001004ff047984 */ /* 0x008e280008000c00 */
        /* <DEDUP_REMOVED lines=19> */
.L_x_118:
        /* <DEDUP_REMOVED lines=12> */
.L_x_148:
[----:B------:R-:W-:Y:S05]  /*2210*/  BSYNC.RECONVERGENT B1 ;  /* 0x0000000000017941 */ /* 0x000fea0003800200 */
.L_x_147:
        /* <DEDUP_REMOVED lines=16> */
.L_x_153:
        /* <DEDUP_REMOVED lines=9> */
.L_x_152:
[----:B------:R-:W-:Y:S05]  /*23b0*/  BSYNC.RECONVERGENT B2 ;  /* 0x0000000000027941 */ /* 0x000fea0003800200 */
.L_x_151:
        /* <DEDUP_REMOVED lines=8> */
.L_x_156:
        /* <DEDUP_REMOVED lines=43> */
.L_x_155:
[----:B------:R-:W-:Y:S05]  /*26f0*/  BSYNC.RECONVERGENT B2 ;  /* 0x0000000000027941 */ /* 0x000fea0003800200 */
.L_x_154:
        /* <DEDUP_REMOVED lines=26> */
.L_x_158:
[----:B------:R-:W-:Y:S05]  /*28a0*/  BSYNC.RECONVERGENT B2 ;  /* 0x0000000000027941 */ /* 0x000fea0003800200 */
.L_x_157:
        /* <DEDUP_REMOVED lines=12> */
.L_x_150:
[----:B------:R-:W-:Y:S05]  /*2970*/  BSYNC.RECONVERGENT B1 ;  /* 0x0000000000017941 */ /* 0x000fea0003800200 */
.L_x_149:
[----:B------:R-:W-:Y:S02]  /*2980*/  ISETP.GE.AND P0, PT, R3, 0x200, PT ;  /* 0x000002000300780c */ /* 0x000fe40003f06270 */
[----:B0----5:R-:W-:-:S11]  /*2990*/  MOV R5, R0 ;  /* 0x0000000000057202 */ /* 0x021fd60000000f00 */
[----:B------:R-:W-:Y:S05]  /*29a0*/  @!P0 BRA `(.L_x_159) ;  /* 0x0000000000d08947 */ /* 0x000fea0003800000 */
[----:B------:R-:W0:Y:S01]  /*29b0*/  S2R R7, SR_LANEID ;  /* 0x0000000000077919 */ /* 0x000e220000000000 */
[----:B------:R-:W1:Y:S02]  /*29c0*/  SHFL.DOWN PT, R0, R5, 0x1, 0x1f ;  /* 0x08201f0005007f89 */ /* 0x000e6400000e0000 */
[----:B-1----:R-:W-:Y:S01]  /*29d0*/  FADD R0, R0, R5 ;  /* 0x0000000500007221 */ /* 0x002fe20000000000 */
[C---:B0-----:R-:W-:Y:S02]  /*29e0*/  ISETP.GT.AND P0, PT, R7.reuse, 0x1e, PT ;  /* 0x0000001e0700780c */ /* 0x041fe40003f04270 */
[----:B------:R-:W-:Y:S02]  /*29f0*/  ISETP.NE.AND P1, PT, R7, RZ, PT ;  /* 0x000000ff0700720c */ /* 0x000fe40003f25270 */
[----:B------:R-:W-:Y:S02]  /*2a00*/  FSEL R0, R5, R0, P0 ;  /* 0x0000000005007208 */ /* 0x000fe40000000000 */
[----:B------:R-:W-:-:S03]  /*2a10*/  ISETP.GT.AND P0, PT, R7, 0x1d, PT ;  /* 0x0000001d0700780c */ /* 0x000fc60003f04270 */
[----:B------:R-:W0:Y:S06]  /*2a20*/  SHFL.DOWN PT, R3, R0, 0x2, 0x1f ;  /* 0x08401f0000037f89 */ /* 0x000e2c00000e0000 */
        /* <DEDUP_REMOVED lines=24> */
[----:B--2---:R-:W0:Y:S04]  /*2bb0*/  LDS.128 R4, [UR4+0x10] ;  /* 0x00001004ff047984 */ /* 0x004e280008000c00 */
        /* <DEDUP_REMOVED lines=19> */
.L_x_159:
[----:B------:R-:W0:Y:S01]  /*2cf0*/  S2R R4, SR_LANEID ;  /* 0x0000000000047919 */ /* 0x000e220000000000 */
[----:B------:R-:W-:-:S04]  /*2d00*/  LOP3.LUT R0, R2, 0x3e0, RZ, 0xc0, !PT ;  /* 0x000003e002007812 */ /* 0x000fc800078ec0ff */
[----:B------:R-:W-:Y:S02]  /*2d10*/  IADD3 R6, PT, PT, R0, 0x20, RZ ;  /* 0x0000002000067810 */ /* 0x000fe40007ffe0ff */
[----:B------:R-:W-:Y:S02]  /*2d20*/  LOP3.LUT R0, RZ, R0, RZ, 0x33, !PT ;  /* 0x00000000ff007212 */ /* 0x000fe400078e33ff */
[-C--:B------:R-:W-:Y:S02]  /*2d30*/  ISETP.GT.AND P0, PT, R6, R3.reuse, PT ;  /* 0x000000030600720c */ /* 0x080fe40003f04270 */
[----:B------:R-:W-:-:S04]  /*2d40*/  IADD3 R0, PT, PT, R0, R3, RZ ;  /* 0x0000000300007210 */ /* 0x000fc80007ffe0ff */
[----:B------:R-:W-:-:S05]  /*2d50*/  SEL R6, R0, 0x1f, P0 ;  /* 0x0000001f00067807 */ /* 0x000fca0000000000 */
[----:B------:R-:W1:Y:S01]  /*2d60*/  SHFL.DOWN PT, R0, R5, 0x1, R6 ;  /* 0x0820000005007989 */ /* 0x000e6200000e0006 */
[C---:B0-----:R-:W-:Y:S02]  /*2d70*/  ISETP.GE.AND P0, PT, R4.reuse, R6, PT ;  /* 0x000000060400720c */ /* 0x041fe40003f06270 */
[C---:B------:R-:W-:Y:S02]  /*2d80*/  IADD3 R7, PT, PT, R4.reuse, 0x2, RZ ;  /* 0x0000000204077810 */ /* 0x040fe40007ffe0ff */
[----:B------:R-:W-:-:S09]  /*2d90*/  ISETP.NE.AND P1, PT, R4, RZ, PT ;  /* 0x000000ff0400720c */ /* 0x000fd20003f25270 */
[----:B-1----:R-:W-:Y:S01]  /*2da0*/  @!P0 FADD R5, R0, R5 ;  /* 0x0000000500058221 */ /* 0x002fe20000000000 */
[-C--:B------:R-:W-:Y:S02]  /*2db0*/  ISETP.GT.AND P0, PT, R7, R6.reuse, PT ;  /* 0x000000060700720c */ /* 0x080fe40003f04270 */
[----:B------:R-:W-:Y:S01]  /*2dc0*/  IADD3 R7, PT, PT, R4, 0x4, RZ ;  /* 0x0000000404077810 */ /* 0x000fe20007ffe0ff */
[----:B------:R-:W0:Y:S01]  /*2dd0*/  @!P1 S2R R8, SR_CgaCtaId ;  /* 0x0000000000089919 */ /* 0x000e220000008800 */
        /* <DEDUP_REMOVED lines=31> */
[----:B-1----:R-:W1:Y:S04]  /*2fd0*/  LDS.128 R4, [UR4+0x20] ;  /* 0x00002004ff047984 */ /* 0x002e680008000c00 */
        /* <DEDUP_REMOVED lines=29> */
.L_x_146:
        /* <DEDUP_REMOVED lines=28> */
[----:B------:R-:W-:Y:S02]  /*3370*/  HFMA2 R11, -RZ, RZ, 0, 0.0078125 ;  /* 0x00002000ff0b7431 */ /* 0x000fe400000001ff */
        /* <DEDUP_REMOVED lines=11> */
.L_x_162:
[----:B------:R-:W-:-:S05]  /*3430*/  IMAD.WIDE R2, R11, 0x4, R4 ;  /* 0x000000040b027825 */ /* 0x000fca00078e0204 */
        /* <DEDUP_REMOVED lines=15> */
[----:B------:R0:W5:Y:S02]  /*3530*/  LDG.E.CONSTANT R18, desc[UR6][R2.64+0x7800] ;  /* 0x0078000602127981 */ /* 0x000164000c1e9900 */
[----:B0-----:R-:W-:-:S04]  /*3540*/  MOV R3, R7 ;  /* 0x0000000700037202 */ /* 0x001fc80000000f00 */
[----:B------:R-:W-:-:S04]  /*3550*/  IADD3 R2, PT, PT, -R11, R3, RZ ;  /* 0x000000030b027210 */ /* 0x000fc80007ffe1ff */
[----:B------:R-:W-:Y:S01]  /*3560*/  ISETP.GE.AND P0, PT, R2, 0x2000, PT ;  /* 0x000020000200780c */ /* 0x000fe20003f06270 */
        /* <DEDUP_REMOVED lines=17> */
[----:B------:R-:W-:-:S04]  /*3680*/  IADD3 R11, PT, PT, R11, 0x2000, RZ ;  /* 0x000020000b0b7810 */ /* 0x000fc80007ffe0ff */
[----:B------:R-:W-:-:S13]  /*3690*/  ISETP.GT.AND P0, PT, R11, R6, PT ;  /* 0x000000060b00720c */ /* 0x000fda0003f04270 */
[----:B------:R-:W-:Y:S05]  /*36a0*/  @!P0 BRA `(.L_x_162) ;  /* 0xfffffffc00608947 */ /* 0x000fea000383ffff */
.L_x_160:
        /* <DEDUP_REMOVED lines=20> */
.L_x_166:
        /* <DEDUP_REMOVED lines=8> */
.L_x_165:
[----:B------:R-:W-:Y:S05]  /*3870*/  BSYNC.RECONVERGENT B2 ;  /* 0x0000000000027941 */ /* 0x000fea0003800200 */
.L_x_164:
        /* <DEDUP_REMOVED lines=16> */
.L_x_169:
        /* <DEDUP_REMOVED lines=46> */
.L_x_168:
[----:B------:R-:W-:Y:S05]  /*3c60*/  BSYNC.RECONVERGENT B2 ;  /* 0x0000000000027941 */ /* 0x000fea0003800200 */
.L_x_167:
        /* <DEDUP_REMOVED lines=31> */
.L_x_171:
[----:B------:R-:W-:Y:S05]  /*3e60*/  BSYNC.RECONVERGENT B2 ;  /* 0x0000000000027941 */ /* 0x000fea0003800200 */
.L_x_170:
        /* <DEDUP_REMOVED lines=12> */
.L_x_163:
[----:B------:R-:W-:Y:S05]  /*3f30*/  BSYNC.RECONVERGENT B1 ;  /* 0x0000000000017941 */ /* 0x000fea0003800200 */
.L_x_161:
        /* <DEDUP_REMOVED lines=50> */
[----:B------:R-:W-:-:S07]  /*4260*/  FADD R0, R18, R19 ;  /* 0x0000001312007221 */ /* 0x000fce0000000000 */
.L_x_133:
[----:B------:R-:W-:Y:S05]  /*4270*/  BSYNC.RECONVERGENT B0 ;  /* 0x0000000000007941 */ /* 0x000fea0003800200 */
.L_x_117:
[----:B------:R-:W-:Y:S05]  /*4280*/  @P0 EXIT ;  /* 0x000000000000094d */ /* 0x000fea0003800000 */
[----:B0-23--:R-:W0:Y:S01]  /*4290*/  LDC.64 R2, c[0x0][0x388] ;  /* 0x0000e200ff027b82 */ /* 0x00de220000000a00 */
[----:B------:R-:W4:Y:S02]  /*42a0*/  LDCU UR4, c[0x0][0x398] ;  /* 0x00007300ff0477ac */ /* 0x000f240008000800 */
[----:B----4-:R-:W-:-:S05]  /*42b0*/  FADD R5, R0, UR4 ;  /* 0x0000000400057e21 */ /* 0x010fca0008000000 */
[----:B0-----:R-:W-:Y:S01]  /*42c0*/  STG.E desc[UR6][R2.64], R5 ;  /* 0x0000000502007986 */ /* 0x001fe2000c101906 */
[----:B------:R-:W-:Y:S05]  /*42d0*/  EXIT ;  /* 0x000000000000794d */ /* 0x000fea0003800000 */
.L_x_172:
        /* <DEDUP_REMOVED lines=10> */
.L_x_240:


//--------------------- .text._ZN3cub18CUB_300001_SM_10006detail6reduce18DeviceReduceKernelINS2_10policy_hubIfjN4cuda3std3__44plusIfEEE10Policy1000EN6thrust24THRUST_300001_SM_1000_NS10device_ptrIfEEjS9_fNS7_10__identityEEEvT0_PT3_T1_NS0_13GridEvenShareISK_EET2_T4_ --------------------------
	.section	.text._ZN3cub18CUB_300001_SM_10006detail6reduce18DeviceReduceKernelINS2_10policy_hubIfjN4cuda3std3__44plusIfEEE10Policy1000EN6thrust24THRUST_300001_SM_1000_NS10device_ptrIfEEjS9_fNS7_10__identityEEEvT0_PT3_T1_NS0_13GridEvenShareISK_EET2_T4_,"ax",@progbits
	.align	128
        .global         _ZN3cub18CUB_300001_SM_10006detail6reduce18DeviceReduceKernelINS2_10policy_hubIfjN4cuda3std3__44plusIfEEE10Policy1000EN6thrust24THRUST_300001_SM_1000_NS10device_ptrIfEEjS9_fNS7_10__identityEEEvT0_PT3_T1_NS0_13GridEvenShareISK_EET2_T4_
        .type           _ZN3cub18CUB_300001_SM_10006detail6reduce18DeviceReduceKernelINS2_10policy_hubIfjN4cuda3std3__44plusIfEEE10Policy1000EN6thrust24THRUST_300001_SM_1000_NS10device_ptrIfEEjS9_fNS7_10__identityEEEvT0_PT3_T1_NS0_13GridEvenShareISK_EET2_T4_,@function
        .size           _ZN3cub18CUB_300001_SM_10006detail6reduce18DeviceReduceKernelINS2_10policy_hubIfjN4cuda3std3__44plusIfEEE10Policy1000EN6thrust24THRUST_300001_SM_1000_NS10device_ptrIfEEjS9_fNS7_10__identityEEEvT0_PT3_T1_NS0_13GridEvenShareISK_EET2_T4_,(.L_x_241 - _ZN3cub18CUB_300001_SM_10006detail6reduce18DeviceReduceKernelINS2_10policy_hubIfjN4cuda3std3__44plusIfEEE10Policy1000EN6thrust24THRUST_300001_SM_1000_NS10device_ptrIfEEjS9_fNS7_10__identityEEEvT0_PT3_T1_NS0_13GridEvenShareISK_EET2_T4_)
        .other          _ZN3cub18CUB_300001_SM_10006detail6reduce18DeviceReduceKernelINS2_10policy_hubIfjN4cuda3std3__44plusIfEEE10Policy1000EN6thrust24THRUST_300001_SM_1000_NS10device_ptrIfEEjS9_fNS7_10__identityEEEvT0_PT3_T1_NS0_13GridEvenShareISK_EET2_T4_,@"STO_CUDA_ENTRY STV_DEFAULT"
_ZN3cub18CUB_300001_SM_10006detail6reduce18DeviceReduceKernelINS2_10policy_hubIfjN4cuda3std3__44plusIfEEE10Policy1000EN6thrust24THRUST_300001_SM_1000_NS10device_ptrIfEEjS9_fNS7_10__identityEEEvT0_PT3_T1_NS0_13GridEvenShareISK_EET2_T4_:
.text._ZN3cub18CUB_300001_SM_10006detail6reduce18DeviceReduceKernelINS2_10policy_hubIfjN4cuda3std3__44plusIfEEE10Policy1000EN6thrust24THRUST_300001_SM_1000_NS10device_ptrIfEEjS9_fNS7_10__identityEEEvT0_PT3_T1_NS0_13GridEvenShareISK_EET2_T4_:
[----:B------:R-:W-:Y:S01]  /*0000*/  LDC R1, c[0x0][0x37c] ;  /* 0x0000df00ff017b82 */ /* 0x000fe20000000800 */
[----:B------:R-:W0:Y:S07]  /*0010*/  S2R R3, SR_CTAID.X ;  /* 0x0000000000037919 */ /* 0x000e2e0000002500 */
[----:B------:R-:W1:Y:S01]  /*0020*/  LDC.64 R6, c[0x0][0x3a8] ;  /* 0x0000ea00ff067b82 */ /* 0x000e620000000a00 */
[----:B------:R-:W2:Y:S01]  /*0030*/  LDCU.64 UR6, c[0x0][0x358] ;  /* 0x00006b00ff0677ac */ /* 0x000ea20008000a00 */
[----:B------:R-:W-:Y:S01]  /*0040*/  BSSY.RECONVERGENT B0, `(.L_x_173) ;  /* 0x000027a000007945 */ /* 0x000fe20003800200 */
[----:B-1----:R-:W-:Y:S01]  /*0050*/  SHF.L.U32 R13, R7, 0xd, RZ ;  /* 0x0000000d070d7819 */ /* 0x002fe200000006ff */
[----:B0-----:R-:W-:-:S05]  /*0060*/  IMAD R0, R3, -0x2000, R6 ;  /* 0xffffe00003007824 */ /* 0x001fca00078e0206 */
[----:B------:R-:W-:-:S13]  /*0070*/  ISETP.GT.U32.AND P0, PT, R0, 0x1fff, PT ;  /* 0x00001fff0000780c */ /* 0x000fda0003f04070 */
[----:B--2---:R-:W-:Y:S05]  /*0080*/  @P0 BRA `(.L_x_174) ;  /* 0x0000001000d40947 */ /* 0x004fea0003800000 */
[----:B------:R-:W0:Y:S01]  /*0090*/  S2R R2, SR_TID.X ;  /* 0x0000000000027919 */ /* 0x000e220000002100 */
[----:B------:R-:W-:Y:S01]  /*00a0*/  BSSY.RECONVERGENT B1, `(.L_x_175) ;  /* 0x000000a000017945 */ /* 0x000fe20003800200 */
[----:B------:R-:W-:Y:S01]  /*00b0*/  HFMA2 R15, -RZ, RZ, 0, 0 ;  /* 0x00000000ff0f7431 */ /* 0x000fe200000001ff */
[----:B0-----:R-:W-:Y:S02]  /*00c0*/  ISETP.GE.U32.AND P0, PT, R2, R0, PT ;  /* 0x000000000200720c */ /* 0x001fe40003f06070 */
[----:B------:R-:W-:-:S11]  /*00d0*/  MOV R4, R2 ;  /* 0x0000000200047202 */ /* 0x000fd60000000f00 */
[----:B------:R-:W-:Y:S05]  /*00e0*/  @P0 BRA `(.L_x_176) ;  /* 0x0000000000140947 */ /* 0x000fea0003800000 */
[----:B------:R-:W0:Y:S01]  /*00f0*/  LDC.64 R8, c[0x0][0x380] ;  /* 0x0000e000ff087b82 */ /* 0x000e220000000a00 */
[----:B------:R-:W-:-:S05]  /*0100*/  LEA R5, R3, R2, 0xd ;  /* 0x0000000203057211 */ /* 0x000fca00078e68ff */
[----:B0-----:R-:W-:-:S05]  /*0110*/  IMAD.WIDE.U32 R8, R5, 0x4, R8 ;  /* 0x0000000405087825 */ /* 0x001fca00078e0008 */
[----:B------:R0:W5:Y:S01]  /*0120*/  LDG.E R15, desc[UR6][R8.64] ;  /* 0x00000006080f7981 */ /* 0x000162000c1e1900 */
[----:B------:R-:W-:-:S07]  /*0130*/  IADD3 R4, PT, PT, R2, 0x200, RZ ;  /* 0x0000020002047810 */ /* 0x000fce0007ffe0ff */
.L_x_176:
[----:B------:R-:W-:Y:S05]  /*0140*/  BSYNC.RECONVERGENT B1 ;  /* 0x0000000000017941 */ /* 0x000fea0003800200 */
.L_x_175:
[----:B------:R-:W-:Y:S01]  /*0150*/  ISETP.GE.U32.AND P0, PT, R4, R0, PT ;  /* 0x000000000400720c */ /* 0x000fe20003f06070 */
[----:B------:R-:W-:-:S12]  /*0160*/  BSSY.RECONVERGENT B1, `(.L_x_177) ;  /* 0x00000a5000017945 */ /* 0x000fd80003800200 */
[----:B------:R-:W-:Y:S05]  /*0170*/  @P0 BRA `(.L_x_178) ;  /* 0x00000008008c0947 */ /* 0x000fea0003800000 */
[----:B------:R-:W-:Y:S01]  /*0180*/  LOP3.LUT R5, RZ, R4, RZ, 0x33, !PT ;  /* 0x00000004ff057212 */ /* 0x000fe200078e33ff */
[----:B------:R-:W-:Y:S03]  /*0190*/  BSSY.RECONVERGENT B2, `(.L_x_179) ;  /* 0x0000053000027945 */ /* 0x000fe60003800200 */
[----:B------:R-:W-:-:S05]  /*01a0*/  IADD3 R6, PT, PT, R5, R6, RZ ;  /* 0x0000000605067210 */ /* 0x000fca0007ffe0ff */
[----:B------:R-:W-:-:S05]  /*01b0*/  IMAD R6, R3, -0x2000, R6 ;  /* 0xffffe00003067824 */ /* 0x000fca00078e0206 */
[C---:B------:R-:W-:Y:S02]  /*01c0*/  ISETP.GE.U32.AND P0, PT, R6.reuse, 0x1e00, PT ;  /* 0x00001e000600780c */ /* 0x040fe40003f06070 */
[----:B------:R-:W-:-:S04]  /*01d0*/  LEA.HI R5, R6, 0x1, RZ, 0x17 ;  /* 0x0000000106057811 */ /* 0x000fc800078fb8ff */
[----:B------:R-:W-:-:S07]  /*01e0*/  LOP3.LUT R6, R5, 0xf, RZ, 0xc0, !PT ;  /* 0x0000000f05067812 */ /* 0x000fce00078ec0ff */
[----:B------:R-:W-:Y:S05]  /*01f0*/  @!P0 BRA `(.L_x_180) ;  /* 0x0000000400308947 */ /* 0x000fea0003800000 */
[----:B------:R-:W-:Y:S01]  /*0200*/  LOP3.LUT R10, R5, 0xfffff0, RZ, 0xc0, !PT ;  /* 0x00fffff0050a7812 */ /* 0x000fe200078ec0ff */
[----:B------:R-:W-:Y:S01]  /*0210*/  BSSY.RECONVERGENT B3, `(.L_x_181) ;  /* 0x0000049000037945 */ /* 0x000fe20003800200 */
[----:B0-----:R-:W-:Y:S02]  /*0220*/  LOP3.LUT R9, R4, 0x1000, RZ, 0xfc, !PT ;  /* 0x0000100004097812 */ /* 0x001fe400078efcff */
[----:B------:R-:W-:Y:S02]  /*0230*/  LEA R4, R3, R4, 0xd ;  /* 0x0000000403047211 */ /* 0x000fe400078e68ff */
[----:B------:R-:W-:-:S07]  /*0240*/  IADD3 R10, PT, PT, -R10, RZ, RZ ;  /* 0x000000ff0a0a7210 */ /* 0x000fce0007ffe1ff */
.L_x_182:
[----:B------:R-:W0:Y:S02]  /*0250*/  LDC.64 R12, c[0x0][0x380] ;  /* 0x0000e000ff0c7b82 */ /* 0x000e240000000a00 */
[----:B0-----:R-:W-:-:S05]  /*0260*/  IMAD.WIDE.U32 R22, R4, 0x4, R12 ;  /* 0x0000000404167825 */ /* 0x001fca00078e000c */
[----:B------:R0:W2:Y:S01]  /*0270*/  LDG.E R8, desc[UR6][R22.64] ;  /* 0x0000000616087981 */ /* 0x0000a2000c1e1900 */
[C---:B------:R-:W-:Y:S02]  /*0280*/  IADD3 R25, PT, PT, R4.reuse, 0x200, RZ ;  /* 0x0000020004197810 */ /* 0x040fe40007ffe0ff */
[C---:B------:R-:W-:Y:S02]  /*0290*/  IADD3 R21, PT, PT, R4.reuse, 0x400, RZ ;  /* 0x0000040004157810 */ /* 0x040fe40007ffe0ff */
[C---:B------:R-:W-:Y:S01]  /*02a0*/  IADD3 R17, PT, PT, R4.reuse, 0x600, RZ ;  /* 0x0000060004117810 */ /* 0x040fe20007ffe0ff */
[----:B------:R-:W-:Y:S01]  /*02b0*/  IMAD.WIDE.U32 R24, R25, 0x4, R12 ;  /* 0x0000000419187825 */ /* 0x000fe200078e000c */
[----:B------:R-:W-:-:S03]  /*02c0*/  IADD3 R19, PT, PT, R4, 0x800, RZ ;  /* 0x0000080004137810 */ /* 0x000fc60007ffe0ff */
[--C-:B------:R-:W-:Y:S01]  /*02d0*/  IMAD.WIDE.U32 R20, R21, 0x4, R12.reuse ;  /* 0x0000000415147825 */ /* 0x100fe200078e000c */
[----:B------:R-:W3:Y:S01]  /*02e0*/  LDG.E R7, desc[UR6][R24.64] ;  /* 0x0000000618077981 */ /* 0x000ee2000c1e1900 */
[C---:B------:R-:W-:Y:S02]  /*02f0*/  IADD3 R11, PT, PT, R4.reuse, 0xa00, RZ ;  /* 0x00000a00040b7810 */ /* 0x040fe40007ffe0ff */
[--C-:B------:R-:W-:Y:S01]  /*0300*/  IMAD.WIDE.U32 R16, R17, 0x4, R12.reuse ;  /* 0x0000000411107825 */ /* 0x100fe200078e000c */
[----:B------:R1:W4:Y:S01]  /*0310*/  LDG.E R29, desc[UR6][R20.64] ;  /* 0x00000006141d7981 */ /* 0x000322000c1e1900 */
[C---:B------:R-:W-:Y:S02]  /*0320*/  IADD3 R14, PT, PT, R4.reuse, 0xc00, RZ ;  /* 0x00000c00040e7810 */ /* 0x040fe40007ffe0ff */
[--C-:B------:R-:W-:Y:S01]  /*0330*/  IMAD.WIDE.U32 R18, R19, 0x4, R12.reuse ;  /* 0x0000000413127825 */ /* 0x100fe200078e000c */
[----:B------:R1:W4:Y:S03]  /*0340*/  LDG.E R28, desc[UR6][R16.64] ;  /* 0x00000006101c7981 */ /* 0x000326000c1e1900 */
[----:B0-----:R-:W-:Y:S01]  /*0350*/  IMAD.WIDE.U32 R22, R11, 0x4, R12 ;  /* 0x000000040b167825 */ /* 0x001fe200078e000c */
[----:B------:R-:W4:Y:S01]  /*0360*/  LDG.E R27, desc[UR6][R18.64] ;  /* 0x00000006121b7981 */ /* 0x000f22000c1e1900 */
[----:B------:R-:W-:-:S02]  /*0370*/  IADD3 R11, PT, PT, R4, 0xe00, RZ ;  /* 0x00000e00040b7810 */ /* 0x000fc40007ffe0ff */
[--C-:B-1----:R-:W-:Y:S01]  /*0380*/  IMAD.WIDE.U32 R20, R14, 0x4, R12.reuse ;  /* 0x000000040e147825 */ /* 0x102fe200078e000c */
[----:B------:R0:W4:Y:S01]  /*0390*/  LDG.E R26, desc[UR6][R22.64] ;  /* 0x00000006161a7981 */ /* 0x000122000c1e1900 */
[C---:B------:R-:W-:Y:S02]  /*03a0*/  IADD3 R14, PT, PT, R4.reuse, 0x1000, RZ ;  /* 0x00001000040e7810 */ /* 0x040fe40007ffe0ff */
[C---:B------:R-:W-:Y:S01]  /*03b0*/  IADD3 R24, PT, PT, R4.reuse, 0x1200, RZ ;  /* 0x0000120004187810 */ /* 0x040fe20007ffe0ff */
[--C-:B------:R-:W-:Y:S01]  /*03c0*/  IMAD.WIDE.U32 R16, R11, 0x4, R12.reuse ;  /* 0x000000040b107825 */ /* 0x100fe200078e000c */
[----:B------:R1:W4:Y:S01]  /*03d0*/  LDG.E R25, desc[UR6][R20.64] ;  /* 0x0000000614197981 */ /* 0x000322000c1e1900 */
[----:B------:R-:W-:Y:S02]  /*03e0*/  IADD3 R11, PT, PT, R4, 0x1400, RZ ;  /* 0x00001400040b7810 */ /* 0x000fe40007ffe0ff */
[--C-:B0-----:R-:W-:Y:S02]  /*03f0*/  IMAD.WIDE.U32 R22, R24, 0x4, R12.reuse ;  /* 0x0000000418167825 */ /* 0x101fe400078e000c */
[----:B------:R0:W4:Y:S02]  /*0400*/  LDG.E R24, desc[UR6][R16.64] ;  /* 0x0000000610187981 */ /* 0x000124000c1e1900 */
[--C-:B-1----:R-:W-:Y:S01]  /*0410*/  IMAD.WIDE.U32 R20, R14, 0x4, R12.reuse ;  /* 0x000000040e147825 */ /* 0x102fe200078e000c */
[C---:B------:R-:W-:Y:S01]  /*0420*/  IADD3 R14, PT, PT, R4.reuse, 0x1600, RZ ;  /* 0x00001600040e7810 */ /* 0x040fe20007ffe0ff */
[----:B------:R1:W4:Y:S04]  /*0430*/  LDG.E R18, desc[UR6][R22.64] ;  /* 0x0000000616127981 */ /* 0x000328000c1e1900 */
[----:B------:R1:W4:Y:S01]  /*0440*/  LDG.E R19, desc[UR6][R20.64] ;  /* 0x0000000614137981 */ /* 0x000322000c1e1900 */
[----:B0-----:R-:W-:Y:S01]  /*0450*/  IMAD.WIDE.U32 R16, R11, 0x4, R12 ;  /* 0x000000040b107825 */ /* 0x001fe200078e000c */
[----:B-1----:R-:W-:-:S04]  /*0460*/  IADD3 R23, PT, PT, R4, 0x1800, RZ ;  /* 0x0000180004177810 */ /* 0x002fc80007ffe0ff */
[----:B------:R0:W4:Y:S01]  /*0470*/  LDG.E R11, desc[UR6][R16.64] ;  /* 0x00000006100b7981 */ /* 0x000122000c1e1900 */
[C---:B------:R-:W-:Y:S01]  /*0480*/  IADD3 R21, PT, PT, R4.reuse, 0x1a00, RZ ;  /* 0x00001a0004157810 */ /* 0x040fe20007ffe0ff */
[----:B0-----:R-:W-:Y:S01]  /*0490*/  IMAD.WIDE.U32 R16, R23, 0x4, R12 ;  /* 0x0000000417107825 */ /* 0x001fe200078e000c */
[----:B------:R-:W-:-:S03]  /*04a0*/  IADD3 R23, PT, PT, R4, 0x1c00, RZ ;  /* 0x00001c0004177810 */ /* 0x000fc60007ffe0ff */
[--C-:B------:R-:W-:Y:S02]  /*04b0*/  IMAD.WIDE.U32 R20, R21, 0x4, R12.reuse ;  /* 0x0000000415147825 */ /* 0x100fe400078e000c */
[----:B------:R-:W4:Y:S02]  /*04c0*/  LDG.E R16, desc[UR6][R16.64] ;  /* 0x0000000610107981 */ /* 0x000f24000c1e1900 */
[----:B------:R-:W-:Y:S02]  /*04d0*/  IMAD.WIDE.U32 R22, R23, 0x4, R12 ;  /* 0x0000000417167825 */ /* 0x000fe400078e000c */
[----:B------:R-:W4:Y:S04]  /*04e0*/  LDG.E R20, desc[UR6][R20.64] ;  /* 0x0000000614147981 */ /* 0x000f28000c1e1900 */
[----:B------:R-:W4:Y:S01]  /*04f0*/  LDG.E R22, desc[UR6][R22.64] ;  /* 0x0000000616167981 */ /* 0x000f22000c1e1900 */
[----:B--2--5:R-:W-:Y:S01]  /*0500*/  FADD R8, R8, R15 ;  /* 0x0000000f08087221 */ /* 0x024fe20000000000 */
[----:B------:R-:W-:-:S06]  /*0510*/  IMAD.WIDE.U32 R14, R14, 0x4, R12 ;  /* 0x000000040e0e7825 */ /* 0x000fcc00078e000c */
[----:B------:R0:W2:Y:S02]  /*0520*/  LDG.E R14, desc[UR6][R14.64] ;  /* 0x000000060e0e7981 */ /* 0x0000a4000c1e1900 */
[----:B0-----:R-:W-:-:S05]  /*0530*/  IADD3 R15, PT, PT, R4, 0x1e00, RZ ;  /* 0x00001e00040f7810 */ /* 0x001fca0007ffe0ff */
[----:B------:R-:W-:-:S06]  /*0540*/  IMAD.WIDE.U32 R12, R15, 0x4, R12 ;  /* 0x000000040f0c7825 */ /* 0x000fcc00078e000c */
[----:B------:R-:W2:Y:S01]  /*0550*/  LDG.E R12, desc[UR6][R12.64] ;  /* 0x000000060c0c7981 */ /* 0x000ea2000c1e1900 */
        /* <DEDUP_REMOVED lines=8> */
[----:B------:R-:W-:Y:S01]  /*05e0*/  FADD R18, R19, R18 ;  /* 0x0000001213127221 */ /* 0x000fe20000000000 */
[----:B------:R-:W-:-:S03]  /*05f0*/  IADD3 R10, PT, PT, R10, 0x10, RZ ;  /* 0x000000100a0a7810 */ /* 0x000fc60007ffe0ff */
[----:B------:R-:W-:Y:S01]  /*0600*/  FADD R11, R18, R11 ;  /* 0x0000000b120b7221 */ /* 0x000fe20000000000 */
[----:B------:R-:W-:Y:S02]  /*0610*/  ISETP.NE.AND P0, PT, R10, RZ, PT ;  /* 0x000000ff0a00720c */ /* 0x000fe40003f05270 */
[----:B------:R-:W-:Y:S02]  /*0620*/  IADD3 R9, PT, PT, R9, 0x2000, RZ ;  /* 0x0000200009097810 */ /* 0x000fe40007ffe0ff */
[----:B------:R-:W-:Y:S01]  /*0630*/  IADD3 R4, PT, PT, R4, 0x2000, RZ ;  /* 0x0000200004047810 */ /* 0x000fe20007ffe0ff */
[----:B--2---:R-:W-:-:S04]  /*0640*/  FADD R11, R11, R14 ;  /* 0x0000000e0b0b7221 */ /* 0x004fc80000000000 */
[----:B------:R-:W-:-:S04]  /*0650*/  FADD R11, R11, R16 ;  /* 0x000000100b0b7221 */ /* 0x000fc80000000000 */
[----:B------:R-:W-:-:S04]  /*0660*/  FADD R11, R11, R20 ;  /* 0x000000140b0b7221 */ /* 0x000fc80000000000 */
[----:B------:R-:W-:-:S04]  /*0670*/  FADD R11, R11, R22 ;  /* 0x000000160b0b7221 */ /* 0x000fc80000000000 */
[----:B------:R-:W-:Y:S01]  /*0680*/  FADD R15, R11, R12 ;  /* 0x0000000c0b0f7221 */ /* 0x000fe20000000000 */
[----:B------:R-:W-:Y:S06]  /*0690*/  @P0 BRA `(.L_x_182) ;  /* 0xfffffff800ec0947 */ /* 0x000fec000383ffff */
[----:B------:R-:W-:Y:S05]  /*06a0*/  BSYNC.RECONVERGENT B3 ;  /* 0x0000000000037941 */ /* 0x000fea0003800200 */
.L_x_181:
[----:B------:R-:W-:-:S07]  /*06b0*/  IADD3 R4, PT, PT, R9, -0x1000, RZ ;  /* 0xfffff00009047810 */ /* 0x000fce0007ffe0ff */
.L_x_180:
[----:B------:R-:W-:Y:S05]  /*06c0*/  BSYNC.RECONVERGENT B2 ;  /* 0x0000000000027941 */ /* 0x000fea0003800200 */
.L_x_179:
[----:B------:R-:W-:-:S13]  /*06d0*/  ISETP.NE.AND P0, PT, R6, RZ, PT ;  /* 0x000000ff0600720c */ /* 0x000fda0003f05270 */
[----:B------:R-:W-:Y:S05]  /*06e0*/  @!P0 BRA `(.L_x_178) ;  /* 0x0000000400308947 */ /* 0x000fea0003800000 */
[----:B------:R-:W-:Y:S01]  /*06f0*/  ISETP.GE.U32.AND P0, PT, R6, 0x8, PT ;  /* 0x000000080600780c */ /* 0x000fe20003f06070 */
[----:B------:R-:W-:Y:S01]  /*0700*/  BSSY.RECONVERGENT B2, `(.L_x_183) ;  /* 0x0000026000027945 */ /* 0x000fe20003800200 */
[----:B------:R-:W-:-:S04]  /*0710*/  LOP3.LUT R22, R5, 0x7, RZ, 0xc0, !PT ;  /* 0x0000000705167812 */ /* 0x000fc800078ec0ff */
[----:B------:R-:W-:-:S07]  /*0720*/  ISETP.NE.AND P1, PT, R22, RZ, PT ;  /* 0x000000ff1600720c */ /* 0x000fce0003f25270 */
[----:B------:R-:W-:Y:S06]  /*0730*/  @!P0 BRA `(.L_x_184) ;  /* 0x0000000000888947 */ /* 0x000fec0003800000 */
[----:B------:R-:W1:Y:S01]  /*0740*/  LDC.64 R6, c[0x0][0x380] ;  /* 0x0000e000ff067b82 */ /* 0x000e620000000a00 */
[----:B------:R-:W-:-:S04]  /*0750*/  LEA R19, R3, R4, 0xd ;  /* 0x0000000403137211 */ /* 0x000fc800078e68ff */
[C---:B------:R-:W-:Y:S02]  /*0760*/  IADD3 R17, PT, PT, R19.reuse, 0x200, RZ ;  /* 0x0000020013117810 */ /* 0x040fe40007ffe0ff */
[C---:B------:R-:W-:Y:S02]  /*0770*/  IADD3 R21, PT, PT, R19.reuse, 0x400, RZ ;  /* 0x0000040013157810 */ /* 0x040fe40007ffe0ff */
[C---:B------:R-:W-:Y:S02]  /*0780*/  IADD3 R13, PT, PT, R19.reuse, 0x600, RZ ;  /* 0x00000600130d7810 */ /* 0x040fe40007ffe0ff */
[C---:B0-----:R-:W-:Y:S01]  /*0790*/  IADD3 R9, PT, PT, R19.reuse, 0x800, RZ ;  /* 0x0000080013097810 */ /* 0x041fe20007ffe0ff */
[----:B-1----:R-:W-:-:S04]  /*07a0*/  IMAD.WIDE.U32 R10, R19, 0x4, R6 ;  /* 0x00000004130a7825 */ /* 0x002fc800078e0006 */
[--C-:B------:R-:W-:Y:S01]  /*07b0*/  IMAD.WIDE.U32 R16, R17, 0x4, R6.reuse ;  /* 0x0000000411107825 */ /* 0x100fe200078e0006 */
[----:B------:R0:W2:Y:S03]  /*07c0*/  LDG.E R14, desc[UR6][R10.64] ;  /* 0x000000060a0e7981 */ /* 0x0000a6000c1e1900 */
[--C-:B------:R-:W-:Y:S01]  /*07d0*/  IMAD.WIDE.U32 R20, R21, 0x4, R6.reuse ;  /* 0x0000000415147825 */ /* 0x100fe200078e0006 */
[----:B------:R1:W3:Y:S03]  /*07e0*/  LDG.E R18, desc[UR6][R16.64] ;  /* 0x0000000610127981 */ /* 0x0002e6000c1e1900 */
[--C-:B------:R-:W-:Y:S01]  /*07f0*/  IMAD.WIDE.U32 R12, R13, 0x4, R6.reuse ;  /* 0x000000040d0c7825 */ /* 0x100fe200078e0006 */
[----:B------:R-:W-:Y:S01]  /*0800*/  IADD3 R23, PT, PT, R19, 0xa00, RZ ;  /* 0x00000a0013177810 */ /* 0x000fe20007ffe0ff */
[----:B------:R-:W4:Y:S02]  /*0810*/  LDG.E R20, desc[UR6][R20.64] ;  /* 0x0000000614147981 */ /* 0x000f24000c1e1900 */
[--C-:B------:R-:W-:Y:S01]  /*0820*/  IMAD.WIDE.U32 R8, R9, 0x4, R6.reuse ;  /* 0x0000000409087825 */ /* 0x100fe200078e0006 */
[----:B------:R-:W-:Y:S01]  /*0830*/  IADD3 R25, PT, PT, R19, 0xc00, RZ ;  /* 0x00000c0013197810 */ /* 0x000fe20007ffe0ff */
[----:B------:R-:W4:Y:S02]  /*0840*/  LDG.E R12, desc[UR6][R12.64] ;  /* 0x000000060c0c7981 */ /* 0x000f24000c1e1900 */
[--C-:B0-----:R-:W-:Y:S01]  /*0850*/  IMAD.WIDE.U32 R10, R23, 0x4, R6.reuse ;  /* 0x00000004170a7825 */ /* 0x101fe200078e0006 */
[----:B------:R-:W-:Y:S01]  /*0860*/  IADD3 R19, PT, PT, R19, 0xe00, RZ ;  /* 0x00000e0013137810 */ /* 0x000fe20007ffe0ff */
[----:B------:R-:W4:Y:S02]  /*0870*/  LDG.E R8, desc[UR6][R8.64] ;  /* 0x0000000608087981 */ /* 0x000f24000c1e1900 */
[----:B-1----:R-:W-:-:S02]  /*0880*/  IMAD.WIDE.U32 R16, R25, 0x4, R6 ;  /* 0x0000000419107825 */ /* 0x002fc400078e0006 */
[----:B------:R-:W4:Y:S02]  /*0890*/  LDG.E R11, desc[UR6][R10.64] ;  /* 0x000000060a0b7981 */ /* 0x000f24000c1e1900 */
[----:B------:R-:W-:Y:S02]  /*08a0*/  IMAD.WIDE.U32 R6, R19, 0x4, R6 ;  /* 0x0000000413067825 */ /* 0x000fe400078e0006 */
[----:B------:R-:W4:Y:S04]  /*08b0*/  LDG.E R17, desc[UR6][R16.64] ;  /* 0x0000000610117981 */ /* 0x000f28000c1e1900 */
[----:B------:R-:W4:Y:S01]  /*08c0*/  LDG.E R7, desc[UR6][R6.64] ;  /* 0x0000000606077981 */ /* 0x000f22000c1e1900 */
        /* <DEDUP_REMOVED lines=9> */
.L_x_184:
[----:B------:R-:W-:Y:S05]  /*0960*/  BSYNC.RECONVERGENT B2 ;  /* 0x0000000000027941 */ /* 0x000fea0003800200 */
.L_x_183:
[----:B------:R-:W-:Y:S05]  /*0970*/  @!P1 BRA `(.L_x_178) ;  /* 0x00000000008c9947 */ /* 0x000fea0003800000 */
[----:B------:R-:W-:Y:S01]  /*0980*/  ISETP.GE.U32.AND P0, PT, R22, 0x4, PT ;  /* 0x000000041600780c */ /* 0x000fe20003f06070 */
[----:B------:R-:W-:Y:S01]  /*0990*/  BSSY.RECONVERGENT B2, `(.L_x_185) ;  /* 0x0000016000027945 */ /* 0x000fe20003800200 */
[----:B------:R-:W-:-:S04]  /*09a0*/  LOP3.LUT R5, R5, 0x3, RZ, 0xc0, !PT ;  /* 0x0000000305057812 */ /* 0x000fc800078ec0ff */
[----:B------:R-:W-:-:S07]  /*09b0*/  ISETP.NE.AND P1, PT, R5, RZ, PT ;  /* 0x000000ff0500720c */ /* 0x000fce0003f25270 */
[----:B------:R-:W-:Y:S06]  /*09c0*/  @!P0 BRA `(.L_x_186) ;  /* 0x0000000000488947 */ /* 0x000fec0003800000 */
[----:B------:R-:W0:Y:S01]  /*09d0*/  LDC.64 R6, c[0x0][0x380] ;  /* 0x0000e000ff067b82 */ /* 0x000e220000000a00 */
[----:B------:R-:W-:-:S04]  /*09e0*/  LEA R13, R3, R4, 0xd ;  /* 0x00000004030d7211 */ /* 0x000fc800078e68ff */
[C---:B------:R-:W-:Y:S02]  /*09f0*/  IADD3 R11, PT, PT, R13.reuse, 0x200, RZ ;  /* 0x000002000d0b7810 */ /* 0x040fe40007ffe0ff */
[C---:B------:R-:W-:Y:S02]  /*0a00*/  IADD3 R17, PT, PT, R13.reuse, 0x400, RZ ;  /* 0x000004000d117810 */ /* 0x040fe40007ffe0ff */
[C---:B------:R-:W-:Y:S01]  /*0a10*/  IADD3 R19, PT, PT, R13.reuse, 0x600, RZ ;  /* 0x000006000d137810 */ /* 0x040fe20007ffe0ff */
[----:B0-----:R-:W-:-:S04]  /*0a20*/  IMAD.WIDE.U32 R8, R13, 0x4, R6 ;  /* 0x000000040d087825 */ /* 0x001fc800078e0006 */
[--C-:B------:R-:W-:Y:S02]  /*0a30*/  IMAD.WIDE.U32 R10, R11, 0x4, R6.reuse ;  /* 0x000000040b0a7825 */ /* 0x100fe400078e0006 */
[----:B------:R-:W2:Y:S02]  /*0a40*/  LDG.E R8, desc[UR6][R8.64] ;  /* 0x0000000608087981 */ /* 0x000ea4000c1e1900 */
[--C-:B------:R-:W-:Y:S02]  /*0a50*/  IMAD.WIDE.U32 R12, R17, 0x4, R6.reuse ;  /* 0x00000004110c7825 */ /* 0x100fe400078e0006 */
[----:B------:R-:W3:Y:S02]  /*0a60*/  LDG.E R10, desc[UR6][R10.64] ;  /* 0x000000060a0a7981 */ /* 0x000ee4000c1e1900 */
[----:B------:R-:W-:Y:S02]  /*0a70*/  IMAD.WIDE.U32 R6, R19, 0x4, R6 ;  /* 0x0000000413067825 */ /* 0x000fe400078e0006 */
[----:B------:R-:W4:Y:S04]  /*0a80*/  LDG.E R12, desc[UR6][R12.64] ;  /* 0x000000060c0c7981 */ /* 0x000f28000c1e1900 */
[----:B------:R-:W4:Y:S01]  /*0a90*/  LDG.E R6, desc[UR6][R6.64] ;  /* 0x0000000606067981 */ /* 0x000f22000c1e1900 */
[----:B------:R-:W-:Y:S01]  /*0aa0*/  IADD3 R4, PT, PT, R4, 0x800, RZ ;  /* 0x0000080004047810 */ /* 0x000fe20007ffe0ff */
[----:B--2--5:R-:W-:-:S04]  /*0ab0*/  FADD R15, R15, R8 ;  /* 0x000000080f0f7221 */ /* 0x024fc80000000000 */
[----:B---3--:R-:W-:-:S04]  /*0ac0*/  FADD R15, R15, R10 ;  /* 0x0000000a0f0f7221 */ /* 0x008fc80000000000 */
[----:B----4-:R-:W-:-:S04]  /*0ad0*/  FADD R15, R15, R12 ;  /* 0x0000000c0f0f7221 */ /* 0x010fc80000000000 */
[----:B------:R-:W-:-:S07]  /*0ae0*/  FADD R15, R15, R6 ;  /* 0x000000060f0f7221 */ /* 0x000fce0000000000 */
.L_x_186:
[----:B------:R-:W-:Y:S05]  /*0af0*/  BSYNC.RECONVERGENT B2 ;  /* 0x0000000000027941 */ /* 0x000fea0003800200 */
.L_x_185:
[----:B------:R-:W-:Y:S05]  /*0b00*/  @!P1 BRA `(.L_x_178) ;  /* 0x0000000000289947 */ /* 0x000fea0003800000 */
[----:B------:R-:W1:Y:S01]  /*0b10*/  LDC.64 R6, c[0x0][0x380] ;  /* 0x0000e000ff067b82 */ /* 0x000e620000000a00 */
[----:B0-----:R-:W-:Y:S02]  /*0b20*/  LEA R9, R3, R4, 0xd ;  /* 0x0000000403097211 */ /* 0x001fe400078e68ff */
[----:B------:R-:W-:-:S07]  /*0b30*/  IADD3 R8, PT, PT, -R5, RZ, RZ ;  /* 0x000000ff05087210 */ /* 0x000fce0007ffe1ff */
.L_x_187:
[----:B-1----:R-:W-:-:S06]  /*0b40*/  IMAD.WIDE.U32 R4, R9, 0x4, R6 ;  /* 0x0000000409047825 */ /* 0x002fcc00078e0006 */
[----:B------:R-:W2:Y:S01]  /*0b50*/  LDG.E R4, desc[UR6][R4.64] ;  /* 0x0000000604047981 */ /* 0x000ea2000c1e1900 */
[----:B------:R-:W-:Y:S02]  /*0b60*/  IADD3 R8, PT, PT, R8, 0x1, RZ ;  /* 0x0000000108087810 */ /* 0x000fe40007ffe0ff */
[----:B------:R-:W-:Y:S02]  /*0b70*/  IADD3 R9, PT, PT, R9, 0x200, RZ ;  /* 0x0000020009097810 */ /* 0x000fe40007ffe0ff */
[----:B------:R-:W-:Y:S01]  /*0b80*/  ISETP.NE.AND P0, PT, R8, RZ, PT ;  /* 0x000000ff0800720c */ /* 0x000fe20003f05270 */
[----:B--2--5:R-:W-:-:S12]  /*0b90*/  FADD R15, R4, R15 ;  /* 0x0000000f040f7221 */ /* 0x024fd80000000000 */
[----:B------:R-:W-:Y:S05]  /*0ba0*/  @P0 BRA `(.L_x_187) ;  /* 0xfffffffc00e40947 */ /* 0x000fea000383ffff */
.L_x_178:
[----:B------:R-:W-:Y:S05]  /*0bb0*/  BSYNC.RECONVERGENT B1 ;  /* 0x0000000000017941 */ /* 0x000fea0003800200 */
.L_x_177:
[----:B------:R-:W-:-:S13]  /*0bc0*/  ISETP.GE.U32.AND P0, PT, R0, 0x200, PT ;  /* 0x000002000000780c */ /* 0x000fda0003f06070 */
[----:B------:R-:W-:Y:S05]  /*0bd0*/  @!P0 BRA `(.L_x_188) ;  /* 0x0000000000d08947 */ /* 0x000fea0003800000 */
[----:B0-----:R-:W0:Y:S01]  /*0be0*/  S2R R8, SR_LANEID ;  /* 0x0000000000087919 */ /* 0x001e220000000000 */
[----:B-----5:R-:W1:Y:S02]  /*0bf0*/  SHFL.DOWN PT, R0, R15, 0x1, 0x1f ;  /* 0x08201f000f007f89 */ /* 0x020e6400000e0000 */
[----:B-1----:R-:W-:Y:S01]  /*0c00*/  FADD R0, R0, R15 ;  /* 0x0000000f00007221 */ /* 0x002fe20000000000 */
[C---:B0-----:R-:W-:Y:S02]  /*0c10*/  ISETP.GT.AND P0, PT, R8.reuse, 0x1e, PT ;  /* 0x0000001e0800780c */ /* 0x041fe40003f04270 */
[C---:B------:R-:W-:Y:S02]  /*0c20*/  ISETP.NE.AND P1, PT, R8.reuse, RZ, PT ;  /* 0x000000ff0800720c */ /* 0x040fe40003f25270 */
        /* <DEDUP_REMOVED lines=27> */
[----:B------:R-:W0:Y:S04]  /*0de0*/  LDS.128 R12, [UR4+0x10] ;  /* 0x00001004ff0c7984 */ /* 0x000e280008000c00 */
[----:B------:R-:W2:Y:S04]  /*0df0*/  LDS.128 R8, [UR4+0x20] ;  /* 0x00002004ff087984 */ /* 0x000ea80008000c00 */
[----:B-1----:R-:W1:Y:S04]  /*0e00*/  LDS.128 R4, [UR4+0x30] ;  /* 0x00003004ff047984 */ /* 0x002e680008000c00 */
[----:B------:R-:W3:Y:S01]  /*0e10*/  LDS.128 R16, [UR4+0x40] ;  /* 0x00004004ff107984 */ /* 0x000ee20008000c00 */
[----:B0-----:R-:W-:-:S04]  /*0e20*/  FADD R13, R20, R13 ;  /* 0x0000000d140d7221 */ /* 0x001fc80000000000 */
[----:B------:R-:W-:-:S04]  /*0e30*/  FADD R14, R13, R14 ;  /* 0x0000000e0d0e7221 */ /* 0x000fc80000000000 */
[----:B------:R-:W-:-:S04]  /*0e40*/  FADD R15, R14, R15 ;  /* 0x0000000f0e0f7221 */ /* 0x000fc80000000000 */
[----:B--2---:R-:W-:-:S04]  /*0e50*/  FADD R8, R15, R8 ;  /* 0x000000080f087221 */ /* 0x004fc80000000000 */
[----:B------:R-:W-:-:S04]  /*0e60*/  FADD R9, R8, R9 ;  /* 0x0000000908097221 */ /* 0x000fc80000000000 */
[----:B------:R-:W-:-:S04]  /*0e70*/  FADD R10, R9, R10 ;  /* 0x0000000a090a7221 */ /* 0x000fc80000000000 */
[----:B------:R-:W-:-:S04]  /*0e80*/  FADD R11, R10, R11 ;  /* 0x0000000b0a0b7221 */ /* 0x000fc80000000000 */
[----:B-1----:R-:W-:-:S04]  /*0e90*/  FADD R4, R11, R4 ;  /* 0x000000040b047221 */ /* 0x002fc80000000000 */
        /* <DEDUP_REMOVED lines=8> */
.L_x_188:
[----:B0-----:R-:W0:Y:S01]  /*0f20*/  S2R R8, SR_LANEID ;  /* 0x0000000000087919 */ /* 0x001e220000000000 */
[----:B------:R-:W-:-:S04]  /*0f30*/  LOP3.LUT R4, R2, 0x3e0, RZ, 0xc0, !PT ;  /* 0x000003e002047812 */ /* 0x000fc800078ec0ff */
[----:B------:R-:W-:Y:S02]  /*0f40*/  IADD3 R5, PT, PT, R4, 0x20, RZ ;  /* 0x0000002004057810 */ /* 0x000fe40007ffe0ff */
[----:B------:R-:W-:Y:S02]  /*0f50*/  LOP3.LUT R7, RZ, R4, RZ, 0x33, !PT ;  /* 0x00000004ff077212 */ /* 0x000fe400078e33ff */
[----:B------:R-:W-:Y:S02]  /*0f60*/  ISETP.GT.U32.AND P0, PT, R5, R0, PT ;  /* 0x000000000500720c */ /* 0x000fe40003f04070 */
[----:B------:R-:W-:-:S04]  /*0f70*/  IADD3 R7, PT, PT, R0, R7, RZ ;  /* 0x0000000700077210 */ /* 0x000fc80007ffe0ff */
[----:B------:R-:W-:-:S05]  /*0f80*/  SEL R7, R7, 0x1f, P0 ;  /* 0x0000001f07077807 */ /* 0x000fca0000000000 */
[----:B-----5:R-:W1:Y:S01]  /*0f90*/  SHFL.DOWN PT, R4, R15, 0x1, R7 ;  /* 0x082000000f047989 */ /* 0x020e6200000e0007 */
[C---:B0-----:R-:W-:Y:S02]  /*0fa0*/  ISETP.GE.AND P0, PT, R8.reuse, R7, PT ;  /* 0x000000070800720c */ /* 0x041fe40003f06270 */
[C---:B------:R-:W-:Y:S02]  /*0fb0*/  IADD3 R6, PT, PT, R8.reuse, 0x2, RZ ;  /* 0x0000000208067810 */ /* 0x040fe40007ffe0ff */
[----:B------:R-:W-:-:S09]  /*0fc0*/  ISETP.NE.AND P1, PT, R8, RZ, PT ;  /* 0x000000ff0800720c */ /* 0x000fd20003f25270 */
[----:B-1----:R-:W-:Y:S01]  /*0fd0*/  @!P0 FADD R15, R4, R15 ;  /* 0x0000000f040f8221 */ /* 0x002fe20000000000 */
[----:B------:R-:W-:Y:S02]  /*0fe0*/  ISETP.GT.AND P0, PT, R6, R7, PT ;  /* 0x000000070600720c */ /* 0x000fe40003f04270 */
[----:B------:R-:W-:Y:S01]  /*0ff0*/  IADD3 R6, PT, PT, R8, 0x4, RZ ;  /* 0x0000000408067810 */ /* 0x000fe20007ffe0ff */
        /* <DEDUP_REMOVED lines=24> */
[----:B------:R-:W1:Y:S01]  /*1180*/  S2UR UR5, SR_CgaCtaId ;  /* 0x00000000000579c3 */ /* 0x000e620000008800 */
[----:B------:R-:W-:Y:S01]  /*1190*/  UMOV UR4, 0x400 ;  /* 0x0000040000047882 */ /* 0x000fe20000000000 */
[C---:B------:R-:W-:Y:S02]  /*11a0*/  ISETP.GT.U32.AND P2, PT, R0.reuse, 0x20, PT ;  /* 0x000000200000780c */ /* 0x040fe40003f44070 */
[C---:B------:R-:W-:Y:S02]  /*11b0*/  ISETP.GT.U32.AND P3, PT, R0.reuse, 0x40, PT ;  /* 0x000000400000780c */ /* 0x040fe40003f64070 */
[C---:B------:R-:W-:Y:S02]  /*11c0*/  ISETP.GT.U32.AND P1, PT, R0.reuse, 0x60, PT ;  /* 0x000000600000780c */ /* 0x040fe40003f24070 */
[----:B------:R-:W-:Y:S01]  /*11d0*/  ISETP.GT.U32.AND P4, PT, R0, 0xc0, PT ;  /* 0x000000c00000780c */ /* 0x000fe20003f84070 */
[----:B-1----:R-:W-:-:S09]  /*11e0*/  ULEA UR4, UR5, UR4, 0x18 ;  /* 0x0000000405047291 */ /* 0x002fd2000f8ec0ff */
[----:B0-----:R-:W0:Y:S04]  /*11f0*/  LDS.128 R4, [UR4+0x10] ;  /* 0x00001004ff047984 */ /* 0x001e280008000c00 */
[----:B------:R-:W1:Y:S04]  /*1200*/  LDS.128 R8, [UR4+0x20] ;  /* 0x00002004ff087984 */ /* 0x000e680008000c00 */
[----:B------:R-:W2:Y:S04]  /*1210*/  LDS.128 R12, [UR4+0x30] ;  /* 0x00003004ff0c7984 */ /* 0x000ea80008000c00 */
[----:B------:R-:W3:Y:S01]  /*1220*/  LDS.128 R16, [UR4+0x40] ;  /* 0x00004004ff107984 */ /* 0x000ee20008000c00 */
[----:B0-----:R-:W-:Y:S01]  /*1230*/  @P2 FADD R20, R20, R5 ;  /* 0x0000000514142221 */ /* 0x001fe20000000000 */
[----:B------:R-:W-:-:S03]  /*1240*/  ISETP.GT.U32.AND P2, PT, R0, 0x80, PT ;  /* 0x000000800000780c */ /* 0x000fc60003f44070 */
[----:B------:R-:W-:Y:S01]  /*1250*/  @P3 FADD R20, R20, R6 ;  /* 0x0000000614143221 */ /* 0x000fe20000000000 */
[----:B------:R-:W-:-:S03]  /*1260*/  ISETP.GT.U32.AND P3, PT, R0, 0xa0, PT ;  /* 0x000000a00000780c */ /* 0x000fc60003f64070 */
[----:B------:R-:W-:Y:S01]  /*1270*/  @P1 FADD R20, R20, R7 ;  /* 0x0000000714141221 */ /* 0x000fe20000000000 */
[----:B------:R-:W-:-:S05]  /*1280*/  ISETP.GT.U32.AND P1, PT, R0, 0xe0, PT ;  /* 0x000000e00000780c */ /* 0x000fca0003f24070 */
[----:B-1----:R-:W-:Y:S01]  /*1290*/  @P2 FADD R20, R20, R8 ;  /* 0x0000000814142221 */ /* 0x002fe20000000000 */
[----:B------:R-:W-:-:S03]  /*12a0*/  ISETP.GT.U32.AND P2, PT, R0, 0x100, PT ;  /* 0x000001000000780c */ /* 0x000fc60003f44070 */
[----:B------:R-:W-:Y:S01]  /*12b0*/  @P3 FADD R20, R20, R9 ;  /* 0x0000000914143221 */ /* 0x000fe20000000000 */
[----:B------:R-:W-:-:S03]  /*12c0*/  ISETP.GT.U32.AND P3, PT, R0, 0x120, PT ;  /* 0x000001200000780c */ /* 0x000fc60003f64070 */
[----:B------:R-:W-:Y:S01]  /*12d0*/  @P4 FADD R20, R20, R10 ;  /* 0x0000000a14144221 */ /* 0x000fe20000000000 */
[----:B------:R-:W-:-:S03]  /*12e0*/  ISETP.GT.U32.AND P4, PT, R0, 0x140, PT ;  /* 0x000001400000780c */ /* 0x000fc60003f84070 */
[----:B------:R-:W-:Y:S01]  /*12f0*/  @P1 FADD R20, R20, R11 ;  /* 0x0000000b14141221 */ /* 0x000fe20000000000 */
[----:B------:R-:W-:-:S03]  /*1300*/  ISETP.GT.U32.AND P1, PT, R0, 0x160, PT ;  /* 0x000001600000780c */ /* 0x000fc60003f24070 */
[----:B--2---:R-:W-:Y:S01]  /*1310*/  @P2 FADD R20, R20, R12 ;  /* 0x0000000c14142221 */ /* 0x004fe20000000000 */
[----:B------:R-:W-:-:S03]  /*1320*/  ISETP.GT.U32.AND P2, PT, R0, 0x180, PT ;  /* 0x000001800000780c */ /* 0x000fc60003f44070 */
[----:B------:R-:W-:Y:S01]  /*1330*/  @P3 FADD R20, R20, R13 ;  /* 0x0000000d14143221 */ /* 0x000fe20000000000 */
[----:B------:R-:W-:-:S03]  /*1340*/  ISETP.GT.U32.AND P3, PT, R0, 0x1a0, PT ;  /* 0x000001a00000780c */ /* 0x000fc60003f64070 */
[----:B------:R-:W-:Y:S01]  /*1350*/  @P4 FADD R20, R20, R14 ;  /* 0x0000000e14144221 */ /* 0x000fe20000000000 */
[----:B------:R-:W-:-:S03]  /*1360*/  ISETP.GT.U32.AND P4, PT, R0, 0x1c0, PT ;  /* 0x000001c00000780c */ /* 0x000fc60003f84070 */
[----:B------:R-:W-:Y:S01]  /*1370*/  @P1 FADD R20, R20, R15 ;  /* 0x0000000f14141221 */ /* 0x000fe20000000000 */
[----:B------:R-:W-:-:S03]  /*1380*/  ISETP.GT.U32.AND P1, PT, R0, 0x1e0, PT ;  /* 0x000001e00000780c */ /* 0x000fc60003f24070 */
[----:B---3--:R-:W-:-:S04]  /*1390*/  @P2 FADD R20, R20, R16 ;  /* 0x0000001014142221 */ /* 0x008fc80000000000 */
[----:B------:R-:W-:-:S04]  /*13a0*/  @P3 FADD R20, R20, R17 ;  /* 0x0000001114143221 */ /* 0x000fc80000000000 */
[----:B------:R-:W-:-:S04]  /*13b0*/  @P4 FADD R20, R20, R18 ;  /* 0x0000001214144221 */ /* 0x000fc80000000000 */
[----:B------:R-:W-:Y:S01]  /*13c0*/  @P1 FADD R20, R20, R19 ;  /* 0x0000001314141221 */ /* 0x000fe20000000000 */
[----:B------:R-:W-:Y:S06]  /*13d0*/  BRA `(.L_x_189) ;  /* 0x0000001400007947 */ /* 0x000fec0003800000 */
.L_x_174:
[----:B------:R-:W0:Y:S01]  /*13e0*/  S2R R2, SR_TID.X ;  /* 0x0000000000027919 */ /* 0x000e220000002100 */
[----:B------:R-:W1:Y:S02]  /*13f0*/  LDCU.64 UR4, c[0x0][0x380] ;  /* 0x00007000ff0477ac */ /* 0x000e640008000a00 */
[----:B-1----:R-:W-:Y:S02]  /*1400*/  MOV R4, UR4 ;  /* 0x0000000400047c02 */ /* 0x002fe40008000f00 */
[----:B------:R-:W-:Y:S02]  /*1410*/  MOV R5, UR5 ;  /* 0x0000000500057c02 */ /* 0x000fe40008000f00 */
[----:B0-----:R-:W-:-:S05]  /*1420*/  LEA R9, R3, R2, 0xd ;  /* 0x0000000203097211 */ /* 0x001fca00078e68ff */
[----:B------:R-:W-:-:S05]  /*1430*/  IMAD.WIDE.U32 R8, R9, 0x4, R4 ;  /* 0x0000000409087825 */ /* 0x000fca00078e0004 */
        /* <DEDUP_REMOVED lines=16> */
[----:B------:R-:W-:Y:S01]  /*1540*/  ISETP.GE.U32.AND P0, PT, R0, R13, PT ;  /* 0x0000000d0000720c */ /* 0x000fe20003f06070 */
        /* <DEDUP_REMOVED lines=16> */
[----:B------:R-:W-:Y:S01]  /*1650*/  LEA R9, R3, R13, 0xd ;  /* 0x0000000d03097211 */ /* 0x000fe200078e68ff */
[----:B------:R-:W-:Y:S01]  /*1660*/  UMOV UR4, URZ ;  /* 0x000000ff00047c82 */ /* 0x000fe20008000000 */
[----:B------:R-:W-:Y:S02]  /*1670*/  IADD3 R8, PT, PT, R6, -0x2000, RZ ;  /* 0xffffe00006087810 */ /* 0x000fe40007ffe0ff */
[----:B------:R-:W-:Y:S02]  /*1680*/  LOP3.LUT R0, RZ, R2, RZ, 0x33, !PT ;  /* 0x00000002ff007212 */ /* 0x000fe400078e33ff */
[----:B------:R-:W-:Y:S02]  /*1690*/  ISETP.GT.U32.AND P0, PT, R9, R8, PT ;  /* 0x000000080900720c */ /* 0x000fe40003f04070 */
[----:B------:R-:W-:Y:S02]  /*16a0*/  IADD3 R10, PT, PT, -R13, R6, R0 ;  /* 0x000000060d0a7210 */ /* 0x000fe40007ffe100 */
[----:B------:R-:W-:-:S02]  /*16b0*/  IADD3 R7, PT, PT, R9, 0x1000, R2 ;  /* 0x0000100009077810 */ /* 0x000fc40007ffe002 */
[----:B------:R-:W-:Y:S01]  /*16c0*/  MOV R0, R9 ;  /* 0x0000000900007202 */ /* 0x000fe20000000f00 */
[----:B------:R-:W-:-:S06]  /*16d0*/  IMAD R2, R3, -0x2000, R10 ;  /* 0xffffe00003027824 */ /* 0x000fcc00078e020a */
[----:B------:R-:W-:Y:S05]  /*16e0*/  @P0 BRA `(.L_x_191) ;  /* 0x0000000000bc0947 */ /* 0x000fea0003800000 */
[----:B------:R-:W0:Y:S08]  /*16f0*/  LDC R6, c[0x0][0x3a8] ;  /* 0x0000ea00ff067b82 */ /* 0x000e300000000800 */
[----:B------:R-:W1:Y:S02]  /*1700*/  LDC.64 R4, c[0x0][0x380] ;  /* 0x0000e000ff047b82 */ /* 0x000e640000000a00 */
.L_x_192:
[----:B------:R-:W2:Y:S02]  /*1710*/  S2R R10, SR_TID.X ;  /* 0x00000000000a7919 */ /* 0x000ea40000002100 */
[----:B--2---:R-:W-:-:S05]  /*1720*/  IADD3 R11, PT, PT, R10, R9, RZ ;  /* 0x000000090a0b7210 */ /* 0x004fca0007ffe0ff */
[----:B-1----:R-:W-:-:S05]  /*1730*/  IMAD.WIDE.U32 R10, R11, 0x4, R4 ;  /* 0x000000040b0a7825 */ /* 0x002fca00078e0004 */
        /* <DEDUP_REMOVED lines=13> */
[----:B---3--:R-:W-:-:S02]  /*1810*/  FADD R14, R14, R15 ;  /* 0x0000000f0e0e7221 */ /* 0x008fc40000000000 */
[----:B------:R-:W2:Y:S01]  /*1820*/  LDG.E R15, desc[UR6][R10.64+0x7000] ;  /* 0x007000060a0f7981 */ /* 0x000ea2000c1e1900 */
[----:B----4-:R-:W-:-:S03]  /*1830*/  FADD R12, R16, R17 ;  /* 0x00000011100c7221 */ /* 0x010fc60000000000 */
[----:B------:R-:W3:Y:S04]  /*1840*/  LDG.E R17, desc[UR6][R10.64+0x5800] ;  /* 0x005800060a117981 */ /* 0x000ee8000c1e1900 */
[----:B------:R-:W2:Y:S01]  /*1850*/  LDG.E R16, desc[UR6][R10.64+0x6800] ;  /* 0x006800060a107981 */ /* 0x000ea2000c1e1900 */
[----:B------:R-:W-:-:S03]  /*1860*/  FADD R14, R23, R14 ;  /* 0x0000000e170e7221 */ /* 0x000fc60000000000 */
[----:B------:R-:W4:Y:S01]  /*1870*/  LDG.E R23, desc[UR6][R10.64+0x7800] ;  /* 0x007800060a177981 */ /* 0x000f22000c1e1900 */
[----:B-----5:R-:W-:-:S04]  /*1880*/  FADD R19, R19, R20 ;  /* 0x0000001413137221 */ /* 0x020fc80000000000 */
[----:B------:R-:W-:Y:S01]  /*1890*/  FADD R19, R12, R19 ;  /* 0x000000130c137221 */ /* 0x000fe20000000000 */
[----:B0-----:R-:W-:Y:S01]  /*18a0*/  IADD3 R12, PT, PT, -R9, R6, RZ ;  /* 0x00000006090c7210 */ /* 0x001fe20007ffe1ff */
[----:B------:R-:W-:-:S03]  /*18b0*/  FADD R21, R21, R22 ;  /* 0x0000001615157221 */ /* 0x000fc60000000000 */
[----:B------:R-:W-:Y:S01]  /*18c0*/  ISETP.GE.U32.AND P0, PT, R12, R13, PT ;  /* 0x0000000d0c00720c */ /* 0x000fe20003f06070 */
[----:B------:R-:W-:-:S04]  /*18d0*/  FADD R24, R24, R25 ;  /* 0x0000001918187221 */ /* 0x000fc80000000000 */
[----:B------:R-:W-:Y:S01]  /*18e0*/  FADD R21, R21, R24 ;  /* 0x0000001815157221 */ /* 0x000fe20000000000 */
[----:B------:R-:W-:Y:S01]  /*18f0*/  FADD R14, R14, R19 ;  /* 0x000000130e0e7221 */ /* 0x000fe20000000000 */
[----:B---3--:R-:W-:Y:S01]  /*1900*/  FADD R17, R17, R18 ;  /* 0x0000001211117221 */ /* 0x008fe20000000000 */
[----:B--2---:R-:W-:-:S04]  /*1910*/  FADD R16, R16, R15 ;  /* 0x0000000f10107221 */ /* 0x004fc80000000000 */
[----:B------:R-:W-:-:S04]  /*1920*/  FADD R16, R17, R16 ;  /* 0x0000001011107221 */ /* 0x000fc80000000000 */
[----:B------:R-:W-:-:S04]  /*1930*/  FADD R21, R21, R16 ;  /* 0x0000001015157221 */ /* 0x000fc80000000000 */
[----:B------:R-:W-:-:S04]  /*1940*/  FADD R14, R14, R21 ;  /* 0x000000150e0e7221 */ /* 0x000fc80000000000 */
[----:B----4-:R-:W-:Y:S01]  /*1950*/  FADD R23, R23, R14 ;  /* 0x0000000e17177221 */ /* 0x010fe20000000000 */
[----:B------:R-:W-:Y:S06]  /*1960*/  @!P0 BRA `(.L_x_190) ;  /* 0x0000000800d08947 */ /* 0x000fec0003800000 */
[C---:B------:R-:W-:Y:S01]  /*1970*/  IADD3 R9, PT, PT, R13.reuse, R9, RZ ;  /* 0x000000090d097210 */ /* 0x040fe20007ffe0ff */
[----:B------:R-:W-:Y:S01]  /*1980*/  UIADD3 UR4, UPT, UPT, UR4, 0x1, URZ ;  /* 0x0000000104047890 */ /* 0x000fe2000fffe0ff */
[----:B------:R-:W-:Y:S02]  /*1990*/  IADD3 R0, PT, PT, R13, R0, RZ ;  /* 0x000000000d007210 */ /* 0x000fe40007ffe0ff */
[----:B------:R-:W-:Y:S02]  /*19a0*/  ISETP.GT.U32.AND P0, PT, R9, R8, PT ;  /* 0x000000080900720c */ /* 0x000fe40003f04070 */
[C---:B------:R-:W-:Y:S02]  /*19b0*/  IADD3 R2, PT, PT, -R13.reuse, R2, RZ ;  /* 0x000000020d027210 */ /* 0x040fe40007ffe1ff */
[----:B------:R-:W-:-:S09]  /*19c0*/  IADD3 R7, PT, PT, R13, R7, RZ ;  /* 0x000000070d077210 */ /* 0x000fd20007ffe0ff */
[----:B------:R-:W-:Y:S05]  /*19d0*/  @!P0 BRA `(.L_x_192) ;  /* 0xfffffffc004c8947 */ /* 0x000fea000383ffff */
.L_x_191:
[----:B------:R-:W0:Y:S01]  /*19e0*/  S2R R16, SR_TID.X ;  /* 0x0000000000107919 */ /* 0x000e220000002100 */
[----:B------:R-:W-:Y:S01]  /*19f0*/  IADD3 R8, PT, PT, -R9, R6, RZ ;  /* 0x0000000609087210 */ /* 0x000fe20007ffe1ff */
[----:B------:R-:W-:Y:S03]  /*1a00*/  BSSY.RECONVERGENT B1, `(.L_x_190) ;  /* 0x00000aa000017945 */ /* 0x000fe60003800200 */
[----:B0-----:R-:W-:-:S04]  /*1a10*/  ISETP.GE.AND P0, PT, R16, R8, PT ;  /* 0x000000081000720c */ /* 0x001fc80003f06270 */
[----:B------:R-:W-:-:S13]  /*1a20*/  ISETP.GE.U32.OR P0, PT, R9, R6, P0 ;  /* 0x000000060900720c */ /* 0x000fda0000706470 */
[----:B------:R-:W-:Y:S05]  /*1a30*/  @P0 BRA `(.L_x_193) ;  /* 0x0000000800980947 */ /* 0x000fea0003800000 */
[----:B------:R-:W0:Y:S01]  /*1a40*/  LDC R10, c[0x0][0x3ac] ;  /* 0x0000eb00ff0a7b82 */ /* 0x000e220000000800 */
[----:B------:R-:W-:Y:S01]  /*1a50*/  LOP3.LUT R11, RZ, R16, RZ, 0x33, !PT ;  /* 0x00000010ff0b7212 */ /* 0x000fe200078e33ff */
[----:B------:R-:W-:Y:S06]  /*1a60*/  BSSY.RECONVERGENT B2, `(.L_x_194) ;  /* 0x0000056000027945 */ /* 0x000fec0003800200 */
[----:B------:R-:W1:Y:S01]  /*1a70*/  LDC R8, c[0x0][0x3ac] ;  /* 0x0000eb00ff087b82 */ /* 0x000e620000000800 */
[----:B0-----:R-:W-:-:S04]  /*1a80*/  SHF.L.U32 R10, R10, 0xd, RZ ;  /* 0x0000000d0a0a7819 */ /* 0x001fc800000006ff */
[----:B------:R-:W-:-:S04]  /*1a90*/  LEA R10, R3, R10, 0xd ;  /* 0x0000000a030a7211 */ /* 0x000fc800078e68ff */
[----:B------:R-:W-:Y:S01]  /*1aa0*/  IADD3 R6, PT, PT, -R10, R6, R11 ;  /* 0x000000060a067210 */ /* 0x000fe20007ffe10b */
[----:B-1----:R-:W-:-:S04]  /*1ab0*/  IMAD R11, R8, UR4, RZ ;  /* 0x00000004080b7c24 */ /* 0x002fc8000f8e02ff */
[----:B------:R-:W-:-:S05]  /*1ac0*/  IMAD R6, R11, -0x2000, R6 ;  /* 0xffffe0000b067824 */ /* 0x000fca00078e0206 */
[C---:B------:R-:W-:Y:S02]  /*1ad0*/  ISETP.GE.U32.AND P0, PT, R6.reuse, 0x1e00, PT ;  /* 0x00001e000600780c */ /* 0x040fe40003f06070 */
[----:B------:R-:W-:-:S04]  /*1ae0*/  LEA.HI R6, R6, 0x1, RZ, 0x17 ;  /* 0x0000000106067811 */ /* 0x000fc800078fb8ff */
[----:B------:R-:W-:-:S07]  /*1af0*/  LOP3.LUT R8, R6, 0xf, RZ, 0xc0, !PT ;  /* 0x0000000f06087812 */ /* 0x000fce00078ec0ff */
[----:B------:R-:W-:Y:S05]  /*1b00*/  @!P0 BRA `(.L_x_195) ;  /* 0x00000004002c8947 */ /* 0x000fea0003800000 */
[----:B------:R-:W-:Y:S01]  /*1b10*/  LEA.HI R10, R2, 0x1, RZ, 0x17 ;  /* 0x00000001020a7811 */ /* 0x000fe200078fb8ff */
[----:B------:R-:W-:Y:S01]  /*1b20*/  BSSY.RECONVERGENT B3, `(.L_x_196) ;  /* 0x0000048000037945 */ /* 0x000fe20003800200 */
[----:B------:R-:W-:Y:S02]  /*1b30*/  LOP3.LUT R11, R16, 0x1000, RZ, 0xfc, !PT ;  /* 0x00001000100b7812 */ /* 0x000fe400078efcff */
[----:B------:R-:W-:-:S04]  /*1b40*/  LOP3.LUT R10, R10, 0xfffff0, RZ, 0xc0, !PT ;  /* 0x00fffff00a0a7812 */ /* 0x000fc800078ec0ff */
[----:B------:R-:W-:-:S07]  /*1b50*/  IADD3 R13, PT, PT, -R10, RZ, RZ ;  /* 0x000000ff0a0d7210 */ /* 0x000fce0007ffe1ff */
.L_x_197:
[C---:B------:R-:W-:Y:S02]  /*1b60*/  IADD3 R15, PT, PT, R7.reuse, -0x1000, RZ ;  /* 0xfffff000070f7810 */ /* 0x040fe40007ffe0ff */
[----:B------:R-:W-:-:S03]  /*1b70*/  IADD3 R25, PT, PT, R7, -0xe00, RZ ;  /* 0xfffff20007197810 */ /* 0x000fc60007ffe0ff */
[----:B------:R-:W-:Y:S01]  /*1b80*/  IMAD.WIDE.U32 R14, R15, 0x4, R4 ;  /* 0x000000040f0e7825 */ /* 0x000fe200078e0004 */
[----:B------:R-:W-:-:S04]  /*1b90*/  IADD3 R21, PT, PT, R7, -0xc00, RZ ;  /* 0xfffff40007157810 */ /* 0x000fc80007ffe0ff */
[----:B------:R0:W2:Y:S01]  /*1ba0*/  LDG.E R22, desc[UR6][R14.64] ;  /* 0x000000060e167981 */ /* 0x0000a2000c1e1900 */
[----:B------:R-:W-:-:S04]  /*1bb0*/  IMAD.WIDE.U32 R24, R25, 0x4, R4 ;  /* 0x0000000419187825 */ /* 0x000fc800078e0004 */
[--C-:B------:R-:W-:Y:S01]  /*1bc0*/  IMAD.WIDE.U32 R20, R21, 0x4, R4.reuse ;  /* 0x0000000415147825 */ /* 0x100fe200078e0004 */
[----:B------:R-:W3:Y:S04]  /*1bd0*/  LDG.E R16, desc[UR6][R24.64] ;  /* 0x0000000618107981 */ /* 0x000ee8000c1e1900 */
[----:B------:R1:W4:Y:S01]  /*1be0*/  LDG.E R17, desc[UR6][R20.64] ;  /* 0x0000000614117981 */ /* 0x000322000c1e1900 */
[C---:B------:R-:W-:Y:S02]  /*1bf0*/  IADD3 R19, PT, PT, R7.reuse, -0xa00, RZ ;  /* 0xfffff60007137810 */ /* 0x040fe40007ffe0ff */
[C---:B------:R-:W-:Y:S02]  /*1c00*/  IADD3 R29, PT, PT, R7.reuse, -0x800, RZ ;  /* 0xfffff800071d7810 */ /* 0x040fe40007ffe0ff */
[----:B------:R-:W-:Y:S01]  /*1c10*/  IADD3 R27, PT, PT, R7, -0x600, RZ ;  /* 0xfffffa00071b7810 */ /* 0x000fe20007ffe0ff */
[----:B------:R-:W-:Y:S01]  /*1c20*/  IMAD.WIDE.U32 R18, R19, 0x4, R4 ;  /* 0x0000000413127825 */ /* 0x000fe200078e0004 */
[----:B------:R-:W-:-:S03]  /*1c30*/  IADD3 R12, PT, PT, R7, -0x400, RZ ;  /* 0xfffffc00070c7810 */ /* 0x000fc60007ffe0ff */
[--C-:B------:R-:W-:Y:S01]  /*1c40*/  IMAD.WIDE.U32 R28, R29, 0x4, R4.reuse ;  /* 0x000000041d1c7825 */ /* 0x100fe200078e0004 */
[----:B------:R-:W5:Y:S03]  /*1c50*/  LDG.E R10, desc[UR6][R18.64] ;  /* 0x00000006120a7981 */ /* 0x000f66000c1e1900 */
[----:B0-----:R-:W-:Y:S01]  /*1c60*/  IMAD.WIDE.U32 R14, R27, 0x4, R4 ;  /* 0x000000041b0e7825 */ /* 0x001fe200078e0004 */
[----:B------:R-:W-:-:S03]  /*1c70*/  IADD3 R27, PT, PT, R7, -0x200, RZ ;  /* 0xfffffe00071b7810 */ /* 0x000fc60007ffe0ff */
[--C-:B-1----:R-:W-:Y:S02]  /*1c80*/  IMAD.WIDE.U32 R20, R12, 0x4, R4.reuse ;  /* 0x000000040c147825 */ /* 0x102fe400078e0004 */
[----:B------:R0:W5:Y:S04]  /*1c90*/  LDG.E R12, desc[UR6][R14.64] ;  /* 0x000000060e0c7981 */ /* 0x000168000c1e1900 */
[----:B------:R1:W5:Y:S01]  /*1ca0*/  LDG.E R18, desc[UR6][R28.64] ;  /* 0x000000061c127981 */ /* 0x000362000c1e1900 */
[----:B------:R-:W-:-:S04]  /*1cb0*/  IMAD.WIDE.U32 R24, R7, 0x4, R4 ;  /* 0x0000000407187825 */ /* 0x000fc800078e0004 */
[----:B0-----:R-:W-:Y:S01]  /*1cc0*/  IMAD.WIDE.U32 R14, R27, 0x4, R4 ;  /* 0x000000041b0e7825 */ /* 0x001fe200078e0004 */
[----:B------:R-:W5:Y:S04]  /*1cd0*/  LDG.E R19, desc[UR6][R24.64] ;  /* 0x0000000618137981 */ /* 0x000f68000c1e1900 */
[----:B------:R0:W5:Y:S01]  /*1ce0*/  LDG.E R27, desc[UR6][R20.64] ;  /* 0x00000006141b7981 */ /* 0x000162000c1e1900 */
[----:B-1----:R-:W-:-:S03]  /*1cf0*/  IADD3 R29, PT, PT, R7, 0x200, RZ ;  /* 0x00000200071d7810 */ /* 0x002fc60007ffe0ff */
[----:B------:R1:W5:Y:S01]  /*1d00*/  LDG.E R26, desc[UR6][R14.64] ;  /* 0x000000060e1a7981 */ /* 0x000362000c1e1900 */
[----:B0-----:R-:W-:Y:S01]  /*1d10*/  IADD3 R21, PT, PT, R7, 0x400, RZ ;  /* 0x0000040007157810 */ /* 0x001fe20007ffe0ff */
[----:B------:R-:W-:Y:S01]  /*1d20*/  IMAD.WIDE.U32 R28, R29, 0x4, R4 ;  /* 0x000000041d1c7825 */ /* 0x000fe200078e0004 */
[----:B-1----:R-:W-:-:S05]  /*1d30*/  IADD3 R15, PT, PT, R7, 0x800, RZ ;  /* 0x00000800070f7810 */ /* 0x002fca0007ffe0ff */
[----:B------:R-:W5:Y:S01]  /*1d40*/  LDG.E R28, desc[UR6][R28.64] ;  /* 0x000000061c1c7981 */ /* 0x000f62000c1e1900 */
[----:B------:R-:W-:-:S06]  /*1d50*/  IMAD.WIDE.U32 R14, R15, 0x4, R4 ;  /* 0x000000040f0e7825 */ /* 0x000fcc00078e0004 */
[----:B------:R-:W5:Y:S01]  /*1d60*/  LDG.E R14, desc[UR6][R14.64] ;  /* 0x000000060e0e7981 */ /* 0x000f62000c1e1900 */
[----:B--2---:R-:W-:Y:S01]  /*1d70*/  FADD R25, R22, R23 ;  /* 0x0000001716197221 */ /* 0x004fe20000000000 */
[----:B------:R-:W-:Y:S01]  /*1d80*/  IMAD.WIDE.U32 R22, R21, 0x4, R4 ;  /* 0x0000000415167825 */ /* 0x000fe200078e0004 */
[----:B------:R-:W-:-:S03]  /*1d90*/  IADD3 R21, PT, PT, R7, 0x600, RZ ;  /* 0x0000060007157810 */ /* 0x000fc60007ffe0ff */
[----:B---3--:R-:W-:Y:S02]  /*1da0*/  FADD R16, R25, R16 ;  /* 0x0000001019107221 */ /* 0x008fe40000000000 */
[----:B------:R-:W-:Y:S01]  /*1db0*/  IMAD.WIDE.U32 R20, R21, 0x4, R4 ;  /* 0x0000000415147825 */ /* 0x000fe200078e0004 */
[----:B------:R-:W-:Y:S01]  /*1dc0*/  IADD3 R25, PT, PT, R7, 0xa00, RZ ;  /* 0x00000a0007197810 */ /* 0x000fe20007ffe0ff */
[----:B------:R-:W2:Y:S04]  /*1dd0*/  LDG.E R29, desc[UR6][R22.64] ;  /* 0x00000006161d7981 */ /* 0x000ea8000c1e1900 */
[----:B------:R4:W3:Y:S02]  /*1de0*/  LDG.E R20, desc[UR6][R20.64] ;  /* 0x0000000614147981 */ /* 0x0008e4000c1e1900 */
[----:B----4-:R-:W-:Y:S01]  /*1df0*/  FADD R21, R16, R17 ;  /* 0x0000001110157221 */ /* 0x010fe20000000000 */
[----:B------:R-:W-:Y:S01]  /*1e00*/  IMAD.WIDE.U32 R16, R25, 0x4, R4 ;  /* 0x0000000419107825 */ /* 0x000fe200078e0004 */
[----:B------:R-:W-:-:S05]  /*1e10*/  IADD3 R25, PT, PT, R7, 0xc00, RZ ;  /* 0x00000c0007197810 */ /* 0x000fca0007ffe0ff */
[--C-:B------:R-:W-:Y:S01]  /*1e20*/  IMAD.WIDE.U32 R22, R25, 0x4, R4.reuse ;  /* 0x0000000419167825 */ /* 0x100fe200078e0004 */
[----:B------:R-:W-:Y:S01]  /*1e30*/  IADD3 R25, PT, PT, R7, 0xe00, RZ ;  /* 0x00000e0007197810 */ /* 0x000fe20007ffe0ff */
[----:B------:R-:W4:Y:S04]  /*1e40*/  LDG.E R16, desc[UR6][R16.64] ;  /* 0x0000000610107981 */ /* 0x000f28000c1e1900 */
[----:B------:R-:W-:Y:S01]  /*1e50*/  IMAD.WIDE.U32 R24, R25, 0x4, R4 ;  /* 0x0000000419187825 */ /* 0x000fe200078e0004 */
[----:B------:R-:W4:Y:S05]  /*1e60*/  LDG.E R22, desc[UR6][R22.64] ;  /* 0x0000000616167981 */ /* 0x000f2a000c1e1900 */
[----:B------:R-:W4:Y:S01]  /*1e70*/  LDG.E R24, desc[UR6][R24.64] ;  /* 0x0000000618187981 */ /* 0x000f22000c1e1900 */
[----:B-----5:R-:W-:-:S04]  /*1e80*/  FADD R21, R21, R10 ;  /* 0x0000000a15157221 */ /* 0x020fc80000000000 */
[----:B------:R-:W-:-:S04]  /*1e90*/  FADD R21, R21, R18 ;  /* 0x0000001215157221 */ /* 0x000fc80000000000 */
[----:B------:R-:W-:-:S04]  /*1ea0*/  FADD R12, R21, R12 ;  /* 0x0000000c150c7221 */ /* 0x000fc80000000000 */
[----:B------:R-:W-:-:S04]  /*1eb0*/  FADD R27, R12, R27 ;  /* 0x0000001b0c1b7221 */ /* 0x000fc80000000000 */
[----:B------:R-:W-:-:S04]  /*1ec0*/  FADD R26, R27, R26 ;  /* 0x0000001a1b1a7221 */ /* 0x000fc80000000000 */
[----:B------:R-:W-:-:S04]  /*1ed0*/  FADD R19, R26, R19 ;  /* 0x000000131a137221 */ /* 0x000fc80000000000 */
[----:B------:R-:W-:Y:S01]  /*1ee0*/  FADD R28, R19, R28 ;  /* 0x0000001c131c7221 */ /* 0x000fe20000000000 */
[----:B------:R-:W-:-:S04]  /*1ef0*/  IADD3 R13, PT, PT, R13, 0x10, RZ ;  /* 0x000000100d0d7810 */ /* 0x000fc80007ffe0ff */
[----:B------:R-:W-:Y:S02]  /*1f00*/  ISETP.NE.AND P0, PT, R13, RZ, PT ;  /* 0x000000ff0d00720c */ /* 0x000fe40003f05270 */
[----:B------:R-:W-:Y:S02]  /*1f10*/  IADD3 R11, PT, PT, R11, 0x2000, RZ ;  /* 0x000020000b0b7810 */ /* 0x000fe40007ffe0ff */
[----:B------:R-:W-:Y:S01]  /*1f20*/  IADD3 R7, PT, PT, R7, 0x2000, RZ ;  /* 0x0000200007077810 */ /* 0x000fe20007ffe0ff */
[----:B--2---:R-:W-:-:S04]  /*1f30*/  FADD R29, R28, R29 ;  /* 0x0000001d1c1d7221 */ /* 0x004fc80000000000 */
[----:B---3--:R-:W-:-:S04]  /*1f40*/  FADD R29, R29, R20 ;  /* 0x000000141d1d7221 */ /* 0x008fc80000000000 */
[----:B------:R-:W-:-:S04]  /*1f50*/  FADD R29, R29, R14 ;  /* 0x0000000e1d1d7221 */ /* 0x000fc80000000000 */
[----:B----4-:R-:W-:-:S04]  /*1f60*/  FADD R29, R29, R16 ;  /* 0x000000101d1d7221 */ /* 0x010fc80000000000 */
[----:B------:R-:W-:-:S04]  /*1f70*/  FADD R29, R29, R22 ;  /* 0x000000161d1d7221 */ /* 0x000fc80000000000 */
[----:B------:R-:W-:Y:S01]  /*1f80*/  FADD R23, R29, R24 ;  /* 0x000000181d177221 */ /* 0x000fe20000000000 */
[----:B------:R-:W-:Y:S06]  /*1f90*/  @P0 BRA `(.L_x_197) ;  /* 0xfffffff800f00947 */ /* 0x000fec000383ffff */
[----:B------:R-:W-:Y:S05]  /*1fa0*/  BSYNC.RECONVERGENT B3 ;  /* 0x0000000000037941 */ /* 0x000fea0003800200 */
.L_x_196:
[----:B------:R-:W-:-:S07]  /*1fb0*/  IADD3 R16, PT, PT, R11, -0x1000, RZ ;  /* 0xfffff0000b107810 */ /* 0x000fce0007ffe0ff */
.L_x_195:
[----:B------:R-:W-:Y:S05]  /*1fc0*/  BSYNC.RECONVERGENT B2 ;  /* 0x0000000000027941 */ /* 0x000fea0003800200 */
.L_x_194:
[----:B------:R-:W-:-:S13]  /*1fd0*/  ISETP.NE.AND P0, PT, R8, RZ, PT ;  /* 0x000000ff0800720c */ /* 0x000fda0003f05270 */
[----:B------:R-:W-:Y:S05]  /*1fe0*/  @!P0 BRA `(.L_x_193) ;  /* 0x00000004002c8947 */ /* 0x000fea0003800000 */
[----:B------:R-:W-:Y:S01]  /*1ff0*/  ISETP.GE.U32.AND P0, PT, R8, 0x8, PT ;  /* 0x000000080800780c */ /* 0x000fe20003f06070 */
[----:B------:R-:W-:Y:S01]  /*2000*/  BSSY.RECONVERGENT B2, `(.L_x_198) ;  /* 0x0000025000027945 */ /* 0x000fe20003800200 */
[----:B------:R-:W-:-:S04]  /*2010*/  LOP3.LUT R22, R6, 0x7, RZ, 0xc0, !PT ;  /* 0x0000000706167812 */ /* 0x000fc800078ec0ff */
[----:B------:R-:W-:-:S07]  /*2020*/  ISETP.NE.AND P1, PT, R22, RZ, PT ;  /* 0x000000ff1600720c */ /* 0x000fce0003f25270 */
[----:B------:R-:W-:Y:S06]  /*2030*/  @!P0 BRA `(.L_x_199) ;  /* 0x0000000000848947 */ /* 0x000fec0003800000 */
[----:B------:R-:W-:-:S04]  /*2040*/  IADD3 R7, PT, PT, R16, R9, RZ ;  /* 0x0000000910077210 */ /* 0x000fc80007ffe0ff */
[C---:B------:R-:W-:Y:S01]  /*2050*/  IADD3 R21, PT, PT, R7.reuse, 0x200, RZ ;  /* 0x0000020007157810 */ /* 0x040fe20007ffe0ff */
[C---:B------:R-:W-:Y:S01]  /*2060*/  IMAD.WIDE.U32 R14, R7.reuse, 0x4, R4 ;  /* 0x00000004070e7825 */ /* 0x040fe200078e0004 */
[----:B------:R-:W-:-:S03]  /*2070*/  IADD3 R19, PT, PT, R7, 0x400, RZ ;  /* 0x0000040007137810 */ /* 0x000fc60007ffe0ff */
[--C-:B------:R-:W-:Y:S01]  /*2080*/  IMAD.WIDE.U32 R20, R21, 0x4, R4.reuse ;  /* 0x0000000415147825 */ /* 0x100fe200078e0004 */
[----:B------:R0:W2:Y:S01]  /*2090*/  LDG.E R8, desc[UR6][R14.64] ;  /* 0x000000060e087981 */ /* 0x0000a2000c1e1900 */
[----:B------:R-:W-:Y:S02]  /*20a0*/  IADD3 R11, PT, PT, R7, 0x600, RZ ;  /* 0x00000600070b7810 */ /* 0x000fe40007ffe0ff */
[--C-:B------:R-:W-:Y:S01]  /*20b0*/  IMAD.WIDE.U32 R18, R19, 0x4, R4.reuse ;  /* 0x0000000413127825 */ /* 0x100fe200078e0004 */
[----:B------:R1:W3:Y:S01]  /*20c0*/  LDG.E R17, desc[UR6][R20.64] ;  /* 0x0000000614117981 */ /* 0x0002e2000c1e1900 */
[----:B------:R-:W-:Y:S02]  /*20d0*/  IADD3 R13, PT, PT, R7, 0x800, RZ ;  /* 0x00000800070d7810 */ /* 0x000fe40007ffe0ff */
[--C-:B------:R-:W-:Y:S01]  /*20e0*/  IMAD.WIDE.U32 R10, R11, 0x4, R4.reuse ;  /* 0x000000040b0a7825 */ /* 0x100fe200078e0004 */
[----:B------:R-:W-:Y:S01]  /*20f0*/  IADD3 R25, PT, PT, R7, 0xa00, RZ ;  /* 0x00000a0007197810 */ /* 0x000fe20007ffe0ff */
[----:B------:R-:W4:Y:S02]  /*2100*/  LDG.E R18, desc[UR6][R18.64] ;  /* 0x0000000612127981 */ /* 0x000f24000c1e1900 */
[--C-:B------:R-:W-:Y:S01]  /*2110*/  IMAD.WIDE.U32 R12, R13, 0x4, R4.reuse ;  /* 0x000000040d0c7825 */ /* 0x100fe200078e0004 */
[----:B------:R-:W-:Y:S01]  /*2120*/  IADD3 R27, PT, PT, R7, 0xc00, RZ ;  /* 0x00000c00071b7810 */ /* 0x000fe20007ffe0ff */
[----:B------:R-:W5:Y:S02]  /*2130*/  LDG.E R10, desc[UR6][R10.64] ;  /* 0x000000060a0a7981 */ /* 0x000f64000c1e1900 */
[--C-:B0-----:R-:W-:Y:S01]  /*2140*/  IMAD.WIDE.U32 R14, R25, 0x4, R4.reuse ;  /* 0x00000004190e7825 */ /* 0x101fe200078e0004 */
[----:B------:R-:W-:Y:S01]  /*2150*/  IADD3 R25, PT, PT, R7, 0xe00, RZ ;  /* 0x00000e0007197810 */ /* 0x000fe20007ffe0ff */
[----:B------:R-:W5:Y:S02]  /*2160*/  LDG.E R12, desc[UR6][R12.64] ;  /* 0x000000060c0c7981 */ /* 0x000f64000c1e1900 */
[----:B-1----:R-:W-:-:S02]  /*2170*/  IMAD.WIDE.U32 R20, R27, 0x4, R4 ;  /* 0x000000041b147825 */ /* 0x002fc400078e0004 */
[----:B------:R-:W5:Y:S02]  /*2180*/  LDG.E R15, desc[UR6][R14.64] ;  /* 0x000000060e0f7981 */ /* 0x000f64000c1e1900 */
[----:B------:R-:W-:Y:S02]  /*2190*/  IMAD.WIDE.U32 R24, R25, 0x4, R4 ;  /* 0x0000000419187825 */ /* 0x000fe400078e0004 */
        /* <DEDUP_REMOVED lines=11> */
.L_x_199:
[----:B------:R-:W-:Y:S05]  /*2250*/  BSYNC.RECONVERGENT B2 ;  /* 0x0000000000027941 */ /* 0x000fea0003800200 */
.L_x_198:
[----:B------:R-:W-:Y:S05]  /*2260*/  @!P1 BRA `(.L_x_193) ;  /* 0x00000000008c9947 */ /* 0x000fea0003800000 */
[----:B------:R-:W-:Y:S01]  /*2270*/  ISETP.GE.U32.AND P0, PT, R22, 0x4, PT ;  /* 0x000000041600780c */ /* 0x000fe20003f06070 */
[----:B------:R-:W-:Y:S01]  /*2280*/  BSSY.RECONVERGENT B2, `(.L_x_200) ;  /* 0x0000014000027945 */ /* 0x000fe20003800200 */
[----:B------:R-:W-:-:S11]  /*2290*/  LOP3.LUT P1, RZ, R6, 0x3, RZ, 0xc0, !PT ;  /* 0x0000000306ff7812 */ /* 0x000fd6000782c0ff */
[----:B------:R-:W-:Y:S05]  /*22a0*/  @!P0 BRA `(.L_x_201) ;  /* 0x0000000000448947 */ /* 0x000fea0003800000 */
[----:B------:R-:W-:-:S04]  /*22b0*/  IADD3 R11, PT, PT, R16, R9, RZ ;  /* 0x00000009100b7210 */ /* 0x000fc80007ffe0ff */
[C---:B------:R-:W-:Y:S01]  /*22c0*/  IADD3 R9, PT, PT, R11.reuse, 0x200, RZ ;  /* 0x000002000b097810 */ /* 0x040fe20007ffe0ff */
[C---:B------:R-:W-:Y:S01]  /*22d0*/  IMAD.WIDE.U32 R6, R11.reuse, 0x4, R4 ;  /* 0x000000040b067825 */ /* 0x040fe200078e0004 */
[----:B------:R-:W-:-:S03]  /*22e0*/  IADD3 R13, PT, PT, R11, 0x400, RZ ;  /* 0x000004000b0d7810 */ /* 0x000fc60007ffe0ff */
[--C-:B------:R-:W-:Y:S01]  /*22f0*/  IMAD.WIDE.U32 R8, R9, 0x4, R4.reuse ;  /* 0x0000000409087825 */ /* 0x100fe200078e0004 */
[----:B------:R-:W-:Y:S01]  /*2300*/  IADD3 R15, PT, PT, R11, 0x600, RZ ;  /* 0x000006000b0f7810 */ /* 0x000fe20007ffe0ff */
[----:B------:R-:W2:Y:S02]  /*2310*/  LDG.E R6, desc[UR6][R6.64] ;  /* 0x0000000606067981 */ /* 0x000ea4000c1e1900 */
[--C-:B------:R-:W-:Y:S02]  /*2320*/  IMAD.WIDE.U32 R10, R13, 0x4, R4.reuse ;  /* 0x000000040d0a7825 */ /* 0x100fe400078e0004 */
[----:B------:R-:W3:Y:S02]  /*2330*/  LDG.E R8, desc[UR6][R8.64] ;  /* 0x0000000608087981 */ /* 0x000ee4000c1e1900 */
[----:B------:R-:W-:Y:S02]  /*2340*/  IMAD.WIDE.U32 R12, R15, 0x4, R4 ;  /* 0x000000040f0c7825 */ /* 0x000fe400078e0004 */
[----:B------:R-:W4:Y:S04]  /*2350*/  LDG.E R10, desc[UR6][R10.64] ;  /* 0x000000060a0a7981 */ /* 0x000f28000c1e1900 */
[----:B------:R-:W5:Y:S01]  /*2360*/  LDG.E R12, desc[UR6][R12.64] ;  /* 0x000000060c0c7981 */ /* 0x000f62000c1e1900 */
[----:B------:R-:W-:Y:S01]  /*2370*/  IADD3 R16, PT, PT, R16, 0x800, RZ ;  /* 0x0000080010107810 */ /* 0x000fe20007ffe0ff */
[----:B--2---:R-:W-:-:S04]  /*2380*/  FADD R23, R23, R6 ;  /* 0x0000000617177221 */ /* 0x004fc80000000000 */
[----:B---3--:R-:W-:-:S04]  /*2390*/  FADD R23, R23, R8 ;  /* 0x0000000817177221 */ /* 0x008fc80000000000 */
[----:B----4-:R-:W-:-:S04]  /*23a0*/  FADD R23, R23, R10 ;  /* 0x0000000a17177221 */ /* 0x010fc80000000000 */
[----:B-----5:R-:W-:-:S07]  /*23b0*/  FADD R23, R23, R12 ;  /* 0x0000000c17177221 */ /* 0x020fce0000000000 */
.L_x_201:
[----:B------:R-:W-:Y:S05]  /*23c0*/  BSYNC.RECONVERGENT B2 ;  /* 0x0000000000027941 */ /* 0x000fea0003800200 */
.L_x_200:
[----:B------:R-:W-:Y:S05]  /*23d0*/  @!P1 BRA `(.L_x_193) ;  /* 0x0000000000309947 */ /* 0x000fea0003800000 */
[----:B------:R-:W-:Y:S02]  /*23e0*/  LOP3.LUT R2, R2, 0xffff, RZ, 0xc0, !PT ;  /* 0x0000ffff02027812 */ /* 0x000fe400078ec0ff */
[----:B------:R-:W-:Y:S02]  /*23f0*/  IADD3 R9, PT, PT, R16, R0, RZ ;  /* 0x0000000010097210 */ /* 0x000fe40007ffe0ff */
[----:B------:R-:W-:-:S04]  /*2400*/  LEA.HI R2, R2, 0x1, RZ, 0x17 ;  /* 0x0000000102027811 */ /* 0x000fc800078fb8ff */
[----:B------:R-:W-:-:S04]  /*2410*/  LOP3.LUT R2, R2, 0x3, RZ, 0xc0, !PT ;  /* 0x0000000302027812 */ /* 0x000fc800078ec0ff */
[----:B------:R-:W-:-:S07]  /*2420*/  IADD3 R2, PT, PT, -R2, RZ, RZ ;  /* 0x000000ff02027210 */ /* 0x000fce0007ffe1ff */
.L_x_202:
[----:B------:R-:W-:-:S06]  /*2430*/  IMAD.WIDE.U32 R6, R9, 0x4, R4 ;  /* 0x0000000409067825 */ /* 0x000fcc00078e0004 */
[----:B------:R-:W2:Y:S01]  /*2440*/  LDG.E R6, desc[UR6][R6.64] ;  /* 0x0000000606067981 */ /* 0x000ea2000c1e1900 */
[----:B------:R-:W-:Y:S02]  /*2450*/  IADD3 R2, PT, PT, R2, 0x1, RZ ;  /* 0x0000000102027810 */ /* 0x000fe40007ffe0ff */
[----:B------:R-:W-:Y:S02]  /*2460*/  IADD3 R9, PT, PT, R9, 0x200, RZ ;  /* 0x0000020009097810 */ /* 0x000fe40007ffe0ff */
[----:B------:R-:W-:Y:S01]  /*2470*/  ISETP.NE.AND P0, PT, R2, RZ, PT ;  /* 0x000000ff0200720c */ /* 0x000fe20003f05270 */
[----:B--2---:R-:W-:-:S12]  /*2480*/  FADD R23, R6, R23 ;  /* 0x0000001706177221 */ /* 0x004fd80000000000 */
[----:B------:R-:W-:Y:S05]  /*2490*/  @P0 BRA `(.L_x_202) ;  /* 0xfffffffc00e40947 */ /* 0x000fea000383ffff */
.L_x_193:
[----:B------:R-:W-:Y:S05]  /*24a0*/  BSYNC.RECONVERGENT B1 ;  /* 0x0000000000017941 */ /* 0x000fea0003800200 */
.L_x_190:
        /* <DEDUP_REMOVED lines=33> */
[----:B------:R-:W1:Y:S04]  /*26c0*/  LDS.128 R8, [UR4+0x20] ;  /* 0x00002004ff087984 */ /* 0x000e680008000c00 */
[----:B--2---:R-:W2:Y:S04]  /*26d0*/  LDS.128 R4, [UR4+0x30] ;  /* 0x00003004ff047984 */ /* 0x004ea80008000c00 */
        /* <DEDUP_REMOVED lines=16> */
.L_x_189:
[----:B------:R-:W-:Y:S05]  /*27e0*/  BSYNC.RECONVERGENT B0 ;  /* 0x0000000000007941 */ /* 0x000fea0003800200 */
.L_x_173:
[----:B------:R-:W-:Y:S05]  /*27f0*/  @P0 EXIT ;  /* 0x000000000000094d */ /* 0x000fea0003800000 */
[----:B012---:R-:W0:Y:S02]  /*2800*/  LDC.64 R4, c[0x0][0x388] ;  /* 0x0000e200ff047b82 */ /* 0x007e240000000a00 */
[----:B0-----:R-:W-:-:S05]  /*2810*/  IMAD.WIDE.U32 R2, R3, 0x4, R4 ;  /* 0x0000000403027825 */ /* 0x001fca00078e0004 */
[----:B------:R-:W-:Y:S01]  /*2820*/  STG.E desc[UR6][R2.64], R20 ;  /* 0x0000001402007986 */ /* 0x000fe2000c101906 */
[----:B------:R-:W-:Y:S05]  /*2830*/  EXIT ;  /* 0x000000000000794d */ /* 0x000fea0003800000 */
.L_x_203:
        /* <DEDUP_REMOVED lines=12> */
.L_x_241:


//--------------------- .text._ZN3cub18CUB_300001_SM_10006detail6reduce28DeviceReduceSingleTileKernelINS2_10policy_hubIfjN4cuda3std3__44plusIfEEE10Policy1000EN6thrust24THRUST_300001_SM_1000_NS10device_ptrIfEEPfjS9_ffNS7_10__identityEEEvT0_T1_T2_T3_T4_T6_ --------------------------
	.section	.text._ZN3cub18CUB_300001_SM_10006detail6reduce28DeviceReduceSingleTileKernelINS2_10policy_hubIfjN4cuda3std3__44plusIfEEE10Policy1000EN6thrust24THRUST_300001_SM_1000_NS10device_ptrIfEEPfjS9_ffNS7_10__identityEEEvT0_T1_T2_T3_T4_T6_,"ax",@progbits
	.align	128
        .global         _ZN3cub18CUB_300001_SM_10006detail6reduce28DeviceReduceSingleTileKernelINS2_10policy_hubIfjN4cuda3std3__44plusIfEEE10Policy1000EN6thrust24THRUST_300001_SM_1000_NS10device_ptrIfEEPfjS9_ffNS7_10__identityEEEvT0_T1_T2_T3_T4_T6_
        .type           _ZN3cub18CUB_300001_SM_10006detail6reduce28DeviceReduceSingleTileKernelINS2_10policy_hubIfjN4cuda3std3__44plusIfEEE10Policy1000EN6thrust24THRUST_300001_SM_1000_NS10device_ptrIfEEPfjS9_ffNS7_10__identityEEEvT0_T1_T2_T3_T4_T6_,@function
        .size           _ZN3cub18CUB_300001_SM_10006detail6reduce28DeviceReduceSingleTileKernelINS2_10policy_hubIfjN4cuda3std3__44plusIfEEE10Policy1000EN6thrust24THRUST_300001_SM_1000_NS10device_ptrIfEEPfjS9_ffNS7_10__identityEEEvT0_T1_T2_T3_T4_T6_,(.L_x_242 - _ZN3cub18CUB_300001_SM_10006detail6reduce28DeviceReduceSingleTileKernelINS2_10policy_hubIfjN4cuda3std3__44plusIfEEE10Policy1000EN6thrust24THRUST_300001_SM_1000_NS10device_ptrIfEEPfjS9_ffNS7_10__identityEEEvT0_T1_T2_T3_T4_T6_)
        .other          _ZN3cub18CUB_300001_SM_10006detail6reduce28DeviceReduceSingleTileKernelINS2_10policy_hubIfjN4cuda3std3__44plusIfEEE10Policy1000EN6thrust24THRUST_300001_SM_1000_NS10device_ptrIfEEPfjS9_ffNS7_10__identityEEEvT0_T1_T2_T3_T4_T6_,@"STO_CUDA_ENTRY STV_DEFAULT"
_ZN3cub18CUB_300001_SM_10006detail6reduce28DeviceReduceSingleTileKernelINS2_10policy_hubIfjN4cuda3std3__44plusIfEEE10Policy1000EN6thrust24THRUST_300001_SM_1000_NS10device_ptrIfEEPfjS9_ffNS7_10__identityEEEvT0_T1_T2_T3_T4_T6_:
.text._ZN3cub18CUB_300001_SM_10006detail6reduce28DeviceReduceSingleTileKernelINS2_10policy_hubIfjN4cuda3std3__44plusIfEEE10Policy1000EN6thrust24THRUST_300001_SM_1000_NS10device_ptrIfEEPfjS9_ffNS7_10__identityEEEvT0_T1_T2_T3_T4_T6_:
        /* <DEDUP_REMOVED lines=13> */
.L_x_204:
[----:B------:R-:W-:Y:S01]  /*00d0*/  ISETP.GT.U32.AND P0, PT, R4, 0x1fff, PT ;  /* 0x00001fff0400780c */ /* 0x000fe20003f04070 */
[----:B------:R-:W-:-:S12]  /*00e0*/  BSSY.RECONVERGENT B0, `(.L_x_205) ;  /* 0x000022c000007945 */ /* 0x000fd80003800200 */
[----:B------:R-:W-:Y:S05]  /*00f0*/  @P0 BRA `(.L_x_206) ;  /* 0x0000001000000947 */ /* 0x000fea0003800000 */
[----:B------:R-:W0:Y:S01]  /*0100*/  S2R R5, SR_TID.X ;  /* 0x0000000000057919 */ /* 0x000e220000002100 */
[----:B------:R-:W-:Y:S01]  /*0110*/  BSSY.RECONVERGENT B1, `(.L_x_207) ;  /* 0x0000009000017945 */ /* 0x000fe20003800200 */
[----:B------:R-:W-:Y:S01]  /*0120*/  HFMA2 R0, -RZ, RZ, 0, 0 ;  /* 0x00000000ff007431 */ /* 0x000fe200000001ff */
[----:B0-----:R-:W-:Y:S02]  /*0130*/  ISETP.GE.U32.AND P0, PT, R5, R4, PT ;  /* 0x000000040500720c */ /* 0x001fe40003f06070 */
[----:B------:R-:W-:-:S11]  /*0140*/  MOV R7, R5 ;  /* 0x0000000500077202 */ /* 0x000fd60000000f00 */
[----:B------:R-:W-:Y:S05]  /*0150*/  @P0 BRA `(.L_x_208) ;  /* 0x0000000000100947 */ /* 0x000fea0003800000 */
[----:B------:R-:W0:Y:S02]  /*0160*/  LDC.64 R2, c[0x0][0x380] ;  /* 0x0000e000ff027b82 */ /* 0x000e240000000a00 */
[----:B0-----:R-:W-:-:S05]  /*0170*/  IMAD.WIDE.U32 R2, R5, 0x4, R2 ;  /* 0x0000000405027825 */ /* 0x001fca00078e0002 */
[----:B------:R0:W5:Y:S01]  /*0180*/  LDG.E R0, desc[UR6][R2.64] ;  /* 0x0000000602007981 */ /* 0x000162000c1e1900 */
[----:B------:R-:W-:-:S07]  /*0190*/  IADD3 R7, PT, PT, R5, 0x200, RZ ;  /* 0x0000020005077810 */ /* 0x000fce0007ffe0ff */
.L_x_208:
[----:B------:R-:W-:Y:S05]  /*01a0*/  BSYNC.RECONVERGENT B1 ;  /* 0x0000000000017941 */ /* 0x000fea0003800200 */
.L_x_207:
[----:B------:R-:W-:Y:S01]  /*01b0*/  ISETP.GE.U32.AND P0, PT, R7, R4, PT ;  /* 0x000000040700720c */ /* 0x000fe20003f06070 */
[----:B------:R-:W-:-:S12]  /*01c0*/  BSSY.RECONVERGENT B1, `(.L_x_209) ;  /* 0x0000070000017945 */ /* 0x000fd80003800200 */
[----:B------:R-:W-:Y:S05]  /*01d0*/  @P0 BRA `(.L_x_210) ;  /* 0x0000000400b80947 */ /* 0x000fea0003800000 */
[----:B0-----:R-:W-:Y:S01]  /*01e0*/  LOP3.LUT R3, RZ, R7, RZ, 0x33, !PT ;  /* 0x00000007ff037212 */ /* 0x001fe200078e33ff */
[----:B------:R-:W-:Y:S03]  /*01f0*/  BSSY.RECONVERGENT B2, `(.L_x_211) ;  /* 0x0000033000027945 */ /* 0x000fe60003800200 */
[----:B------:R-:W-:-:S04]  /*0200*/  IADD3 R3, PT, PT, R3, R4, RZ ;  /* 0x0000000403037210 */ /* 0x000fc80007ffe0ff */
        /* <DEDUP_REMOVED lines=9> */
[----:B------:R-:W-:-:S04]  /*02a0*/  IADD3 R2, P0, PT, R2, 0x4000, RZ ;  /* 0x0000400002027810 */ /* 0x000fc80007f1e0ff */
[----:B------:R-:W-:-:S09]  /*02b0*/  IADD3.X R3, PT, PT, RZ, R3, RZ, P0, !PT ;  /* 0x00000003ff037210 */ /* 0x000fd200007fe4ff */
.L_x_213:
        /* <DEDUP_REMOVED lines=19> */
[----:B0-----:R-:W-:-:S04]  /*03f0*/  IADD3 R2, P2, PT, R2, 0x8000, RZ ;  /* 0x0000800002027810 */ /* 0x001fc80007f5e0ff */
[----:B------:R-:W-:Y:S01]  /*0400*/  IADD3.X R3, PT, PT, RZ, R3, RZ, P2, !PT ;  /* 0x00000003ff037210 */ /* 0x000fe200017fe4ff */
        /* <DEDUP_REMOVED lines=17> */
.L_x_212:
[----:B------:R-:W-:Y:S05]  /*0520*/  BSYNC.RECONVERGENT B2 ;  /* 0x0000000000027941 */ /* 0x000fea0003800200 */
.L_x_211:
[----:B------:R-:W-:Y:S05]  /*0530*/  @!P1 BRA `(.L_x_210) ;  /* 0x0000000000e09947 */ /* 0x000fea0003800000 */
[----:B------:R-:W-:Y:S01]  /*0540*/  ISETP.GE.U32.AND P0, PT, R22, 0x8, PT ;  /* 0x000000081600780c */ /* 0x000fe20003f06070 */
[----:B------:R-:W-:Y:S01]  /*0550*/  BSSY.RECONVERGENT B2, `(.L_x_214) ;  /* 0x0000017000027945 */ /* 0x000fe20003800200 */
[----:B------:R-:W-:-:S04]  /*0560*/  LOP3.LUT R10, R6, 0x7, RZ, 0xc0, !PT ;  /* 0x00000007060a7812 */ /* 0x000fc800078ec0ff */
[----:B------:R-:W-:-:S07]  /*0570*/  ISETP.NE.AND P1, PT, R10, RZ, PT ;  /* 0x000000ff0a00720c */ /* 0x000fce0003f25270 */
[----:B------:R-:W-:Y:S06]  /*0580*/  @!P0 BRA `(.L_x_215) ;  /* 0x00000000004c8947 */ /* 0x000fec0003800000 */
[----:B------:R-:W0:Y:S02]  /*0590*/  LDC.64 R2, c[0x0][0x380] ;  /* 0x0000e000ff027b82 */ /* 0x000e240000000a00 */
[----:B0-----:R-:W-:-:S05]  /*05a0*/  IMAD.WIDE.U32 R2, R7, 0x4, R2 ;  /* 0x0000000407027825 */ /* 0x001fca00078e0002 */
        /* <DEDUP_REMOVED lines=17> */
.L_x_215:
[----:B------:R-:W-:Y:S05]  /*06c0*/  BSYNC.RECONVERGENT B2 ;  /* 0x0000000000027941 */ /* 0x000fea0003800200 */
.L_x_214:
        /* <DEDUP_REMOVED lines=17> */
.L_x_217:
[----:B------:R-:W-:Y:S05]  /*07e0*/  BSYNC.RECONVERGENT B2 ;  /* 0x0000000000027941 */ /* 0x000fea0003800200 */
.L_x_216:
[----:B------:R-:W-:Y:S05]  /*07f0*/  @!P1 BRA `(.L_x_210) ;  /* 0x0000000000309947 */ /* 0x000fea0003800000 */
[----:B------:R-:W0:Y:S01]  /*0800*/  LDC.64 R2, c[0x0][0x380] ;  /* 0x0000e000ff027b82 */ /* 0x000e220000000a00 */
[----:B------:R-:W-:Y:S01]  /*0810*/  IADD3 R6, PT, PT, -R6, RZ, RZ ;  /* 0x000000ff06067210 */ /* 0x000fe20007ffe1ff */
[----:B0-----:R-:W-:-:S05]  /*0820*/  IMAD.WIDE.U32 R2, R7, 0x4, R2 ;  /* 0x0000000407027825 */ /* 0x001fca00078e0002 */
[----:B------:R-:W-:-:S07]  /*0830*/  MOV R7, R3 ;  /* 0x0000000300077202 */ /* 0x000fce0000000f00 */
.L_x_218:
[----:B------:R-:W-:-:S06]  /*0840*/  MOV R3, R7 ;  /* 0x0000000700037202 */ /* 0x000fcc0000000f00 */
[----:B------:R0:W2:Y:S01]  /*0850*/  LDG.E R3, desc[UR6][R2.64] ;  /* 0x0000000602037981 */ /* 0x0000a2000c1e1900 */
[----:B------:R-:W-:-:S04]  /*0860*/  IADD3 R6, PT, PT, R6, 0x1, RZ ;  /* 0x0000000106067810 */ /* 0x000fc80007ffe0ff */
[----:B------:R-:W-:Y:S02]  /*0870*/  ISETP.NE.AND P0, PT, R6, RZ, PT ;  /* 0x000000ff0600720c */ /* 0x000fe40003f05270 */
[----:B0-----:R-:W-:-:S04]  /*0880*/  IADD3 R2, P1, PT, R2, 0x800, RZ ;  /* 0x0000080002027810 */ /* 0x001fc80007f3e0ff */
[----:B------:R-:W-:Y:S01]  /*0890*/  IADD3.X R7, PT, PT, RZ, R7, RZ, P1, !PT ;  /* 0x00000007ff077210 */ /* 0x000fe20000ffe4ff */
[----:B--2--5:R-:W-:-:S06]  /*08a0*/  FADD R0, R3, R0 ;  /* 0x0000000003007221 */ /* 0x024fcc0000000000 */
[----:B------:R-:W-:Y:S05]  /*08b0*/  @P0 BRA `(.L_x_218) ;  /* 0xfffffffc00e00947 */ /* 0x000fea000383ffff */
.L_x_210:
[----:B------:R-:W-:Y:S05]  /*08c0*/  BSYNC.RECONVERGENT B1 ;  /* 0x0000000000017941 */ /* 0x000fea0003800200 */
.L_x_209:
[----:B------:R-:W-:Y:S02]  /*08d0*/  ISETP.GE.U32.AND P0, PT, R4, 0x200, PT ;  /* 0x000002000400780c */ /* 0x000fe40003f06070 */
        /* <DEDUP_REMOVED lines=36> */
[----:B------:R-:W3:Y:S04]  /*0b20*/  LDS.128 R8, [UR4+0x30] ;  /* 0x00003004ff087984 */ /* 0x000ee80008000c00 */
[----:B------:R-:W4:Y:S01]  /*0b30*/  LDS.128 R16, [UR4+0x40] ;  /* 0x00004004ff107984 */ /* 0x000f220008000c00 */
[----:B0-----:R-:W-:-:S04]  /*0b40*/  FADD R5, R0, R5 ;  /* 0x0000000500057221 */ /* 0x001fc80000000000 */
        /* <DEDUP_REMOVED lines=9> */
[----:B------:R-:W-:-:S04]  /*0be0*/  FADD R11, R10, R11 ;  /* 0x0000000b0a0b7221 */ /* 0x000fc80000000000 */
[----:B----4-:R-:W-:-:S04]  /*0bf0*/  FADD R16, R11, R16 ;  /* 0x000000100b107221 */ /* 0x010fc80000000000 */
[----:B------:R-:W-:-:S04]  /*0c00*/  FADD R17, R16, R17 ;  /* 0x0000001110117221 */ /* 0x000fc80000000000 */
[----:B------:R-:W-:-:S04]  /*0c10*/  FADD R18, R17, R18 ;  /* 0x0000001211127221 */ /* 0x000fc80000000000 */
[----:B------:R-:W-:Y:S01]  /*0c20*/  FADD R0, R18, R19 ;  /* 0x0000001312007221 */ /* 0x000fe20000000000 */
[----:B------:R-:W-:Y:S06]  /*0c30*/  BRA `(.L_x_220) ;  /* 0x0000001400d87947 */ /* 0x000fec0003800000 */
.L_x_219:
[----:B------:R-:W1:Y:S01]  /*0c40*/  S2R R6, SR_LANEID ;  /* 0x0000000000067919 */ /* 0x000e620000000000 */
[----:B------:R-:W-:-:S04]  /*0c50*/  LOP3.LUT R0, R5, 0x3e0, RZ, 0xc0, !PT ;  /* 0x000003e005007812 */ /* 0x000fc800078ec0ff */
[----:B0-----:R-:W-:Y:S02]  /*0c60*/  IADD3 R3, PT, PT, R0, 0x20, RZ ;  /* 0x0000002000037810 */ /* 0x001fe40007ffe0ff */
[----:B------:R-:W-:Y:S02]  /*0c70*/  LOP3.LUT R7, RZ, R0, RZ, 0x33, !PT ;  /* 0x00000000ff077212 */ /* 0x000fe400078e33ff */
[-C--:B------:R-:W-:Y:S02]  /*0c80*/  ISETP.GT.U32.AND P0, PT, R3, R4.reuse, PT ;  /* 0x000000040300720c */ /* 0x080fe40003f04070 */
        /* <DEDUP_REMOVED lines=40> */
[----:B------:R-:W0:Y:S04]  /*0f10*/  LDS.128 R20, [UR4+0x10] ;  /* 0x00001004ff147984 */ /* 0x000e280008000c00 */
        /* <DEDUP_REMOVED lines=30> */
.L_x_206:
[----:B------:R-:W0:Y:S01]  /*1100*/  S2R R0, SR_TID.X ;  /* 0x0000000000007919 */ /* 0x000e220000002100 */
[----:B------:R-:W1:Y:S02]  /*1110*/  LDCU.64 UR4, c[0x0][0x380] ;  /* 0x00007000ff0477ac */ /* 0x000e640008000a00 */
[----:B-1----:R-:W-:Y:S02]  /*1120*/  MOV R12, UR4 ;  /* 0x00000004000c7c02 */ /* 0x002fe40008000f00 */
[----:B------:R-:W-:-:S03]  /*1130*/  MOV R13, UR5 ;  /* 0x00000005000d7c02 */ /* 0x000fc60008000f00 */
        /* <DEDUP_REMOVED lines=17> */
[----:B------:R-:W-:Y:S01]  /*1250*/  UMOV UR4, 0x2000 ;  /* 0x0000200000047882 */ /* 0x000fe20000000000 */
[----:B--2---:R-:W-:Y:S01]  /*1260*/  FADD R20, R20, R21 ;  /* 0x0000001514147221 */ /* 0x004fe20000000000 */
[----:B------:R-:W-:-:S04]  /*1270*/  IADD3 R21, PT, PT, R4, -0x2000, RZ ;  /* 0xffffe00004157810 */ /* 0x000fc80007ffe0ff */
[----:B------:R-:W-:Y:S01]  /*1280*/  ISETP.GE.U32.AND P0, PT, R21, 0x2000, PT ;  /* 0x000020001500780c */ /* 0x000fe20003f06070 */
[----:B---3--:R-:W-:Y:S01]  /*1290*/  FADD R6, R6, R7 ;  /* 0x0000000706067221 */ /* 0x008fe20000000000 */
[----:B----4-:R-:W-:-:S04]  /*12a0*/  FADD R9, R8, R9 ;  /* 0x0000000908097221 */ /* 0x010fc80000000000 */
[----:B------:R-:W-:Y:S01]  /*12b0*/  FADD R6, R6, R9 ;  /* 0x0000000906067221 */ /* 0x000fe20000000000 */
[----:B-----5:R-:W-:Y:S01]  /*12c0*/  FADD R10, R10, R11 ;  /* 0x0000000b0a0a7221 */ /* 0x020fe20000000000 */
[----:B------:R-:W-:-:S04]  /*12d0*/  FADD R15, R14, R15 ;  /* 0x0000000f0e0f7221 */ /* 0x000fc80000000000 */
[----:B------:R-:W-:Y:S01]  /*12e0*/  FADD R15, R10, R15 ;  /* 0x0000000f0a0f7221 */ /* 0x000fe20000000000 */
[----:B------:R-:W-:Y:S01]  /*12f0*/  FADD R16, R16, R17 ;  /* 0x0000001110107221 */ /* 0x000fe20000000000 */
[----:B------:R-:W-:-:S04]  /*1300*/  FADD R19, R18, R19 ;  /* 0x0000001312137221 */ /* 0x000fc80000000000 */
[----:B------:R-:W-:Y:S01]  /*1310*/  FADD R16, R16, R19 ;  /* 0x0000001310107221 */ /* 0x000fe20000000000 */
[----:B------:R-:W-:-:S04]  /*1320*/  FADD R5, R5, R22 ;  /* 0x0000001605057221 */ /* 0x000fc80000000000 */
[----:B------:R-:W-:Y:S01]  /*1330*/  FADD R5, R20, R5 ;  /* 0x0000000514057221 */ /* 0x000fe20000000000 */
[----:B------:R-:W-:-:S03]  /*1340*/  FADD R6, R6, R15 ;  /* 0x0000000f06067221 */ /* 0x000fc60000000000 */
[----:B------:R-:W-:-:S04]  /*1350*/  FADD R5, R16, R5 ;  /* 0x0000000510057221 */ /* 0x000fc80000000000 */
[----:B------:R-:W-:Y:S01]  /*1360*/  FADD R5, R6, R5 ;  /* 0x0000000506057221 */ /* 0x000fe20000000000 */
[----:B------:R-:W-:Y:S06]  /*1370*/  @!P0 BRA `(.L_x_221) ;  /* 0x0000000000ac8947 */ /* 0x000fec0003800000 */
[----:B------:R-:W0:Y:S01]  /*1380*/  LDC R4, c[0x0][0x390] ;  /* 0x0000e400ff047b82 */ /* 0x000e220000000800 */
[----:B------:R-:W-:-:S07]  /*1390*/  UMOV UR4, 0x2000 ;  /* 0x0000200000047882 */ /* 0x000fce0000000000 */
[----:B------:R-:W1:Y:S02]  /*13a0*/  LDC.64 R12, c[0x0][0x380] ;  /* 0x0000e000ff0c7b82 */ /* 0x000e640000000a00 */
.L_x_223:
[----:B------:R-:W-:-:S05]  /*13b0*/  IADD3 R3, PT, PT, R0, UR4, RZ ;  /* 0x0000000400037c10 */ /* 0x000fca000fffe0ff */
        /* <DEDUP_REMOVED lines=17> */
[----:B0-----:R-:W-:-:S04]  /*14d0*/  IADD3 R2, PT, PT, R4, -UR4, RZ ;  /* 0x8000000404027c10 */ /* 0x001fc8000fffe0ff */
        /* <DEDUP_REMOVED lines=18> */
[----:B------:R-:W-:-:S06]  /*1600*/  UIADD3 UR4, UPT, UPT, UR4, 0x2000, URZ ;  /* 0x0000200004047890 */ /* 0x000fcc000fffe0ff */
[----:B------:R-:W-:-:S13]  /*1610*/  ISETP.LT.U32.AND P0, PT, R21, UR4, PT ;  /* 0x0000000415007c0c */ /* 0x000fda000bf01070 */
[----:B------:R-:W-:Y:S05]  /*1620*/  @!P0 BRA `(.L_x_223) ;  /* 0xfffffffc00608947 */ /* 0x000fea000383ffff */
.L_x_221:
[----:B------:R-:W-:Y:S01]  /*1630*/  IADD3 R3, PT, PT, R4, -UR4, RZ ;  /* 0x8000000404037c10 */ /* 0x000fe2000fffe0ff */
[----:B------:R-:W-:Y:S03]  /*1640*/  BSSY.RECONVERGENT B1, `(.L_x_222) ;  /* 0x00000a3000017945 */ /* 0x000fe60003800200 */
[----:B------:R-:W-:-:S04]  /*1650*/  ISETP.GE.AND P0, PT, R0, R3, PT ;  /* 0x000000030000720c */ /* 0x000fc80003f06270 */
[----:B------:R-:W-:-:S13]  /*1660*/  ISETP.LE.U32.OR P0, PT, R4, UR4, P0 ;  /* 0x0000000404007c0c */ /* 0x000fda0008703470 */
[----:B------:R-:W-:Y:S05]  /*1670*/  @P0 BRA `(.L_x_224) ;  /* 0x00000008007c0947 */ /* 0x000fea0003800000 */
[-C--:B------:R-:W-:Y:S01]  /*1680*/  LOP3.LUT R3, RZ, R0.reuse, RZ, 0x33, !PT ;  /* 0x00000000ff037212 */ /* 0x080fe200078e33ff */
[----:B------:R-:W-:Y:S01]  /*1690*/  BSSY.RECONVERGENT B2, `(.L_x_225) ;  /* 0x0000052000027945 */ /* 0x000fe20003800200 */
[----:B------:R-:W-:Y:S02]  /*16a0*/  MOV R6, R0 ;  /* 0x0000000000067202 */ /* 0x000fe40000000f00 */
[----:B------:R-:W-:-:S04]  /*16b0*/  IADD3 R3, PT, PT, R4, -UR4, R3 ;  /* 0x8000000404037c10 */ /* 0x000fc8000fffe003 */
[C---:B------:R-:W-:Y:S02]  /*16c0*/  ISETP.GE.U32.AND P0, PT, R3.reuse, 0x1e00, PT ;  /* 0x00001e000300780c */ /* 0x040fe40003f06070 */
[----:B------:R-:W-:-:S04]  /*16d0*/  LEA.HI R3, R3, 0x1, RZ, 0x17 ;  /* 0x0000000103037811 */ /* 0x000fc800078fb8ff */
[----:B------:R-:W-:-:S07]  /*16e0*/  LOP3.LUT R4, R3, 0xf, RZ, 0xc0, !PT ;  /* 0x0000000f03047812 */ /* 0x000fce00078ec0ff */
[----:B------:R-:W-:Y:S05]  /*16f0*/  @!P0 BRA `(.L_x_226) ;  /* 0x00000004002c8947 */ /* 0x000fea0003800000 */
[----:B------:R-:W-:Y:S01]  /*1700*/  LOP3.LUT R7, R3, 0xfffff0, RZ, 0xc0, !PT ;  /* 0x00fffff003077812 */ /* 0x000fe200078ec0ff */
[----:B------:R-:W-:Y:S01]  /*1710*/  BSSY.RECONVERGENT B3, `(.L_x_227) ;  /* 0x0000048000037945 */ /* 0x000fe20003800200 */
[C---:B------:R-:W-:Y:S02]  /*1720*/  LOP3.LUT R6, R0.reuse, 0x1000, RZ, 0xfc, !PT ;  /* 0x0000100000067812 */ /* 0x040fe400078efcff */
[----:B------:R-:W-:Y:S02]  /*1730*/  IADD3 R2, PT, PT, R0, UR4, RZ ;  /* 0x0000000400027c10 */ /* 0x000fe4000fffe0ff */
[----:B------:R-:W-:-:S07]  /*1740*/  IADD3 R7, PT, PT, -R7, RZ, RZ ;  /* 0x000000ff07077210 */ /* 0x000fce0007ffe1ff */
.L_x_228:
[C---:B------:R-:W-:Y:S01]  /*1750*/  IADD3 R19, PT, PT, R2.reuse, 0x200, RZ ;  /* 0x0000020002137810 */ /* 0x040fe20007ffe0ff */
[C---:B------:R-:W-:Y:S01]  /*1760*/  IMAD.WIDE.U32 R14, R2.reuse, 0x4, R12 ;  /* 0x00000004020e7825 */ /* 0x040fe200078e000c */
[----:B------:R-:W-:-:S03]  /*1770*/  IADD3 R11, PT, PT, R2, 0x400, RZ ;  /* 0x00000400020b7810 */ /* 0x000fc60007ffe0ff */
[--C-:B------:R-:W-:Y:S01]  /*1780*/  IMAD.WIDE.U32 R18, R19, 0x4, R12.reuse ;  /* 0x0000000413127825 */ /* 0x100fe200078e000c */
[----:B------:R0:W2:Y:S01]  /*1790*/  LDG.E R8, desc[UR6][R14.64] ;  /* 0x000000060e087981 */ /* 0x0000a2000c1e1900 */
[C---:B------:R-:W-:Y:S02]  /*17a0*/  IADD3 R21, PT, PT, R2.reuse, 0x600, RZ ;  /* 0x0000060002157810 */ /* 0x040fe40007ffe0ff */
[--C-:B------:R-:W-:Y:S01]  /*17b0*/  IMAD.WIDE.U32 R10, R11, 0x4, R12.reuse ;  /* 0x000000040b0a7825 */ /* 0x100fe200078e000c */
[----:B------:R1:W3:Y:S01]  /*17c0*/  LDG.E R9, desc[UR6][R18.64] ;  /* 0x0000000612097981 */ /* 0x0002e2000c1e1900 */
[C---:B------:R-:W-:Y:S02]  /*17d0*/  IADD3 R17, PT, PT, R2.reuse, 0x800, RZ ;  /* 0x0000080002117810 */ /* 0x040fe40007ffe0ff */
[--C-:B------:R-:W-:Y:S02]  /*17e0*/  IMAD.WIDE.U32 R20, R21, 0x4, R12.reuse ;  /* 0x0000000415147825 */ /* 0x100fe400078e000c */
[----:B------:R4:W5:Y:S01]  /*17f0*/  LDG.E R10, desc[UR6][R10.64] ;  /* 0x000000060a0a7981 */ /* 0x000962000c1e1900 */
[----:B------:R-:W-:Y:S01]  /*1800*/  IADD3 R29, PT, PT, R2, 0xa00, RZ ;  /* 0x00000a00021d7810 */ /* 0x000fe20007ffe0ff */
[----:B------:R-:W-:-:S02]  /*1810*/  IMAD.WIDE.U32 R16, R17, 0x4, R12 ;  /* 0x0000000411107825 */ /* 0x000fc400078e000c */
[----:B------:R4:W5:Y:S01]  /*1820*/  LDG.E R27, desc[UR6][R20.64] ;  /* 0x00000006141b7981 */ /* 0x000962000c1e1900 */
[C---:B------:R-:W-:Y:S01]  /*1830*/  IADD3 R23, PT, PT, R2.reuse, 0xc00, RZ ;  /* 0x00000c0002177810 */ /* 0x040fe20007ffe0ff */
[--C-:B------:R-:W-:Y:S02]  /*1840*/  IMAD.WIDE.U32 R28, R29, 0x4, R12.reuse ;  /* 0x000000041d1c7825 */ /* 0x100fe400078e000c */
[----:B------:R-:W5:Y:S01]  /*1850*/  LDG.E R26, desc[UR6][R16.64] ;  /* 0x00000006101a7981 */ /* 0x000f62000c1e1900 */
[C---:B------:R-:W-:Y:S01]  /*1860*/  IADD3 R22, PT, PT, R2.reuse, 0xe00, RZ ;  /* 0x00000e0002167810 */ /* 0x040fe20007ffe0ff */
[--C-:B0-----:R-:W-:Y:S02]  /*1870*/  IMAD.WIDE.U32 R14, R23, 0x4, R12.reuse ;  /* 0x00000004170e7825 */ /* 0x101fe400078e000c */
[----:B------:R0:W5:Y:S01]  /*1880*/  LDG.E R25, desc[UR6][R28.64] ;  /* 0x000000061c197981 */ /* 0x000162000c1e1900 */
[----:B------:R-:W-:Y:S01]  /*1890*/  IADD3 R23, PT, PT, R2, 0x1000, RZ ;  /* 0x0000100002177810 */ /* 0x000fe20007ffe0ff */
[----:B-1----:R-:W-:-:S02]  /*18a0*/  IMAD.WIDE.U32 R18, R22, 0x4, R12 ;  /* 0x0000000416127825 */ /* 0x002fc400078e000c */
[----:B------:R1:W5:Y:S01]  /*18b0*/  LDG.E R24, desc[UR6][R14.64] ;  /* 0x000000060e187981 */ /* 0x000362000c1e1900 */
[C---:B----4-:R-:W-:Y:S01]  /*18c0*/  IADD3 R11, PT, PT, R2.reuse, 0x1200, RZ ;  /* 0x00001200020b7810 */ /* 0x050fe20007ffe0ff */
[--C-:B------:R-:W-:Y:S02]  /*18d0*/  IMAD.WIDE.U32 R20, R23, 0x4, R12.reuse ;  /* 0x0000000417147825 */ /* 0x100fe400078e000c */
[----:B------:R4:W5:Y:S01]  /*18e0*/  LDG.E R23, desc[UR6][R18.64] ;  /* 0x0000000612177981 */ /* 0x000962000c1e1900 */
[C---:B0-----:R-:W-:Y:S01]  /*18f0*/  IADD3 R29, PT, PT, R2.reuse, 0x1400, RZ ;  /* 0x00001400021d7810 */ /* 0x041fe20007ffe0ff */
[--C-:B------:R-:W-:Y:S02]  /*1900*/  IMAD.WIDE.U32 R16, R11, 0x4, R12.reuse ;  /* 0x000000040b107825 */ /* 0x100fe400078e000c */
[----:B------:R-:W5:Y:S01]  /*1910*/  LDG.E R22, desc[UR6][R20.64] ;  /* 0x0000000614167981 */ /* 0x000f62000c1e1900 */
[----:B-1----:R-:W-:Y:S01]  /*1920*/  IADD3 R15, PT, PT, R2, 0x1600, RZ ;  /* 0x00001600020f7810 */ /* 0x002fe20007ffe0ff */
[----:B------:R-:W-:-:S02]  /*1930*/  IMAD.WIDE.U32 R28, R29, 0x4, R12 ;  /* 0x000000041d1c7825 */ /* 0x000fc400078e000c */
[----:B------:R0:W5:Y:S01]  /*1940*/  LDG.E R11, desc[UR6][R16.64] ;  /* 0x00000006100b7981 */ /* 0x000162000c1e1900 */
[C---:B----4-:R-:W-:Y:S01]  /*1950*/  IADD3 R19, PT, PT, R2.reuse, 0x1800, RZ ;  /* 0x0000180002137810 */ /* 0x050fe20007ffe0ff */
[--C-:B------:R-:W-:Y:S02]  /*1960*/  IMAD.WIDE.U32 R14, R15, 0x4, R12.reuse ;  /* 0x000000040f0e7825 */ /* 0x100fe400078e000c */
[----:B------:R-:W4:Y:S02]  /*1970*/  LDG.E R28, desc[UR6][R28.64] ;  /* 0x000000061c1c7981 */ /* 0x000f24000c1e1900 */
[----:B------:R-:W-:Y:S01]  /*1980*/  IMAD.WIDE.U32 R18, R19, 0x4, R12 ;  /* 0x0000000413127825 */ /* 0x000fe200078e000c */
[C---:B0-----:R-:W-:Y:S02]  /*1990*/  IADD3 R17, PT, PT, R2.reuse, 0x1a00, RZ ;  /* 0x00001a0002117810 */ /* 0x041fe40007ffe0ff */
[----:B------:R-:W-:-:S03]  /*19a0*/  IADD3 R21, PT, PT, R2, 0x1c00, RZ ;  /* 0x00001c0002157810 */ /* 0x000fc60007ffe0ff */
[----:B------:R-:W4:Y:S04]  /*19b0*/  LDG.E R18, desc[UR6][R18.64] ;  /* 0x0000000612127981 */ /* 0x000f28000c1e1900 */
[----:B------:R0:W4:Y:S01]  /*19c0*/  LDG.E R29, desc[UR6][R14.64] ;  /* 0x000000060e1d7981 */ /* 0x000122000c1e1900 */
[----:B------:R-:W-:Y:S01]  /*19d0*/  IADD3 R20, PT, PT, R2, 0x1e00, RZ ;  /* 0x00001e0002147810 */ /* 0x000fe20007ffe0ff */
[----:B0-----:R-:W-:-:S04]  /*19e0*/  IMAD.WIDE.U32 R14, R17, 0x4, R12 ;  /* 0x00000004110e7825 */ /* 0x001fc800078e000c */
[--C-:B------:R-:W-:Y:S02]  /*19f0*/  IMAD.WIDE.U32 R16, R21, 0x4, R12.reuse ;  /* 0x0000000415107825 */ /* 0x100fe400078e000c */
[----:B------:R-:W4:Y:S02]  /*1a00*/  LDG.E R14, desc[UR6][R14.64] ;  /* 0x000000060e0e7981 */ /* 0x000f24000c1e1900 */
[----:B------:R-:W-:Y:S02]  /*1a10*/  IMAD.WIDE.U32 R20, R20, 0x4, R12 ;  /* 0x0000000414147825 */ /* 0x000fe400078e000c */
[----:B------:R-:W4:Y:S04]  /*1a20*/  LDG.E R16, desc[UR6][R16.64] ;  /* 0x0000000610107981 */ /* 0x000f28000c1e1900 */
[----:B------:R-:W4:Y:S01]  /*1a30*/  LDG.E R20, desc[UR6][R20.64] ;  /* 0x0000000614147981 */ /* 0x000f22000c1e1900 */
[----:B------:R-:W-:-:S04]  /*1a40*/  IADD3 R7, PT, PT, R7, 0x10, RZ ;  /* 0x0000001007077810 */ /* 0x000fc80007ffe0ff */
[----:B------:R-:W-:Y:S02]  /*1a50*/  ISETP.NE.AND P0, PT, R7, RZ, PT ;  /* 0x000000ff0700720c */ /* 0x000fe40003f05270 */
[----:B------:R-:W-:Y:S02]  /*1a60*/  IADD3 R6, PT, PT, R6, 0x2000, RZ ;  /* 0x0000200006067810 */ /* 0x000fe40007ffe0ff */
[----:B------:R-:W-:Y:S01]  /*1a70*/  IADD3 R2, PT, PT, R2, 0x2000, RZ ;  /* 0x0000200002027810 */ /* 0x000fe20007ffe0ff */
[----:B--2---:R-:W-:-:S04]  /*1a80*/  FADD R8, R8, R5 ;  /* 0x0000000508087221 */ /* 0x004fc80000000000 */
[----:B---3--:R-:W-:-:S04]  /*1a90*/  FADD R9, R8, R9 ;  /* 0x0000000908097221 */ /* 0x008fc80000000000 */
        /* <DEDUP_REMOVED lines=8> */
[----:B----4-:R-:W-:-:S04]  /*1b20*/  FADD R28, R11, R28 ;  /* 0x0000001c0b1c7221 */ /* 0x010fc80000000000 */
[----:B------:R-:W-:-:S04]  /*1b30*/  FADD R29, R28, R29 ;  /* 0x0000001d1c1d7221 */ /* 0x000fc80000000000 */
[----:B------:R-:W-:-:S04]  /*1b40*/  FADD R29, R29, R18 ;  /* 0x000000121d1d7221 */ /* 0x000fc80000000000 */
[----:B------:R-:W-:-:S04]  /*1b50*/  FADD R29, R29, R14 ;  /* 0x0000000e1d1d7221 */ /* 0x000fc80000000000 */
[----:B------:R-:W-:-:S04]  /*1b60*/  FADD R29, R29, R16 ;  /* 0x000000101d1d7221 */ /* 0x000fc80000000000 */
[----:B------:R-:W-:Y:S01]  /*1b70*/  FADD R5, R29, R20 ;  /* 0x000000141d057221 */ /* 0x000fe20000000000 */
[----:B------:R-:W-:Y:S06]  /*1b80*/  @P0 BRA `(.L_x_228) ;  /* 0xfffffff800f00947 */ /* 0x000fec000383ffff */
[----:B------:R-:W-:Y:S05]  /*1b90*/  BSYNC.RECONVERGENT B3 ;  /* 0x0000000000037941 */ /* 0x000fea0003800200 */
.L_x_227:
[----:B------:R-:W-:-:S07]  /*1ba0*/  IADD3 R6, PT, PT, R6, -0x1000, RZ ;  /* 0xfffff00006067810 */ /* 0x000fce0007ffe0ff */
.L_x_226:
[----:B------:R-:W-:Y:S05]  /*1bb0*/  BSYNC.RECONVERGENT B2 ;  /* 0x0000000000027941 */ /* 0x000fea0003800200 */
.L_x_225:
[----:B------:R-:W-:-:S13]  /*1bc0*/  ISETP.NE.AND P0, PT, R4, RZ, PT ;  /* 0x000000ff0400720c */ /* 0x000fda0003f05270 */
[----:B------:R-:W-:Y:S05]  /*1bd0*/  @!P0 BRA `(.L_x_224) ;  /* 0x0000000400248947 */ /* 0x000fea0003800000 */
[----:B------:R-:W-:Y:S01]  /*1be0*/  ISETP.GE.U32.AND P0, PT, R4, 0x8, PT ;  /* 0x000000080400780c */ /* 0x000fe20003f06070 */
[----:B------:R-:W-:Y:S01]  /*1bf0*/  BSSY.RECONVERGENT B2, `(.L_x_229) ;  /* 0x0000025000027945 */ /* 0x000fe20003800200 */
[----:B------:R-:W-:-:S04]  /*1c00*/  LOP3.LUT R22, R3, 0x7, RZ, 0xc0, !PT ;  /* 0x0000000703167812 */ /* 0x000fc800078ec0ff */
[----:B------:R-:W-:-:S07]  /*1c10*/  ISETP.NE.AND P1, PT, R22, RZ, PT ;  /* 0x000000ff1600720c */ /* 0x000fce0003f25270 */
[----:B------:R-:W-:Y:S06]  /*1c20*/  @!P0 BRA `(.L_x_230) ;  /* 0x0000000000848947 */ /* 0x000fec0003800000 */
[----:B------:R-:W-:-:S04]  /*1c30*/  IADD3 R7, PT, PT, R6, UR4, RZ ;  /* 0x0000000406077c10 */ /* 0x000fc8000fffe0ff */
        /* <DEDUP_REMOVED lines=32> */
.L_x_230:
[----:B------:R-:W-:Y:S05]  /*1e40*/  BSYNC.RECONVERGENT B2 ;  /* 0x0000000000027941 */ /* 0x000fea0003800200 */
.L_x_229:
        /* <DEDUP_REMOVED lines=23> */
.L_x_232:
[----:B------:R-:W-:Y:S05]  /*1fc0*/  BSYNC.RECONVERGENT B2 ;  /* 0x0000000000027941 */ /* 0x000fea0003800200 */
.L_x_231:
[----:B------:R-:W-:Y:S05]  /*1fd0*/  @!P1 BRA `(.L_x_224) ;  /* 0x0000000000249947 */ /* 0x000fea0003800000 */
[----:B------:R-:W-:Y:S02]  /*1fe0*/  IADD3 R7, PT, PT, R6, UR4, RZ ;  /* 0x0000000406077c10 */ /* 0x000fe4000fffe0ff */
[----:B------:R-:W-:-:S07]  /*1ff0*/  IADD3 R4, PT, PT, -R4, RZ, RZ ;  /* 0x000000ff04047210 */ /* 0x000fce0007ffe1ff */
.L_x_233:
[----:B------:R-:W-:-:S06]  /*2000*/  IMAD.WIDE.U32 R2, R7, 0x4, R12 ;  /* 0x0000000407027825 */ /* 0x000fcc00078e000c */
[----:B------:R-:W2:Y:S01]  /*2010*/  LDG.E R2, desc[UR6][R2.64] ;  /* 0x0000000602027981 */ /* 0x000ea2000c1e1900 */
[----:B------:R-:W-:Y:S02]  /*2020*/  IADD3 R4, PT, PT, R4, 0x1, RZ ;  /* 0x0000000104047810 */ /* 0x000fe40007ffe0ff */
[----:B------:R-:W-:Y:S02]  /*2030*/  IADD3 R7, PT, PT, R7, 0x200, RZ ;  /* 0x0000020007077810 */ /* 0x000fe40007ffe0ff */
[----:B------:R-:W-:Y:S01]  /*2040*/  ISETP.NE.AND P0, PT, R4, RZ, PT ;  /* 0x000000ff0400720c */ /* 0x000fe20003f05270 */
[----:B--2---:R-:W-:-:S12]  /*2050*/  FADD R5, R2, R5 ;  /* 0x0000000502057221 */ /* 0x004fd80000000000 */
[----:B------:R-:W-:Y:S05]  /*2060*/  @P0 BRA `(.L_x_233) ;  /* 0xfffffffc00e40947 */ /* 0x000fea000383ffff */
.L_x_224:
[----:B------:R-:W-:Y:S05]  /*2070*/  BSYNC.RECONVERGENT B1 ;  /* 0x0000000000017941 */ /* 0x000fea0003800200 */
.L_x_222:
        /* <DEDUP_REMOVED lines=33> */
[----:B------:R-:W3:Y:S04]  /*2290*/  LDS.128 R8, [UR4+0x30] ;  /* 0x00003004ff087984 */ /* 0x000ee80008000c00 */
[----:B------:R-:W4:Y:S01]  /*22a0*/  LDS.128 R16, [UR4+0x40] ;  /* 0x00004004ff107984 */ /* 0x000f220008000c00 */
[----:B0-----:R-:W-:-:S04]  /*22b0*/  FADD R5, R0, R5 ;  /* 0x0000000500057221 */ /* 0x001fc80000000000 */
        /* <DEDUP_REMOVED lines=13> */
[----:B------:R-:W-:-:S07]  /*2390*/  FADD R0, R18, R19 ;  /* 0x0000001312007221 */ /* 0x000fce0000000000 */
.L_x_220:
[----:B------:R-:W-:Y:S05]  /*23a0*/  BSYNC.RECONVERGENT B0 ;  /* 0x0000000000007941 */ /* 0x000fea0003800200 */
.L_x_205:
[----:B------:R-:W-:Y:S05]  /*23b0*/  @P0 EXIT ;  /* 0x000000000000094d */ /* 0x000fea0003800000 */
[----:B012---:R-:W0:Y:S01]  /*23c0*/  LDC.64 R2, c[0x0][0x388] ;  /* 0x0000e200ff027b82 */ /* 0x007e220000000a00 */
[----:B------:R-:W1:Y:S02]  /*23d0*/  LDCU UR4, c[0x0][0x398] ;  /* 0x00007300ff0477ac */ /* 0x000e640008000800 */
[----:B-1----:R-:W-:-:S05]  /*23e0*/  FADD R5, R0, UR4 ;  /* 0x0000000400057e21 */ /* 0x002fca0008000000 */
[----:B0-----:R-:W-:Y:S01]  /*23f0*/  STG.E desc[UR6][R2.64], R5 ;  /* 0x0000000502007986 */ /* 0x001fe2000c101906 */
[----:B------:R-:W-:Y:S05]  /*2400*/  EXIT ;  /* 0x000000000000794d */ /* 0x000fea0003800000 */
.L_x_234:
        /* <DEDUP_REMOVED lines=15> */
.L_x_242:


//--------------------- .text._ZN3cub18CUB_300001_SM_10006detail11EmptyKernelIvEEvv --------------------------
	.section	.text._ZN3cub18CUB_300001_SM_10006detail11EmptyKernelIvEEvv,"ax",@progbits
	.align	128
        .global         _ZN3cub18CUB_300001_SM_10006detail11EmptyKernelIvEEvv
        .type           _ZN3cub18CUB_300001_SM_10006detail11EmptyKernelIvEEvv,@function
        .size           _ZN3cub18CUB_300001_SM_10006detail11EmptyKernelIvEEvv,(.L_x_243 - _ZN3cub18CUB_300001_SM_10006detail11EmptyKernelIvEEvv)
        .other          _ZN3cub18CUB_300001_SM_10006detail11EmptyKernelIvEEvv,@"STO_CUDA_ENTRY STV_DEFAULT"
_ZN3cub18CUB_300001_SM_10006detail11EmptyKernelIvEEvv:
.text._ZN3cub18CUB_300001_SM_10006detail11EmptyKernelIvEEvv:
[----:B------:R-:W-:Y:S01]  /*0000*/  LDC R1, c[0x0][0x37c] ;  /* 0x0000df00ff017b82 */ /* 0x000fe20000000800 */
[----:B------:R-:W-:Y:S05]  /*0010*/  EXIT ;  /* 0x000000000000794d */ /* 0x000fea0003800000 */
.L_x_235:
        /* <DEDUP_REMOVED lines=14> */
.L_x_243:


//--------------------- .text._Z9reduce_v0PfS_m   --------------------------
	.section	.text._Z9reduce_v0PfS_m,"ax",@progbits
	.align	128
        .global         _Z9reduce_v0PfS_m
        .type           _Z9reduce_v0PfS_m,@function
        .size           _Z9reduce_v0PfS_m,(.L_x_244 - _Z9reduce_v0PfS_m)
        .other          _Z9reduce_v0PfS_m,@"STO_CUDA_ENTRY STV_DEFAULT"
_Z9reduce_v0PfS_m:
.text._Z9reduce_v0PfS_m:
[----:B------:R-:W-:Y:S01]  /*0000*/  LDC R1, c[0x0][0x37c] ;  /* 0x0000df00ff017b82 */ /* 0x000fe20000000800 */
[----:B------:R-:W0:Y:S07]  /*0010*/  S2R R3, SR_TID.X ;  /* 0x0000000000037919 */ /* 0x000e2e0000002100 */
[----:B------:R-:W0:Y:S01]  /*0020*/  S2UR UR4, SR_CTAID.X ;  /* 0x00000000000479c3 */ /* 0x000e220000002500 */
[----:B------:R-:W1:Y:S07]  /*0030*/  LDCU.64 UR6, c[0x0][0x390] ;  /* 0x00007200ff0677ac */ /* 0x000e6e0008000a00 */
[----:B------:R-:W0:Y:S02]  /*0040*/  LDC R0, c[0x0][0x360] ;  /* 0x0000d800ff007b82 */ /* 0x000e240000000800 */
[----:B0-----:R-:W-:-:S05]  /*0050*/  IMAD R0, R0, UR4, R3 ;  /* 0x0000000400007c24 */ /* 0x001fca000f8e0203 */
[----:B-1----:R-:W-:-:S04]  /*0060*/  ISETP.GE.U32.AND P0, PT, R0, UR6, PT ;  /* 0x0000000600007c0c */ /* 0x002fc8000bf06070 */
[----:B------:R-:W-:-:S13]  /*0070*/  ISETP.GE.U32.AND.EX P0, PT, RZ, UR7, PT, P0 ;  /* 0x00000007ff007c0c */ /* 0x000fda000bf06100 */
[----:B------:R-:W-:Y:S05]  /*0080*/  @P0 EXIT ;  /* 0x000000000000094d */ /* 0x000fea0003800000 */
[----:B------:R-:W0:Y:S01]  /*0090*/  LDCU.64 UR6, c[0x0][0x380] ;  /* 0x00007000ff0677ac */ /* 0x000e220008000a00 */
[----:B------:R-:W1:Y:S01]  /*00a0*/  LDCU.64 UR4, c[0x0][0x358] ;  /* 0x00006b00ff0477ac */ /* 0x000e620008000a00 */
[----:B0-----:R-:W-:-:S04]  /*00b0*/  LEA R2, P0, R0, UR6, 0x2 ;  /* 0x0000000600027c11 */ /* 0x001fc8000f8010ff */
[----:B------:R-:W-:-:S05]  /*00c0*/  LEA.HI.X R3, R0, UR7, RZ, 0x2, P0 ;  /* 0x0000000700037c11 */ /* 0x000fca00080f14ff */
[----:B-1----:R-:W2:Y:S02]  /*00d0*/  LDG.E R5, desc[UR4][R2.64] ;  /* 0x0000000402057981 */ /* 0x002ea4000c1e1900 */
[----:B--2---:R-:W-:-:S13]  /*00e0*/  FSETP.NEU.AND P0, PT, R5, RZ, PT ;  /* 0x000000ff0500720b */ /* 0x004fda0003f0d000 */
[----:B------:R-:W-:Y:S05]  /*00f0*/  @!P0 EXIT ;  /* 0x000000000000894d */ /* 0x000fea0003800000 */
[----:B------:R-:W0:Y:S02]  /*0100*/  LDC.64 R2, c[0x0][0x388] ;  /* 0x0000e200ff027b82 */ /* 0x000e240000000a00 */
[----:B0-----:R-:W-:Y:S01]  /*0110*/  REDG.E.ADD.F32.FTZ.RN.STRONG.GPU desc[UR4][R2.64], R5 ;  /* 0x00000005020079a6 */ /* 0x001fe2000c12f304 */
[----:B------:R-:W-:Y:S05]  /*0120*/  EXIT ;  /* 0x000000000000794d */ /* 0x000fea0003800000 */
.L_x_236:
        /* <DEDUP_REMOVED lines=13> */
.L_x_244:


//--------------------- .nv.shared._ZN3cub18CUB_300001_SM_10006detail6reduce28DeviceReduceSingleTileKernelINS2_10policy_hubIfyN4cuda3std3__44plusIfEEE10Policy1000EPfSC_iS9_ffNS7_10__identityEEEvT0_T1_T2_T3_T4_T6_ --------------------------
	.section	.nv.shared._ZN3cub18CUB_300001_SM_10006detail6reduce28DeviceReduceSingleTileKernelINS2_10policy_hubIfyN4cuda3std3__44plusIfEEE10Policy1000EPfSC_iS9_ffNS7_10__identityEEEvT0_T1_T2_T3_T4_T6_,"aw",@nobits
	.sectionflags	@""
	.align	4
.nv.shared._ZN3cub18CUB_300001_SM_10006detail6reduce28DeviceReduceSingleTileKernelINS2_10policy_hubIfyN4cuda3std3__44plusIfEEE10Policy1000EPfSC_iS9_ffNS7_10__identityEEEvT0_T1_T2_T3_T4_T6_:
	.zero		1068


//--------------------- .nv.shared.reserved.0     --------------------------
	.section	.nv.shared.reserved.0,"aw",@nobits
	.weak		__nv_reservedSMEM_offset_0_alias
	.size		__nv_reservedSMEM_offset_0_alias, 0, 64
	.other		__nv_reservedSMEM_offset_0_alias,@"STO_CUDA_RESERVED_SHARED STV_DEFAULT"
__nv_reservedSMEM_offset_0_alias:
	.zero		0
	.zero		64


//--------------------- .nv.global                --------------------------
	.section	.nv.global,"aw",@nobits
.nv.global:
	.type		_ZN34_INTERNAL_98a36351_4_k_cu_12dd9eb96thrust24THRUST_300001_SM_1000_NS3seqE,@object
	.size		_ZN34_INTERNAL_98a36351_4_k_cu_12dd9eb96thrust24THRUST_300001_SM_1000_NS3seqE,(_ZN34_INTERNAL_98a36351_4_k_cu_12dd9eb94cuda3std3__48in_placeE - _ZN34_INTERNAL_98a36351_4_k_cu_12dd9eb96thrust24THRUST_300001_SM_1000_NS3seqE)
_ZN34_INTERNAL_98a36351_4_k_cu_12dd9eb96thrust24THRUST_300001_SM_1000_NS3seqE:
	.zero		1
	.type		_ZN34_INTERNAL_98a36351_4_k_cu_12dd9eb94cuda3std3__48in_placeE,@object
	.size		_ZN34_INTERNAL_98a36351_4_k_cu_12dd9eb94cuda3std3__48in_placeE,(_ZN34_INTERNAL_98a36351_4_k_cu_12dd9eb94cuda3std6ranges3__45__cpo4sizeE - _ZN34_INTERNAL_98a36351_4_k_cu_12dd9eb94cuda3std3__48in_placeE)
_ZN34_INTERNAL_98a36351_4_k_cu_12dd9eb94cuda3std3__48in_placeE:
	.zero		1
	.type		_ZN34_INTERNAL_98a36351_4_k_cu_12dd9eb94cuda3std6ranges3__45__cpo4sizeE,@object
	.size		_ZN34_INTERNAL_98a36351_4_k_cu_12dd9eb94cuda3std6ranges3__45__cpo4sizeE,(_ZN34_INTERNAL_98a36351_4_k_cu_12dd9eb96thrust24THRUST_300001_SM_1000_NS12placeholders2_3E - _ZN34_INTERNAL_98a36351_4_k_cu_12dd9eb94cuda3std6ranges3__45__cpo4sizeE)
_ZN34_INTERNAL_98a36351_4_k_cu_12dd9eb94cuda3std6ranges3__45__cpo4sizeE:
	.zero		1
	.type		_ZN34_INTERNAL_98a36351_4_k_cu_12dd9eb96thrust24THRUST_300001_SM_1000_NS12placeholders2_3E,@object
	.size		_ZN34_INTERNAL_98a36351_4_k_cu_12dd9eb96thrust24THRUST_300001_SM_1000_NS12placeholders2_3E,(_ZN34_INTERNAL_98a36351_4_k_cu_12dd9eb94cuda3std3__45__cpo6cbeginE - _ZN34_INTERNAL_98a36351_4_k_cu_12dd9eb96thrust24THRUST_300001_SM_1000_NS12placeholders2_3E)
_ZN34_INTERNAL_98a36351_4_k_cu_12dd9eb96thrust24THRUST_300001_SM_1000_NS12placeholders2_3E:
	.zero		1
	.type		_ZN34_INTERNAL_98a36351_4_k_cu_12dd9eb94cuda3std3__45__cpo6cbeginE,@object
	.size		_ZN34_INTERNAL_98a36351_4_k_cu_12dd9eb94cuda3std3__45__cpo6cbeginE,(_ZN34_INTERNAL_98a36351_4_k_cu_12dd9eb94cuda3std6ranges3__45__cpo6cbeginE - _ZN34_INTERNAL_98a36351_4_k_cu_12dd9eb94cuda3std3__45__cpo6cbeginE)
_ZN34_INTERNAL_98a36351_4_k_cu_12dd9eb94cuda3std3__45__cpo6cbeginE:
	.zero		1
	.type		_ZN34_INTERNAL_98a36351_4_k_cu_12dd9eb94cuda3std6ranges3__45__cpo6cbeginE,@object
	.size		_ZN34_INTERNAL_98a36351_4_k_cu_12dd9eb94cuda3std6ranges3__45__cpo6cbeginE,(_ZN34_INTERNAL_98a36351_4_k_cu_12dd9eb96thrust24THRUST_300001_SM_1000_NS12placeholders2_7E - _ZN34_INTERNAL_98a36351_4_k_cu_12dd9eb94cuda3std6ranges3__45__cpo6cbeginE)
_ZN34_INTERNAL_98a36351_4_k_cu_12dd9eb94cuda3std6ranges3__45__cpo6cbeginE:
	.zero		1
	.type		_ZN34_INTERNAL_98a36351_4_k_cu_12dd9eb96thrust24THRUST_300001_SM_1000_NS12placeholders2_7E,@object
	.size		_ZN34_INTERNAL_98a36351_4_k_cu_12dd9eb96thrust24THRUST_300001_SM_1000_NS12placeholders2_7E,(_ZN34_INTERNAL_98a36351_4_k_cu_12dd9eb94cuda3std3__45__cpo7crbeginE - _ZN34_INTERNAL_98a36351_4_k_cu_12dd9eb96thrust24THRUST_300001_SM_1000_NS12placeholders2_7E)
_ZN34_INTERNAL_98a36351_4_k_cu_12dd9eb96thrust24THRUST_300001_SM_1000_NS12placeholders2_7E:
	.zero		1
	.type		_ZN34_INTERNAL_98a36351_4_k_cu_12dd9eb94cuda3std3__45__cpo7crbeginE,@object
	.size		_ZN34_INTERNAL_98a36351_4_k_cu_12dd9eb94cuda3std3__45__cpo7crbeginE,(_ZN34_INTERNAL_98a36351_4_k_cu_12dd9eb94cuda3std6ranges3__45__cpo4nextE - _ZN34_INTERNAL_98a36351_4_k_cu_12dd9eb94cuda3std3__45__cpo7crbeginE)
_ZN34_INTERNAL_98a36351_4_k_cu_12dd9eb94cuda3std3__45__cpo7crbeginE:
	.zero		1
	.type		_ZN34_INTERNAL_98a36351_4_k_cu_12dd9eb94cuda3std6ranges3__45__cpo4nextE,@object
	.size		_ZN34_INTERNAL_98a36351_4_k_cu_12dd9eb94cuda3std6ranges3__45__cpo4nextE,(_ZN34_INTERNAL_98a36351_4_k_cu_12dd9eb94cuda3std6ranges3__45__cpo4swapE - _ZN34_INTERNAL_98a36351_4_k_cu_12dd9eb94cuda3std6ranges3__45__cpo4nextE)
_ZN34_INTERNAL_98a36351_4_k_cu_12dd9eb94cuda3std6ranges3__45__cpo4nextE:
	.zero		1
	.type		_ZN34_INTERNAL_98a36351_4_k_cu_12dd9eb94cuda3std6ranges3__45__cpo4swapE,@object
	.size		_ZN34_INTERNAL_98a36351_4_k_cu_12dd9eb94cuda3std6ranges3__45__cpo4swapE,(_ZN34_INTERNAL_98a36351_4_k_cu_12dd9eb96thrust24THRUST_300001_SM_1000_NS8cuda_cub10par_nosyncE - _ZN34_INTERNAL_98a36351_4_k_cu_12dd9eb94cuda3std6ranges3__45__cpo4swapE)
_ZN34_INTERNAL_98a36351_4_k_cu_12dd9eb94cuda3std6ranges3__45__cpo4swapE:
	.zero		1
	.type		_ZN34_INTERNAL_98a36351_4_k_cu_12dd9eb96thrust24THRUST_300001_SM_1000_NS8cuda_cub10par_nosyncE,@object
	.size		_ZN34_INTERNAL_98a36351_4_k_cu_12dd9eb96thrust24THRUST_300001_SM_1000_NS8cuda_cub10par_nosyncE,(_ZN34_INTERNAL_98a36351_4_k_cu_12dd9eb96thrust24THRUST_300001_SM_1000_NS12placeholders2_9E - _ZN34_INTERNAL_98a36351_4_k_cu_12dd9eb96thrust24THRUST_300001_SM_1000_NS8cuda_cub10par_nosyncE)
_ZN34_INTERNAL_98a36351_4_k_cu_12dd9eb96thrust24THRUST_300001_SM_1000_NS8cuda_cub10par_nosyncE:
	.zero		1
	.type		_ZN34_INTERNAL_98a36351_4_k_cu_12dd9eb96thrust24THRUST_300001_SM_1000_NS12placeholders2_9E,@object
	.size		_ZN34_INTERNAL_98a36351_4_k_cu_12dd9eb96thrust24THRUST_300001_SM_1000_NS12placeholders2_9E,(_ZN34_INTERNAL_98a36351_4_k_cu_12dd9eb94cuda3std3__436_GLOBAL__N__98a36351_4_k_cu_12dd9eb96ignoreE - _ZN34_INTERNAL_98a36351_4_k_cu_12dd9eb96thrust24THRUST_300001_SM_1000_NS12placeholders2_9E)
_ZN34_INTERNAL_98a36351_4_k_cu_12dd9eb96thrust24THRUST_300001_SM_1000_NS12placeholders2_9E:
	.zero		1
	.type		_ZN34_INTERNAL_98a36351_4_k_cu_12dd9eb94cuda3std3__436_GLOBAL__N__98a36351_4_k_cu_12dd9eb96ignoreE,@object
	.size		_ZN34_INTERNAL_98a36351_4_k_cu_12dd9eb94cuda3std3__436_GLOBAL__N__98a36351_4_k_cu_12dd9eb96ignoreE,(_ZN34_INTERNAL_98a36351_4_k_cu_12dd9eb94cuda3std6ranges3__45__cpo4dataE - _ZN34_INTERNAL_98a36351_4_k_cu_12dd9eb94cuda3std3__436_GLOBAL__N__98a36351_4_k_cu_12dd9eb96ignoreE)
_ZN34_INTERNAL_98a36351_4_k_cu_12dd9eb94cuda3std3__436_GLOBAL__N__98a36351_4_k_cu_12dd9eb96ignoreE:
	.zero		1
	.type		_ZN34_INTERNAL_98a36351_4_k_cu_12dd9eb94cuda3std6ranges3__45__cpo4dataE,@object
	.size		_ZN34_INTERNAL_98a36351_4_k_cu_12dd9eb94cuda3std6ranges3__45__cpo4dataE,(_ZN34_INTERNAL_98a36351_4_k_cu_12dd9eb96thrust24THRUST_300001_SM_1000_NS12placeholders2_1E - _ZN34_INTERNAL_98a36351_4_k_cu_12dd9eb94cuda3std6ranges3__45__cpo4dataE)
_ZN34_INTERNAL_98a36351_4_k_cu_12dd9eb94cuda3std6ranges3__45__cpo4dataE:
	.zero		1
	.type		_ZN34_INTERNAL_98a36351_4_k_cu_12dd9eb96thrust24THRUST_300001_SM_1000_NS12placeholders2_1E,@object
	.size		_ZN34_INTERNAL_98a36351_4_k_cu_12dd9eb96thrust24THRUST_300001_SM_1000_NS12placeholders2_1E,(_ZN34_INTERNAL_98a36351_4_k_cu_12dd9eb94cuda3std3__45__cpo5beginE - _ZN34_INTERNAL_98a36351_4_k_cu_12dd9eb96thrust24THRUST_300001_SM_1000_NS12placeholders2_1E)
_ZN34_INTERNAL_98a36351_4_k_cu_12dd9eb96thrust24THRUST_300001_SM_1000_NS12placeholders2_1E:
	.zero		1
	.type		_ZN34_INTERNAL_98a36351_4_k_cu_12dd9eb94cuda3std3__45__cpo5beginE,@object
	.size		_ZN34_INTERNAL_98a36351_4_k_cu_12dd9eb94cuda3std3__45__cpo5beginE,(_ZN34_INTERNAL_98a36351_4_k_cu_12dd9eb94cuda3std6ranges3__45__cpo5beginE - _ZN34_INTERNAL_98a36351_4_k_cu_12dd9eb94cuda3std3__45__cpo5beginE)
_ZN34_INTERNAL_98a36351_4_k_cu_12dd9eb94cuda3std3__45__cpo5beginE:
	.zero		1
	.type		_ZN34_INTERNAL_98a36351_4_k_cu_12dd9eb94cuda3std6ranges3__45__cpo5beginE,@object
	.size		_ZN34_INTERNAL_98a36351_4_k_cu_12dd9eb94cuda3std6ranges3__45__cpo5beginE,(_ZN34_INTERNAL_98a36351_4_k_cu_12dd9eb96thrust24THRUST_300001_SM_1000_NS12placeholders2_5E - _ZN34_INTERNAL_98a36351_4_k_cu_12dd9eb94cuda3std6ranges3__45__cpo5beginE)
_ZN34_INTERNAL_98a36351_4_k_cu_12dd9eb94cuda3std6ranges3__45__cpo5beginE:
	.zero		1
	.type		_ZN34_INTERNAL_98a36351_4_k_cu_12dd9eb96thrust24THRUST_300001_SM_1000_NS12placeholders2_5E,@object
	.size		_ZN34_INTERNAL_98a36351_4_k_cu_12dd9eb96thrust24THRUST_300001_SM_1000_NS12placeholders2_5E,(_ZN34_INTERNAL_98a36351_4_k_cu_12dd9eb94cuda3std3__45__cpo6rbeginE - _ZN34_INTERNAL_98a36351_4_k_cu_12dd9eb96thrust24THRUST_300001_SM_1000_NS12placeholders2_5E)
_ZN34_INTERNAL_98a36351_4_k_cu_12dd9eb96thrust24THRUST_300001_SM_1000_NS12placeholders2_5E:
	.zero		1
	.type		_ZN34_INTERNAL_98a36351_4_k_cu_12dd9eb94cuda3std3__45__cpo6rbeginE,@object
	.size		_ZN34_INTERNAL_98a36351_4_k_cu_12dd9eb94cuda3std3__45__cpo6rbeginE,(_ZN34_INTERNAL_98a36351_4_k_cu_12dd9eb94cuda3std6ranges3__45__cpo7advanceE - _ZN34_INTERNAL_98a36351_4_k_cu_12dd9eb94cuda3std3__45__cpo6rbeginE)
_ZN34_INTERNAL_98a36351_4_k_cu_12dd9eb94cuda3std3__45__cpo6rbeginE:
	.zero		1
	.type		_ZN34_INTERNAL_98a36351_4_k_cu_12dd9eb94cuda3std6ranges3__45__cpo7advanceE,@object
	.size		_ZN34_INTERNAL_98a36351_4_k_cu_12dd9eb94cuda3std6ranges3__45__cpo7advanceE,(_ZN34_INTERNAL_98a36351_4_k_cu_12dd9eb94cuda3std3__47nulloptE - _ZN34_INTERNAL_98a36351_4_k_cu_12dd9eb94cuda3std6ranges3__45__cpo7advanceE)
_ZN34_INTERNAL_98a36351_4_k_cu_12dd9eb94cuda3std6ranges3__45__cpo7advanceE:
	.zero		1
	.type		_ZN34_INTERNAL_98a36351_4_k_cu_12dd9eb94cuda3std3__47nulloptE,@object
	.size		_ZN34_INTERNAL_98a36351_4_k_cu_12dd9eb94cuda3std3__47nulloptE,(_ZN34_INTERNAL_98a36351_4_k_cu_12dd9eb94cuda3std6ranges3__45__cpo8distanceE - _ZN34_INTERNAL_98a36351_4_k_cu_12dd9eb94cuda3std3__47nulloptE)
_ZN34_INTERNAL_98a36351_4_k_cu_12dd9eb94cuda3std3__47nulloptE:
	.zero		1
	.type		_ZN34_INTERNAL_98a36351_4_k_cu_12dd9eb94cuda3std6ranges3__45__cpo8distanceE,@object
	.size		_ZN34_INTERNAL_98a36351_4_k_cu_12dd9eb94cuda3std6ranges3__45__cpo8distanceE,(_ZN34_INTERNAL_98a36351_4_k_cu_12dd9eb96thrust24THRUST_300001_SM_1000_NS12placeholders3_10E - _ZN34_INTERNAL_98a36351_4_k_cu_12dd9eb94cuda3std6ranges3__45__cpo8distanceE)
_ZN34_INTERNAL_98a36351_4_k_cu_12dd9eb94cuda3std6ranges3__45__cpo8distanceE:
	.zero		1
	.type		_ZN34_INTERNAL_98a36351_4_k_cu_12dd9eb96thrust24THRUST_300001_SM_1000_NS12placeholders3_10E,@object
	.size		_ZN34_INTERNAL_98a36351_4_k_cu_12dd9eb96thrust24THRUST_300001_SM_1000_NS12placeholders3_10E,(_ZN34_INTERNAL_98a36351_4_k_cu_12dd9eb94cuda3std3__419piecewise_constructE - _ZN34_INTERNAL_98a36351_4_k_cu_12dd9eb96thrust24THRUST_300001_SM_1000_NS12placeholders3_10E)
_ZN34_INTERNAL_98a36351_4_k_cu_12dd9eb96thrust24THRUST_300001_SM_1000_NS12placeholders3_10E:
	.zero		1
	.type		_ZN34_INTERNAL_98a36351_4_k_cu_12dd9eb94cuda3std3__419piecewise_constructE,@object
	.size		_ZN34_INTERNAL_98a36351_4_k_cu_12dd9eb94cuda3std3__419piecewise_constructE,(_ZN34_INTERNAL_98a36351_4_k_cu_12dd9eb94cuda3std6ranges3__45__cpo5cdataE - _ZN34_INTERNAL_98a36351_4_k_cu_12dd9eb94cuda3std3__419piecewise_constructE)
_ZN34_INTERNAL_98a36351_4_k_cu_12dd9eb94cuda3std3__419piecewise_constructE:
	.zero		1
	.type		_ZN34_INTERNAL_98a36351_4_k_cu_12dd9eb94cuda3std6ranges3__45__cpo5cdataE,@object
	.size		_ZN34_INTERNAL_98a36351_4_k_cu_12dd9eb94cuda3std6ranges3__45__cpo5cdataE,(_ZN34_INTERNAL_98a36351_4_k_cu_12dd9eb96thrust24THRUST_300001_SM_1000_NS12placeholders2_2E - _ZN34_INTERNAL_98a36351_4_k_cu_12dd9eb94cuda3std6ranges3__45__cpo5cdataE)
_ZN34_INTERNAL_98a36351_4_k_cu_12dd9eb94cuda3std6ranges3__45__cpo5cdataE:
	.zero		1
	.type		_ZN34_INTERNAL_98a36351_4_k_cu_12dd9eb96thrust24THRUST_300001_SM_1000_NS12placeholders2_2E,@object
	.size		_ZN34_INTERNAL_98a36351_4_k_cu_12dd9eb96thrust24THRUST_300001_SM_1000_NS12placeholders2_2E,(_ZN34_INTERNAL_98a36351_4_k_cu_12dd9eb94cuda3std3__45__cpo3endE - _ZN34_INTERNAL_98a36351_4_k_cu_12dd9eb96thrust24THRUST_300001_SM_1000_NS12placeholders2_2E)
_ZN34_INTERNAL_98a36351_4_k_cu_12dd9eb96thrust24THRUST_300001_SM_1000_NS12placeholders2_2E:
	.zero		1
	.type		_ZN34_INTERNAL_98a36351_4_k_cu_12dd9eb94cuda3std3__45__cpo3endE,@object
	.size		_ZN34_INTERNAL_98a36351_4_k_cu_12dd9eb94cuda3std3__45__cpo3endE,(_ZN34_INTERNAL_98a36351_4_k_cu_12dd9eb94cuda3std6ranges3__45__cpo3endE - _ZN34_INTERNAL_98a36351_4_k_cu_12dd9eb94cuda3std3__45__cpo3endE)
_ZN34_INTERNAL_98a36351_4_k_cu_12dd9eb94cuda3std3__45__cpo3endE:
	.zero		1
	.type		_ZN34_INTERNAL_98a36351_4_k_cu_12dd9eb94cuda3std6ranges3__45__cpo3endE,@object
	.size		_ZN34_INTERNAL_98a36351_4_k_cu_12dd9eb94cuda3std6ranges3__45__cpo3endE,(_ZN34_INTERNAL_98a36351_4_k_cu_12dd9eb96thrust24THRUST_300001_SM_1000_NS12placeholders2_6E - _ZN34_INTERNAL_98a36351_4_k_cu_12dd9eb94cuda3std6ranges3__45__cpo3endE)
_ZN34_INTERNAL_98a36351_4_k_cu_12dd9eb94cuda3std6ranges3__45__cpo3endE:
	.zero		1
	.type		_ZN34_INTERNAL_98a36351_4_k_cu_12dd9eb96thrust24THRUST_300001_SM_1000_NS12placeholders2_6E,@object
	.size		_ZN34_INTERNAL_98a36351_4_k_cu_12dd9eb96thrust24THRUST_300001_SM_1000_NS12placeholders2_6E,(_ZN34_INTERNAL_98a36351_4_k_cu_12dd9eb94cuda3std3__45__cpo4rendE - _ZN34_INTERNAL_98a36351_4_k_cu_12dd9eb96thrust24THRUST_300001_SM_1000_NS12placeholders2_6E)
_ZN34_INTERNAL_98a36351_4_k_cu_12dd9eb96thrust24THRUST_300001_SM_1000_NS12placeholders2_6E:
	.zero		1
	.type		_ZN34_INTERNAL_98a36351_4_k_cu_12dd9eb94cuda3std3__45__cpo4rendE,@object
	.size		_ZN34_INTERNAL_98a36351_4_k_cu_12dd9eb94cuda3std3__45__cpo4rendE,(_ZN34_INTERNAL_98a36351_4_k_cu_12dd9eb94cuda3std6ranges3__45__cpo9iter_swapE - _ZN34_INTERNAL_98a36351_4_k_cu_12dd9eb94cuda3std3__45__cpo4rendE)
_ZN34_INTERNAL_98a36351_4_k_cu_12dd9eb94cuda3std3__45__cpo4rendE:
	.zero		1
	.type		_ZN34_INTERNAL_98a36351_4_k_cu_12dd9eb94cuda3std6ranges3__45__cpo9iter_swapE,@object
	.size		_ZN34_INTERNAL_98a36351_4_k_cu_12dd9eb94cuda3std6ranges3__45__cpo9iter_swapE,(_ZN34_INTERNAL_98a36351_4_k_cu_12dd9eb94cuda3std3__48unexpectE - _ZN34_INTERNAL_98a36351_4_k_cu_12dd9eb94cuda3std6ranges3__45__cpo9iter_swapE)
_ZN34_INTERNAL_98a36351_4_k_cu_12dd9eb94cuda3std6ranges3__45__cpo9iter_swapE:
	.zero		1
	.type		_ZN34_INTERNAL_98a36351_4_k_cu_12dd9eb94cuda3std3__48unexpectE,@object
	.size		_ZN34_INTERNAL_98a36351_4_k_cu_12dd9eb94cuda3std3__48unexpectE,(_ZN34_INTERNAL_98a36351_4_k_cu_12dd9eb96thrust24THRUST_300001_SM_1000_NS8cuda_cub3parE - _ZN34_INTERNAL_98a36351_4_k_cu_12dd9eb94cuda3std3__48unexpectE)
_ZN34_INTERNAL_98a36351_4_k_cu_12dd9eb94cuda3std3__48unexpectE:
	.zero		1
	.type		_ZN34_INTERNAL_98a36351_4_k_cu_12dd9eb96thrust24THRUST_300001_SM_1000_NS8cuda_cub3parE,@object
	.size		_ZN34_INTERNAL_98a36351_4_k_cu_12dd9eb96thrust24THRUST_300001_SM_1000_NS8cuda_cub3parE,(_ZN34_INTERNAL_98a36351_4_k_cu_12dd9eb96thrust24THRUST_300001_SM_1000_NS12placeholders2_4E - _ZN34_INTERNAL_98a36351_4_k_cu_12dd9eb96thrust24THRUST_300001_SM_1000_NS8cuda_cub3parE)
_ZN34_INTERNAL_98a36351_4_k_cu_12dd9eb96thrust24THRUST_300001_SM_1000_NS8cuda_cub3parE:
	.zero		1
	.type		_ZN34_INTERNAL_98a36351_4_k_cu_12dd9eb96thrust24THRUST_300001_SM_1000_NS12placeholders2_4E,@object
	.size		_ZN34_INTERNAL_98a36351_4_k_cu_12dd9eb96thrust24THRUST_300001_SM_1000_NS12placeholders2_4E,(_ZN34_INTERNAL_98a36351_4_k_cu_12dd9eb94cuda3std3__45__cpo4cendE - _ZN34_INTERNAL_98a36351_4_k_cu_12dd9eb96thrust24THRUST_300001_SM_1000_NS12placeholders2_4E)
_ZN34_INTERNAL_98a36351_4_k_cu_12dd9eb96thrust24THRUST_300001_SM_1000_NS12placeholders2_4E:
	.zero		1
	.type		_ZN34_INTERNAL_98a36351_4_k_cu_12dd9eb94cuda3std3__45__cpo4cendE,@object
	.size		_ZN34_INTERNAL_98a36351_4_k_cu_12dd9eb94cuda3std3__45__cpo4cendE,(_ZN34_INTERNAL_98a36351_4_k_cu_12dd9eb94cuda3std6ranges3__45__cpo4cendE - _ZN34_INTERNAL_98a36351_4_k_cu_12dd9eb94cuda3std3__45__cpo4cendE)
_ZN34_INTERNAL_98a36351_4_k_cu_12dd9eb94cuda3std3__45__cpo4cendE:
	.zero		1
	.type		_ZN34_INTERNAL_98a36351_4_k_cu_12dd9eb94cuda3std6ranges3__45__cpo4cendE,@object
	.size		_ZN34_INTERNAL_98a36351_4_k_cu_12dd9eb94cuda3std6ranges3__45__cpo4cendE,(_ZN34_INTERNAL_98a36351_4_k_cu_12dd9eb94cuda3std3__420unreachable_sentinelE - _ZN34_INTERNAL_98a36351_4_k_cu_12dd9eb94cuda3std6ranges3__45__cpo4cendE)
_ZN34_INTERNAL_98a36351_4_k_cu_12dd9eb94cuda3std6ranges3__45__cpo4cendE:
	.zero		1
	.type		_ZN34_INTERNAL_98a36351_4_k_cu_12dd9eb94cuda3std3__420unreachable_sentinelE,@object
	.size		_ZN34_INTERNAL_98a36351_4_k_cu_12dd9eb94cuda3std3__420unreachable_sentinelE,(_ZN34_INTERNAL_98a36351_4_k_cu_12dd9eb94cuda3std6ranges3__45__cpo5ssizeE - _ZN34_INTERNAL_98a36351_4_k_cu_12dd9eb94cuda3std3__420unreachable_sentinelE)
_ZN34_INTERNAL_98a36351_4_k_cu_12dd9eb94cuda3std3__420unreachable_sentinelE:
	.zero		1
	.type		_ZN34_INTERNAL_98a36351_4_k_cu_12dd9eb94cuda3std6ranges3__45__cpo5ssizeE,@object
	.size		_ZN34_INTERNAL_98a36351_4_k_cu_12dd9eb94cuda3std6ranges3__45__cpo5ssizeE,(_ZN34_INTERNAL_98a36351_4_k_cu_12dd9eb96thrust24THRUST_300001_SM_1000_NS12placeholders2_8E - _ZN34_INTERNAL_98a36351_4_k_cu_12dd9eb94cuda3std6ranges3__45__cpo5ssizeE)
_ZN34_INTERNAL_98a36351_4_k_cu_12dd9eb94cuda3std6ranges3__45__cpo5ssizeE:
	.zero		1
	.type		_ZN34_INTERNAL_98a36351_4_k_cu_12dd9eb96thrust24THRUST_300001_SM_1000_NS12placeholders2_8E,@object
	.size		_ZN34_INTERNAL_98a36351_4_k_cu_12dd9eb96thrust24THRUST_300001_SM_1000_NS12placeholders2_8E,(_ZN34_INTERNAL_98a36351_4_k_cu_12dd9eb94cuda3std3__45__cpo5crendE - _ZN34_INTERNAL_98a36351_4_k_cu_12dd9eb96thrust24THRUST_300001_SM_1000_NS12placeholders2_8E)
_ZN34_INTERNAL_98a36351_4_k_cu_12dd9eb96thrust24THRUST_300001_SM_1000_NS12placeholders2_8E:
	.zero		1
	.type		_ZN34_INTERNAL_98a36351_4_k_cu_12dd9eb94cuda3std3__45__cpo5crendE,@object
	.size		_ZN34_INTERNAL_98a36351_4_k_cu_12dd9eb94cuda3std3__45__cpo5crendE,(_ZN34_INTERNAL_98a36351_4_k_cu_12dd9eb94cuda3std6ranges3__45__cpo4prevE - _ZN34_INTERNAL_98a36351_4_k_cu_12dd9eb94cuda3std3__45__cpo5crendE)
_ZN34_INTERNAL_98a36351_4_k_cu_12dd9eb94cuda3std3__45__cpo5crendE:
	.zero		1
	.type		_ZN34_INTERNAL_98a36351_4_k_cu_12dd9eb94cuda3std6ranges3__45__cpo4prevE,@object
	.size		_ZN34_INTERNAL_98a36351_4_k_cu_12dd9eb94cuda3std6ranges3__45__cpo4prevE,(_ZN34_INTERNAL_98a36351_4_k_cu_12dd9eb94cuda3std6ranges3__45__cpo9iter_moveE - _ZN34_INTERNAL_98a36351_4_k_cu_12dd9eb94cuda3std6ranges3__45__cpo4prevE)
_ZN34_INTERNAL_98a36351_4_k_cu_12dd9eb94cuda3std6ranges3__45__cpo4prevE:
	.zero		1
	.type		_ZN34_INTERNAL_98a36351_4_k_cu_12dd9eb94cuda3std6ranges3__45__cpo9iter_moveE,@object
	.size		_ZN34_INTERNAL_98a36351_4_k_cu_12dd9eb94cuda3std6ranges3__45__cpo9iter_moveE,(_ZN34_INTERNAL_98a36351_4_k_cu_12dd9eb96thrust24THRUST_300001_SM_1000_NS6system6detail10sequential3seqE - _ZN34_INTERNAL_98a36351_4_k_cu_12dd9eb94cuda3std6ranges3__45__cpo9iter_moveE)
_ZN34_INTERNAL_98a36351_4_k_cu_12dd9eb94cuda3std6ranges3__45__cpo9iter_moveE:
	.zero		1
	.type		_ZN34_INTERNAL_98a36351_4_k_cu_12dd9eb96thrust24THRUST_300001_SM_1000_NS6system6detail10sequential3seqE,@object
	.size		_ZN34_INTERNAL_98a36351_4_k_cu_12dd9eb96thrust24THRUST_300001_SM_1000_NS6system6detail10sequential3seqE,(.L_31 - _ZN34_INTERNAL_98a36351_4_k_cu_12dd9eb96thrust24THRUST_300001_SM_1000_NS6system6detail10sequential3seqE)
_ZN34_INTERNAL_98a36351_4_k_cu_12dd9eb96thrust24THRUST_300001_SM_1000_NS6system6detail10sequential3seqE:
	.zero		1
.L_31:


//--------------------- .nv.shared._ZN3cub18CUB_300001_SM_10006detail6reduce18DeviceReduceKernelINS2_10policy_hubIfyN4cuda3std3__44plusIfEEE10Policy1000EN6thrust24THRUST_300001_SM_1000_NS10device_ptrIfEEyS9_fNS7_10__identityEEEvT0_PT3_T1_NS0_13GridEvenShareISK_EET2_T4_ --------------------------
	.section	.nv.shared._ZN3cub18CUB_300001_SM_10006detail6reduce18DeviceReduceKernelINS2_10policy_hubIfyN4cuda3std3__44plusIfEEE10Policy1000EN6thrust24THRUST_300001_SM_1000_NS10device_ptrIfEEyS9_fNS7_10__identityEEEvT0_PT3_T1_NS0_13GridEvenShareISK_EET2_T4_,"aw",@nobits
	.sectionflags	@""
	.align	4
.nv.shared._ZN3cub18CUB_300001_SM_10006detail6reduce18DeviceReduceKernelINS2_10policy_hubIfyN4cuda3std3__44plusIfEEE10Policy1000EN6thrust24THRUST_300001_SM_1000_NS10device_ptrIfEEyS9_fNS7_10__identityEEEvT0_PT3_T1_NS0_13GridEvenShareISK_EET2_T4_:
	.zero		1068


//--------------------- .nv.shared._ZN3cub18CUB_300001_SM_10006detail6reduce28DeviceReduceSingleTileKernelINS2_10policy_hubIfyN4cuda3std3__44plusIfEEE10Policy1000EN6thrust24THRUST_300001_SM_1000_NS10device_ptrIfEEPfyS9_ffNS7_10__identityEEEvT0_T1_T2_T3_T4_T6_ --------------------------
	.section	.nv.shared._ZN3cub18CUB_300001_SM_10006detail6reduce28DeviceReduceSingleTileKernelINS2_10policy_hubIfyN4cuda3std3__44plusIfEEE10Policy1000EN6thrust24THRUST_300001_SM_1000_NS10device_ptrIfEEPfyS9_ffNS7_10__identityEEEvT0_T1_T2_T3_T4_T6_,"aw",@nobits
	.sectionflags	@""
	.align	4
.nv.shared._ZN3cub18CUB_300001_SM_10006detail6reduce28DeviceReduceSingleTileKernelINS2_10policy_hubIfyN4cuda3std3__44plusIfEEE10Policy1000EN6thrust24THRUST_300001_SM_1000_NS10device_ptrIfEEPfyS9_ffNS7_10__identityEEEvT0_T1_T2_T3_T4_T6_:
	.zero		1068


//--------------------- .nv.shared._ZN3cub18CUB_300001_SM_10006detail6reduce28DeviceReduceSingleTileKernelINS2_10policy_hubIfjN4cuda3std3__44plusIfEEE10Policy1000EPfSC_iS9_ffNS7_10__identityEEEvT0_T1_T2_T3_T4_T6_ --------------------------
	.section	.nv.shared._ZN3cub18CUB_300001_SM_10006detail6reduce28DeviceReduceSingleTileKernelINS2_10policy_hubIfjN4cuda3std3__44plusIfEEE10Policy1000EPfSC_iS9_ffNS7_10__identityEEEvT0_T1_T2_T3_T4_T6_,"aw",@nobits
	.sectionflags	@""
	.align	4
.nv.shared._ZN3cub18CUB_300001_SM_10006detail6reduce28DeviceReduceSingleTileKernelINS2_10policy_hubIfjN4cuda3std3__44plusIfEEE10Policy1000EPfSC_iS9_ffNS7_10__identityEEEvT0_T1_T2_T3_T4_T6_:
	.zero		1108


//--------------------- .nv.shared._ZN3cub18CUB_300001_SM_10006detail6reduce18DeviceReduceKernelINS2_10policy_hubIfjN4cuda3std3__44plusIfEEE10Policy1000EN6thrust24THRUST_300001_SM_1000_NS10device_ptrIfEEjS9_fNS7_10__identityEEEvT0_PT3_T1_NS0_13GridEvenShareISK_EET2_T4_ --------------------------
	.section	.nv.shared._ZN3cub18CUB_300001_SM_10006detail6reduce18DeviceReduceKernelINS2_10policy_hubIfjN4cuda3std3__44plusIfEEE10Policy1000EN6thrust24THRUST_300001_SM_1000_NS10device_ptrIfEEjS9_fNS7_10__identityEEEvT0_PT3_T1_NS0_13GridEvenShareISK_EET2_T4_,"aw",@nobits
	.sectionflags	@""
	.align	4
.nv.shared._ZN3cub18CUB_300001_SM_10006detail6reduce18DeviceReduceKernelINS2_10policy_hubIfjN4cuda3std3__44plusIfEEE10Policy1000EN6thrust24THRUST_300001_SM_1000_NS10device_ptrIfEEjS9_fNS7_10__identityEEEvT0_PT3_T1_NS0_13GridEvenShareISK_EET2_T4_:
	.zero		1108


//--------------------- .nv.shared._ZN3cub18CUB_300001_SM_10006detail6reduce28DeviceReduceSingleTileKernelINS2_10policy_hubIfjN4cuda3std3__44plusIfEEE10Policy1000EN6thrust24THRUST_300001_SM_1000_NS10device_ptrIfEEPfjS9_ffNS7_10__identityEEEvT0_T1_T2_T3_T4_T6_ --------------------------
	.section	.nv.shared._ZN3cub18CUB_300001_SM_10006detail6reduce28DeviceReduceSingleTileKernelINS2_10policy_hubIfjN4cuda3std3__44plusIfEEE10Policy1000EN6thrust24THRUST_300001_SM_1000_NS10device_ptrIfEEPfjS9_ffNS7_10__identityEEEvT0_T1_T2_T3_T4_T6_,"aw",@nobits
	.sectionflags	@""
	.align	4
.nv.shared._ZN3cub18CUB_300001_SM_10006detail6reduce28DeviceReduceSingleTileKernelINS2_10policy_hubIfjN4cuda3std3__44plusIfEEE10Policy1000EN6thrust24THRUST_300001_SM_1000_NS10device_ptrIfEEPfjS9_ffNS7_10__identityEEEvT0_T1_T2_T3_T4_T6_:
	.zero		1108


//--------------------- .nv.constant0._ZN3cub18CUB_300001_SM_10006detail6reduce28DeviceReduceSingleTileKernelINS2_10policy_hubIfyN4cuda3std3__44plusIfEEE10Policy1000EPfSC_iS9_ffNS7_10__identityEEEvT0_T1_T2_T3_T4_T6_ --------------------------
	.section	.nv.constant0._ZN3cub18CUB_300001_SM_10006detail6reduce28DeviceReduceSingleTileKernelINS2_10policy_hubIfyN4cuda3std3__44plusIfEEE10Policy1000EPfSC_iS9_ffNS7_10__identityEEEvT0_T1_T2_T3_T4_T6_,"a",@progbits
	.sectionflags	@""
	.align	4
.nv.constant0._ZN3cub18CUB_300001_SM_10006detail6reduce28DeviceReduceSingleTileKernelINS2_10policy_hubIfyN4cuda3std3__44plusIfEEE10Policy1000EPfSC_iS9_ffNS7_10__identityEEEvT0_T1_T2_T3_T4_T6_:
	.zero		925


//--------------------- .nv.constant0._ZN3cub18CUB_300001_SM_10006detail6reduce18DeviceReduceKernelINS2_10policy_hubIfyN4cuda3std3__44plusIfEEE10Policy1000EN6thrust24THRUST_300001_SM_1000_NS10device_ptrIfEEyS9_fNS7_10__identityEEEvT0_PT3_T1_NS0_13GridEvenShareISK_EET2_T4_ --------------------------
	.section	.nv.constant0._ZN3cub18CUB_300001_SM_10006detail6reduce18DeviceReduceKernelINS2_10policy_hubIfyN4cuda3std3__44plusIfEEE10Policy1000EN6thrust24THRUST_300001_SM_1000_NS10device_ptrIfEEyS9_fNS7_10__identityEEEvT0_PT3_T1_NS0_13GridEvenShareISK_EET2_T4_,"a",@progbits
	.sectionflags	@""
	.align	4
.nv.constant0._ZN3cub18CUB_300001_SM_10006detail6reduce18DeviceReduceKernelINS2_10policy_hubIfyN4cuda3std3__44plusIfEEE10Policy1000EN6thrust24THRUST_300001_SM_1000_NS10device_ptrIfEEyS9_fNS7_10__identityEEEvT0_PT3_T1_NS0_13GridEvenShareISK_EET2_T4_:
	.zero		994


//--------------------- .nv.constant0._ZN3cub18CUB_300001_SM_10006detail6reduce28DeviceReduceSingleTileKernelINS2_10policy_hubIfyN4cuda3std3__44plusIfEEE10Policy1000EN6thrust24THRUST_300001_SM_1000_NS10device_ptrIfEEPfyS9_ffNS7_10__identityEEEvT0_T1_T2_T3_T4_T6_ --------------------------
	.section	.nv.constant0._ZN3cub18CUB_300001_SM_10006detail6reduce28DeviceReduceSingleTileKernelINS2_10policy_hubIfyN4cuda3std3__44plusIfEEE10Policy1000EN6thrust24THRUST_300001_SM_1000_NS10device_ptrIfEEPfyS9_ffNS7_10__identityEEEvT0_T1_T2_T3_T4_T6_,"a",@progbits
	.sectionflags	@""
	.align	4
.nv.constant0._ZN3cub18CUB_300001_SM_10006detail6reduce28DeviceReduceSingleTileKernelINS2_10policy_hubIfyN4cuda3std3__44plusIfEEE10Policy1000EN6thrust24THRUST_300001_SM_1000_NS10device_ptrIfEEPfyS9_ffNS7_10__identityEEEvT0_T1_T2_T3_T4_T6_:
	.zero		929


//--------------------- .nv.constant0._ZN3cub18CUB_300001_SM_10006detail6reduce28DeviceReduceSingleTileKernelINS2_10policy_hubIfjN4cuda3std3__44plusIfEEE10Policy1000EPfSC_iS9_ffNS7_10__identityEEEvT0_T1_T2_T3_T4_T6_ --------------------------
	.section	.nv.constant0._ZN3cub18CUB_300001_SM_10006detail6reduce28DeviceReduceSingleTileKernelINS2_10policy_hubIfjN4cuda3std3__44plusIfEEE10Policy1000EPfSC_iS9_ffNS7_10__identityEEEvT0_T1_T2_T3_T4_T6_,"a",@progbits
	.sectionflags	@""
	.align	4
.nv.constant0._ZN3cub18CUB_300001_SM_10006detail6reduce28DeviceReduceSingleTileKernelINS2_10policy_hubIfjN4cuda3std3__44plusIfEEE10Policy1000EPfSC_iS9_ffNS7_10__identityEEEvT0_T1_T2_T3_T4_T6_:
	.zero		925


//--------------------- .nv.constant0._ZN3cub18CUB_300001_SM_10006detail6reduce18DeviceReduceKernelINS2_10policy_hubIfjN4cuda3std3__44plusIfEEE10Policy1000EN6thrust24THRUST_300001_SM_1000_NS10device_ptrIfEEjS9_fNS7_10__identityEEEvT0_PT3_T1_NS0_13GridEvenShareISK_EET2_T4_ --------------------------
	.section	.nv.constant0._ZN3cub18CUB_300001_SM_10006detail6reduce18DeviceReduceKernelINS2_10policy_hubIfjN4cuda3std3__44plusIfEEE10Policy1000EN6thrust24THRUST_300001_SM_1000_NS10device_ptrIfEEjS9_fNS7_10__identityEEEvT0_PT3_T1_NS0_13GridEvenShareISK_EET2_T4_,"a",@progbits
	.sectionflags	@""
	.align	4
.nv.constant0._ZN3cub18CUB_300001_SM_10006detail6reduce18DeviceReduceKernelINS2_10policy_hubIfjN4cuda3std3__44plusIfEEE10Policy1000EN6thrust24THRUST_300001_SM_1000_NS10device_ptrIfEEjS9_fNS7_10__identityEEEvT0_PT3_T1_NS0_13GridEvenShareISK_EET2_T4_:
	.zero		958


//--------------------- .nv.constant0._ZN3cub18CUB_300001_SM_10006detail6reduce28DeviceReduceSingleTileKernelINS2_10policy_hubIfjN4cuda3std3__44plusIfEEE10Policy1000EN6thrust24THRUST_300001_SM_1000_NS10device_ptrIfEEPfjS9_ffNS7_10__identityEEEvT0_T1_T2_T3_T4_T6_ --------------------------
	.section	.nv.constant0._ZN3cub18CUB_300001_SM_10006detail6reduce28DeviceReduceSingleTileKernelINS2_10policy_hubIfjN4cuda3std3__44plusIfEEE10Policy1000EN6thrust24THRUST_300001_SM_1000_NS10device_ptrIfEEPfjS9_ffNS7_10__identityEEEvT0_T1_T2_T3_T4_T6_,"a",@progbits
	.sectionflags	@""
	.align	4
.nv.constant0._ZN3cub18CUB_300001_SM_10006detail6reduce28DeviceReduceSingleTileKernelINS2_10policy_hubIfjN4cuda3std3__44plusIfEEE10Policy1000EN6thrust24THRUST_300001_SM_1000_NS10device_ptrIfEEPfjS9_ffNS7_10__identityEEEvT0_T1_T2_T3_T4_T6_:
	.zero		925


//--------------------- .nv.constant0._ZN3cub18CUB_300001_SM_10006detail11EmptyKernelIvEEvv --------------------------
	.section	.nv.constant0._ZN3cub18CUB_300001_SM_10006detail11EmptyKernelIvEEvv,"a",@progbits
	.sectionflags	@""
	.align	4
.nv.constant0._ZN3cub18CUB_300001_SM_10006detail11EmptyKernelIvEEvv:
	.zero		896


//--------------------- .nv.constant0._Z9reduce_v0PfS_m --------------------------
	.section	.nv.constant0._Z9reduce_v0PfS_m,"a",@progbits
	.sectionflags	@""
	.align	4
.nv.constant0._Z9reduce_v0PfS_m:
	.zero		920


//--------------------- SYMBOLS --------------------------

	.type		.nv.reservedSmem.offset0,@object
	.size		.nv.reservedSmem.offset0,0x4
	.type		.nv.reservedSmem.cap,@object
	.size		.nv.reservedSmem.cap,0x4
